	.target	sm_100a

	.elftype	@"ET_EXEC"


//--------------------- .note.nv.tkinfo           --------------------------
	.section	.note.nv.tkinfo,"",@"SHT_NOTE"
	.sectionflags	@"SHF_NOTE_NV_TKINFO"
	.tkinfo
        /*0018*/ 	.word	0x00000002
        /*0030*/ 	.string	""
        /*0030*/ 	.string	"ptxas"
        /*0030*/ 	.string	"Cuda compilation tools, release 13.0, V13.0.88"
        /*0030*/ 	.string	"Build cuda_13.0.r13.0/compiler.36424714_0"
        /*0030*/ 	.string	"-arch sm_100a -m 64 "



//--------------------- .note.nv.cuinfo           --------------------------
	.section	.note.nv.cuinfo,"",@"SHT_NOTE"
	.sectionflags	@"SHF_NOTE_NV_CUINFO"
        /*0018*/ 	.short	0x0002
        /*001a*/ 	.short	0x0064
        /*001c*/ 	.short	0x0082
	.zero		2


//--------------------- .nv.info                  --------------------------
	.section	.nv.info,"",@"SHT_CUDA_INFO"
	.align	4


	//----- nvinfo : EIATTR_REGCOUNT
	.align		4
        /*0000*/ 	.byte	0x04, 0x2f
        /*0002*/ 	.short	(.L_19 - .L_18)
	.align		4
.L_18:
        /*0004*/ 	.word	index@(_ZN7cutlass13device_kernelINS_4gemm6kernel13GemmUniversalIN4cute5tupleIJiiiiEEENS1_10collective13CollectiveMmaINS1_46MainloopSm100TmaUmmaWarpSpecializedBlockScaledILi15ELi2ELi2ENS5_IJNS4_1CILi4EEENSA_ILi2EEENSA_ILi1EEEEEEEENS5_IJNSA_ILi128EEENSA_ILi64EEESG_EEENS5_IJNS_12float_e2m1_tENS_13float_ue4m3_tEEEENS5_IJNS5_IJlSD_lEEENS4_6LayoutINS5_IJNS5_IJNS5_IJNSA_ILi32EEESB_EEEiEEENS5_IJNS5_IJNSA_ILi16EEESB_EEEiEEENS5_IJSD_iEEEEEENS5_IJST_NS5_IJNS5_IJNSA_ILi0EEESD_EEENSA_ILi512EEEEEENS5_IJSW_iEEEEEEEEEEESL_S13_NS4_8TiledMMAINS4_8MMA_AtomIJNS4_17SM100_MMA_MXF4_SSISJ_SJ_fSK_Li128ELi64ELi16ELNS4_4UMMA5MajorE0ELS18_0ELNS17_7ScaleInE0ELS19_0EEEEEENSN_INS5_IJSD_SD_SD_EEENS5_IJSW_SW_SW_EEEEENS5_IJNS4_10UnderscoreES1F_S1F_EEEEENS5_IJNS4_23SM90_TMA_LOAD_MULTICASTES1I_EEENS5_IJNS4_14ComposedLayoutINS4_7SwizzleILi2ELi4ELi3EEENS4_18smem_ptr_flag_bitsILi4EEENSN_INS5_IJNSA_ILi8EEESG_EEENS5_IJSG_SD_EEEEEEENSN_INS5_IJNS5_IJNS5_IJSP_SD_EEESS_EEESD_NS5_IJSD_SC_EEEEEENS5_IJNS5_IJNS5_IJSS_SY_EEESX_EEESW_NS5_IJSB_SY_EEEEEEEEEEEvNS4_8identityES1J_S23_vS24_EENS_8epilogue10collective18CollectiveEpilogueINS26_23Sm100TmaWarpSpecializedILi3ELi2ELi16ELb1ELb0EEEJNS5_IJSH_SH_SG_EEENS5_IJNSN_ISH_SD_EENSN_INS5_IJSR_SC_EEENS5_IJSD_SO_EEEEEEEENS_10bfloat16_tESM_S2H_SM_NS26_6fusion15FusionCallbacksIS2A_NS2I_17LinearCombinationIS2H_fS2H_fLNS_15FloatRoundStyleE2EEES2B_S2G_JEEENS4_5SM1004TMEM4LOAD26SM100_TMEM_LOAD_32dp32b16xENS4_13SM90_TMA_LOADENS1K_INS1L_ILi1ELi4ELi3EEENS1N_ILi16EEENSN_INS5_IJS1P_SR_EEENS5_IJSR_SD_EEEEEEENS4_39AutoVectorizingCopyWithAssumedAlignmentILi128EEENS4_14SM90_TMA_STOREES2Y_S30_S30_EEEvvEEEEvNT_6ParamsE)
        /*0008*/ 	.word	0x00000074


	//----- nvinfo : EIATTR_FRAME_SIZE
	.align		4
.L_19:
        /*000c*/ 	.byte	0x04, 0x11
        /*000e*/ 	.short	(.L_21 - .L_20)
	.align		4
.L_20:
        /*0010*/ 	.word	index@($__internal_2_$__cuda_sm10x_tcgen05_guardrail_trap_unallocated_columns_being_dealloced)
        /*0014*/ 	.word	0x00000000


	//----- nvinfo : EIATTR_FRAME_SIZE
	.align		4
.L_21:
        /*0018*/ 	.byte	0x04, 0x11
        /*001a*/ 	.short	(.L_23 - .L_22)
	.align		4
.L_22:
        /*001c*/ 	.word	index@($__internal_1_$__cuda_sm10x_tcgen05_guardrail_trap_phase_invalid_during_alloc)
        /*0020*/ 	.word	0x00000000


	//----- nvinfo : EIATTR_FRAME_SIZE
	.align		4
.L_23:
        /*0024*/ 	.byte	0x04, 0x11
        /*0026*/ 	.short	(.L_25 - .L_24)
	.align		4
.L_24:
        /*0028*/ 	.word	index@($__internal_0_$__cuda_sm10x_tcgen05_guardrail_trap_col_being_dealloced_not_returned_by_alloc)
        /*002c*/ 	.word	0x00000000


	//----- nvinfo : EIATTR_FRAME_SIZE
	.align		4
.L_25:
        /*0030*/ 	.byte	0x04, 0x11
        /*0032*/ 	.short	(.L_27 - .L_26)
	.align		4
.L_26:
        /*0034*/ 	.word	index@(_ZN7cutlass13device_kernelINS_4gemm6kernel13GemmUniversalIN4cute5tupleIJiiiiEEENS1_10collective13CollectiveMmaINS1_46MainloopSm100TmaUmmaWarpSpecializedBlockScaledILi15ELi2ELi2ENS5_IJNS4_1CILi4EEENSA_ILi2EEENSA_ILi1EEEEEEEENS5_IJNSA_ILi128EEENSA_ILi64EEESG_EEENS5_IJNS_12float_e2m1_tENS_13float_ue4m3_tEEEENS5_IJNS5_IJlSD_lEEENS4_6LayoutINS5_IJNS5_IJNS5_IJNSA_ILi32EEESB_EEEiEEENS5_IJNS5_IJNSA_ILi16EEESB_EEEiEEENS5_IJSD_iEEEEEENS5_IJST_NS5_IJNS5_IJNSA_ILi0EEESD_EEENSA_ILi512EEEEEENS5_IJSW_iEEEEEEEEEEESL_S13_NS4_8TiledMMAINS4_8MMA_AtomIJNS4_17SM100_MMA_MXF4_SSISJ_SJ_fSK_Li128ELi64ELi16ELNS4_4UMMA5MajorE0ELS18_0ELNS17_7ScaleInE0ELS19_0EEEEEENSN_INS5_IJSD_SD_SD_EEENS5_IJSW_SW_SW_EEEEENS5_IJNS4_10UnderscoreES1F_S1F_EEEEENS5_IJNS4_23SM90_TMA_LOAD_MULTICASTES1I_EEENS5_IJNS4_14ComposedLayoutINS4_7SwizzleILi2ELi4ELi3EEENS4_18smem_ptr_flag_bitsILi4EEENSN_INS5_IJNSA_ILi8EEESG_EEENS5_IJSG_SD_EEEEEEENSN_INS5_IJNS5_IJNS5_IJSP_SD_EEESS_EEESD_NS5_IJSD_SC_EEEEEENS5_IJNS5_IJNS5_IJSS_SY_EEESX_EEESW_NS5_IJSB_SY_EEEEEEEEEEEvNS4_8identityES1J_S23_vS24_EENS_8epilogue10collective18CollectiveEpilogueINS26_23Sm100TmaWarpSpecializedILi3ELi2ELi16ELb1ELb0EEEJNS5_IJSH_SH_SG_EEENS5_IJNSN_ISH_SD_EENSN_INS5_IJSR_SC_EEENS5_IJSD_SO_EEEEEEEENS_10bfloat16_tESM_S2H_SM_NS26_6fusion15FusionCallbacksIS2A_NS2I_17LinearCombinationIS2H_fS2H_fLNS_15FloatRoundStyleE2EEES2B_S2G_JEEENS4_5SM1004TMEM4LOAD26SM100_TMEM_LOAD_32dp32b16xENS4_13SM90_TMA_LOADENS1K_INS1L_ILi1ELi4ELi3EEENS1N_ILi16EEENSN_INS5_IJS1P_SR_EEENS5_IJSR_SD_EEEEEEENS4_39AutoVectorizingCopyWithAssumedAlignmentILi128EEENS4_14SM90_TMA_STOREES2Y_S30_S30_EEEvvEEEEvNT_6ParamsE)
        /*0038*/ 	.word	0x00000000


	//----- nvinfo : EIATTR_MIN_STACK_SIZE
	.align		4
.L_27:
        /*003c*/ 	.byte	0x04, 0x12
        /*003e*/ 	.short	(.L_29 - .L_28)
	.align		4
.L_28:
        /*0040*/ 	.word	index@(_ZN7cutlass13device_kernelINS_4gemm6kernel13GemmUniversalIN4cute5tupleIJiiiiEEENS1_10collective13CollectiveMmaINS1_46MainloopSm100TmaUmmaWarpSpecializedBlockScaledILi15ELi2ELi2ENS5_IJNS4_1CILi4EEENSA_ILi2EEENSA_ILi1EEEEEEEENS5_IJNSA_ILi128EEENSA_ILi64EEESG_EEENS5_IJNS_12float_e2m1_tENS_13float_ue4m3_tEEEENS5_IJNS5_IJlSD_lEEENS4_6LayoutINS5_IJNS5_IJNS5_IJNSA_ILi32EEESB_EEEiEEENS5_IJNS5_IJNSA_ILi16EEESB_EEEiEEENS5_IJSD_iEEEEEENS5_IJST_NS5_IJNS5_IJNSA_ILi0EEESD_EEENSA_ILi512EEEEEENS5_IJSW_iEEEEEEEEEEESL_S13_NS4_8TiledMMAINS4_8MMA_AtomIJNS4_17SM100_MMA_MXF4_SSISJ_SJ_fSK_Li128ELi64ELi16ELNS4_4UMMA5MajorE0ELS18_0ELNS17_7ScaleInE0ELS19_0EEEEEENSN_INS5_IJSD_SD_SD_EEENS5_IJSW_SW_SW_EEEEENS5_IJNS4_10UnderscoreES1F_S1F_EEEEENS5_IJNS4_23SM90_TMA_LOAD_MULTICASTES1I_EEENS5_IJNS4_14ComposedLayoutINS4_7SwizzleILi2ELi4ELi3EEENS4_18smem_ptr_flag_bitsILi4EEENSN_INS5_IJNSA_ILi8EEESG_EEENS5_IJSG_SD_EEEEEEENSN_INS5_IJNS5_IJNS5_IJSP_SD_EEESS_EEESD_NS5_IJSD_SC_EEEEEENS5_IJNS5_IJNS5_IJSS_SY_EEESX_EEESW_NS5_IJSB_SY_EEEEEEEEEEEvNS4_8identityES1J_S23_vS24_EENS_8epilogue10collective18CollectiveEpilogueINS26_23Sm100TmaWarpSpecializedILi3ELi2ELi16ELb1ELb0EEEJNS5_IJSH_SH_SG_EEENS5_IJNSN_ISH_SD_EENSN_INS5_IJSR_SC_EEENS5_IJSD_SO_EEEEEEEENS_10bfloat16_tESM_S2H_SM_NS26_6fusion15FusionCallbacksIS2A_NS2I_17LinearCombinationIS2H_fS2H_fLNS_15FloatRoundStyleE2EEES2B_S2G_JEEENS4_5SM1004TMEM4LOAD26SM100_TMEM_LOAD_32dp32b16xENS4_13SM90_TMA_LOADENS1K_INS1L_ILi1ELi4ELi3EEENS1N_ILi16EEENSN_INS5_IJS1P_SR_EEENS5_IJSR_SD_EEEEEEENS4_39AutoVectorizingCopyWithAssumedAlignmentILi128EEENS4_14SM90_TMA_STOREES2Y_S30_S30_EEEvvEEEEvNT_6ParamsE)
        /*0044*/ 	.word	0x00000000
.L_29:


//--------------------- .nv.compat                --------------------------
	.section	.nv.compat,"",@"SHT_CUDA_COMPAT_INFO"
	.align	4
        /*0000*/ 	.byte	0x02, 0x09, 0x01, 0x00, 0x02, 0x02, 0x02, 0x00, 0x02, 0x05, 0x05, 0x00, 0x03, 0x07, 0x01, 0x01
        /*0010*/ 	.byte	0x02, 0x03, 0x01, 0x00, 0x02, 0x06, 0x01, 0x00, 0x04, 0x0b, 0x08, 0x00, 0x09, 0x00, 0x00, 0x00
        /*0020*/ 	.byte	0x00, 0x00, 0x00, 0x00


//--------------------- .nv.info._ZN7cutlass13device_kernelINS_4gemm6kernel13GemmUniversalIN4cute5tupleIJiiiiEEENS1_10collective13CollectiveMmaINS1_46MainloopSm100TmaUmmaWarpSpecializedBlockScaledILi15ELi2ELi2ENS5_IJNS4_1CILi4EEENSA_ILi2EEENSA_ILi1EEEEEEEENS5_IJNSA_ILi128EEENSA_ILi64EEESG_EEENS5_IJNS_12float_e2m1_tENS_13float_ue4m3_tEEEENS5_IJNS5_IJlSD_lEEENS4_6LayoutINS5_IJNS5_IJNS5_IJNSA_ILi32EEESB_EEEiEEENS5_IJNS5_IJNSA_ILi16EEESB_EEEiEEENS5_IJSD_iEEEEEENS5_IJST_NS5_IJNS5_IJNSA_ILi0EEESD_EEENSA_ILi512EEEEEENS5_IJSW_iEEEEEEEEEEESL_S13_NS4_8TiledMMAINS4_8MMA_AtomIJNS4_17SM100_MMA_MXF4_SSISJ_SJ_fSK_Li128ELi64ELi16ELNS4_4UMMA5MajorE0ELS18_0ELNS17_7ScaleInE0ELS19_0EEEEEENSN_INS5_IJSD_SD_SD_EEENS5_IJSW_SW_SW_EEEEENS5_IJNS4_10UnderscoreES1F_S1F_EEEEENS5_IJNS4_23SM90_TMA_LOAD_MULTICASTES1I_EEENS5_IJNS4_14ComposedLayoutINS4_7SwizzleILi2ELi4ELi3EEENS4_18smem_ptr_flag_bitsILi4EEENSN_INS5_IJNSA_ILi8EEESG_EEENS5_IJSG_SD_EEEEEEENSN_INS5_IJNS5_IJNS5_IJSP_SD_EEESS_EEESD_NS5_IJSD_SC_EEEEEENS5_IJNS5_IJNS5_IJSS_SY_EEESX_EEESW_NS5_IJSB_SY_EEEEEEEEEEEvNS4_8identityES1J_S23_vS24_EENS_8epilogue10collective18CollectiveEpilogueINS26_23Sm100TmaWarpSpecializedILi3ELi2ELi16ELb1ELb0EEEJNS5_IJSH_SH_SG_EEENS5_IJNSN_ISH_SD_EENSN_INS5_IJSR_SC_EEENS5_IJSD_SO_EEEEEEEENS_10bfloat16_tESM_S2H_SM_NS26_6fusion15FusionCallbacksIS2A_NS2I_17LinearCombinationIS2H_fS2H_fLNS_15FloatRoundStyleE2EEES2B_S2G_JEEENS4_5SM1004TMEM4LOAD26SM100_TMEM_LOAD_32dp32b16xENS4_13SM90_TMA_LOADENS1K_INS1L_ILi1ELi4ELi3EEENS1N_ILi16EEENSN_INS5_IJS1P_SR_EEENS5_IJSR_SD_EEEEEEENS4_39AutoVectorizingCopyWithAssumedAlignmentILi128EEENS4_14SM90_TMA_STOREES2Y_S30_S30_EEEvvEEEEvNT_6ParamsE --------------------------
	.section	.nv.info._ZN7cutlass13device_kernelINS_4gemm6kernel13GemmUniversalIN4cute5tupleIJiiiiEEENS1_10collective13CollectiveMmaINS1_46MainloopSm100TmaUmmaWarpSpecializedBlockScaledILi15ELi2ELi2ENS5_IJNS4_1CILi4EEENSA_ILi2EEENSA_ILi1EEEEEEEENS5_IJNSA_ILi128EEENSA_ILi64EEESG_EEENS5_IJNS_12float_e2m1_tENS_13float_ue4m3_tEEEENS5_IJNS5_IJlSD_lEEENS4_6LayoutINS5_IJNS5_IJNS5_IJNSA_ILi32EEESB_EEEiEEENS5_IJNS5_IJNSA_ILi16EEESB_EEEiEEENS5_IJSD_iEEEEEENS5_IJST_NS5_IJNS5_IJNSA_ILi0EEESD_EEENSA_ILi512EEEEEENS5_IJSW_iEEEEEEEEEEESL_S13_NS4_8TiledMMAINS4_8MMA_AtomIJNS4_17SM100_MMA_MXF4_SSISJ_SJ_fSK_Li128ELi64ELi16ELNS4_4UMMA5MajorE0ELS18_0ELNS17_7ScaleInE0ELS19_0EEEEEENSN_INS5_IJSD_SD_SD_EEENS5_IJSW_SW_SW_EEEEENS5_IJNS4_10UnderscoreES1F_S1F_EEEEENS5_IJNS4_23SM90_TMA_LOAD_MULTICASTES1I_EEENS5_IJNS4_14ComposedLayoutINS4_7SwizzleILi2ELi4ELi3EEENS4_18smem_ptr_flag_bitsILi4EEENSN_INS5_IJNSA_ILi8EEESG_EEENS5_IJSG_SD_EEEEEEENSN_INS5_IJNS5_IJNS5_IJSP_SD_EEESS_EEESD_NS5_IJSD_SC_EEEEEENS5_IJNS5_IJNS5_IJSS_SY_EEESX_EEESW_NS5_IJSB_SY_EEEEEEEEEEEvNS4_8identityES1J_S23_vS24_EENS_8epilogue10collective18CollectiveEpilogueINS26_23Sm100TmaWarpSpecializedILi3ELi2ELi16ELb1ELb0EEEJNS5_IJSH_SH_SG_EEENS5_IJNSN_ISH_SD_EENSN_INS5_IJSR_SC_EEENS5_IJSD_SO_EEEEEEEENS_10bfloat16_tESM_S2H_SM_NS26_6fusion15FusionCallbacksIS2A_NS2I_17LinearCombinationIS2H_fS2H_fLNS_15FloatRoundStyleE2EEES2B_S2G_JEEENS4_5SM1004TMEM4LOAD26SM100_TMEM_LOAD_32dp32b16xENS4_13SM90_TMA_LOADENS1K_INS1L_ILi1ELi4ELi3EEENS1N_ILi16EEENSN_INS5_IJS1P_SR_EEENS5_IJSR_SD_EEEEEEENS4_39AutoVectorizingCopyWithAssumedAlignmentILi128EEENS4_14SM90_TMA_STOREES2Y_S30_S30_EEEvvEEEEvNT_6ParamsE,"",@"SHT_CUDA_INFO"
	.sectionflags	@""
	.align	4


	//----- nvinfo : EIATTR_CUDA_API_VERSION
	.align		4
        /*0000*/ 	.byte	0x04, 0x37
        /*0002*/ 	.short	(.L_31 - .L_30)
.L_30:
        /*0004*/ 	.word	0x00000082


	//----- nvinfo : EIATTR_KPARAM_INFO
	.align		4
.L_31:
        /*0008*/ 	.byte	0x04, 0x17
        /*000a*/ 	.short	(.L_33 - .L_32)
.L_32:
        /*000c*/ 	.word	0x00000000
        /*0010*/ 	.short	0x0000
        /*0012*/ 	.short	0x0000
        /*0014*/ 	.byte	0x00, 0xf0, 0x01, 0x30


	//----- nvinfo : EIATTR_AT_ENTRY_FRAGMENTS
	.align		4
.L_33:
        /*0018*/ 	.byte	0x04, 0x4f
        /*001a*/ 	.short	(.L_35 - .L_34)


	//   ....[0]....
.L_34:
        /*001c*/ 	.word	0x00000006


	//----- nvinfo : EIATTR_RESERVED_SMEM_USED
	.align		4
.L_35:
        /*0020*/ 	.byte	0x01, 0x41
	.zero		2


	//----- nvinfo : EIATTR_SPARSE_MMA_MASK
	.align		4
        /*0024*/ 	.byte	0x03, 0x50
        /*0026*/ 	.short	0x0000


	//----- nvinfo : EIATTR_TCGEN05_1CTA_USED
	.align		4
        /*0028*/ 	.byte	0x01, 0x51
	.zero		2


	//----- nvinfo : EIATTR_MAXREG_COUNT
	.align		4
        /*002c*/ 	.byte	0x03, 0x1b
        /*002e*/ 	.short	0x00ff


	//----- nvinfo : EIATTR_NUM_BARRIERS
	.align		4
        /*0030*/ 	.byte	0x02, 0x4c
        /*0032*/ 	.byte	0x07
	.zero		1


	//----- nvinfo : EIATTR_EXTERNS
	.align		4
        /*0034*/ 	.byte	0x04, 0x0f
        /*0036*/ 	.short	(.L_37 - .L_36)


	//   ....[0]....
	.align		4
.L_36:
        /*0038*/ 	.word	index@(__assertfail)


	//----- nvinfo : EIATTR_MERCURY_ISA_VERSION
	.align		4
.L_37:
        /*003c*/ 	.byte	0x03, 0x5f
        /*003e*/ 	.short	0x0101


	//----- nvinfo : EIATTR_INT_WARP_WIDE_INSTR_OFFSETS
	.align		4
        /*0040*/ 	.byte	0x04, 0x31
        /*0042*/ 	.short	(.L_39 - .L_38)


	//   ....[0]....
.L_38:
        /*0044*/ 	.word	0x00004fa0


	//   ....[1]....
        /*0048*/ 	.word	0x00004fd0


	//   ....[2]....
        /*004c*/ 	.word	0x00004ff0


	//   ....[3]....
        /*0050*/ 	.word	0x00005b90


	//   ....[4]....
        /*0054*/ 	.word	0x00005c60


	//   ....[5]....
        /*0058*/ 	.word	0x00005cd0


	//   ....[6]....
        /*005c*/ 	.word	0x00005e20


	//   ....[7]....
        /*0060*/ 	.word	0x00005ef0


	//   ....[8]....
        /*0064*/ 	.word	0x00005f40


	//   ....[9]....
        /*0068*/ 	.word	0x00006080


	//   ....[10]....
        /*006c*/ 	.word	0x00006130


	//   ....[11]....
        /*0070*/ 	.word	0x00006190


	//   ....[12]....
        /*0074*/ 	.word	0x000062c0


	//   ....[13]....
        /*0078*/ 	.word	0x000063e0


	//   ....[14]....
        /*007c*/ 	.word	0x00006410


	//----- nvinfo : EIATTR_COOP_GROUP_MASK_REGIDS
	.align		4
.L_39:
        /*0080*/ 	.byte	0x04, 0x29
        /*0082*/ 	.short	(.L_41 - .L_40)


	//   ....[0]....
.L_40:
        /*0084*/ 	.word	0xffffffff


	//   ....[1]....
        /*0088*/ 	.word	0xffffffff


	//   ....[2]....
        /*008c*/ 	.word	0xffffffff


	//   ....[3]....
        /*0090*/ 	.word	0xffffffff


	//   ....[4]....
        /*0094*/ 	.word	0xffffffff


	//   ....[5]....
        /*0098*/ 	.word	0xffffffff


	//   ....[6]....
        /*009c*/ 	.word	0xffffffff


	//   ....[7]....
        /*00a0*/ 	.word	0xffffffff


	//   ....[8]....
        /*00a4*/ 	.word	0xffffffff


	//   ....[9]....
        /*00a8*/ 	.word	0xffffffff


	//   ....[10]....
        /*00ac*/ 	.word	0xffffffff


	//   ....[11]....
        /*00b0*/ 	.word	0xffffffff


	//   ....[12]....
        /*00b4*/ 	.word	0xffffffff


	//   ....[13]....
        /*00b8*/ 	.word	0xffffffff


	//----- nvinfo : EIATTR_COOP_GROUP_INSTR_OFFSETS
	.align		4
.L_41:
        /*00bc*/ 	.byte	0x04, 0x28
        /*00be*/ 	.short	(.L_43 - .L_42)


	//   ....[0]....
.L_42:
        /*00c0*/ 	.word	0x00000080


	//   ....[1]....
        /*00c4*/ 	.word	0x00000550


	//   ....[2]....
        /*00c8*/ 	.word	0x00000890


	//   ....[3]....
        /*00cc*/ 	.word	0x00000a10


	//   ....[4]....
        /*00d0*/ 	.word	0x00000b10


	//   ....[5]....
        /*00d4*/ 	.word	0x00000c80


	//   ....[6]....
        /*00d8*/ 	.word	0x00000de0


	//   ....[7]....
        /*00dc*/ 	.word	0x00000f90


	//   ....[8]....
        /*00e0*/ 	.word	0x00002720


	//   ....[9]....
        /*00e4*/ 	.word	0x00003c10


	//   ....[10]....
        /*00e8*/ 	.word	0x00003e20


	//   ....[11]....
        /*00ec*/ 	.word	0x00003e50


	//   ....[12]....
        /*00f0*/ 	.word	0x00004e80


	//   ....[13]....
        /*00f4*/ 	.word	0x000050b0


	//----- nvinfo : EIATTR_VRC_CTA_INIT_COUNT
	.align		4
.L_43:
        /*00f8*/ 	.byte	0x02, 0x4a
        /*00fa*/ 	.byte	0x80
	.zero		1


	//----- nvinfo : EIATTR_SYSCALL_OFFSETS
	.align		4
        /*00fc*/ 	.byte	0x04, 0x46
        /*00fe*/ 	.short	(.L_45 - .L_44)


	//   ....[0]....
.L_44:
        /*0100*/ 	.word	0x00007120


	//   ....[1]....
        /*0104*/ 	.word	0x00007210


	//   ....[2]....
        /*0108*/ 	.word	0x00007c30


	//   ....[3]....
        /*010c*/ 	.word	0x00007da0


	//   ....[4]....
        /*0110*/ 	.word	0x00008b80


	//   ....[5]....
        /*0114*/ 	.word	0x00008cf0


	//   ....[6]....
        /*0118*/ 	.word	0x00009b60


	//   ....[7]....
        /*011c*/ 	.word	0x00009cd0


	//   ....[8]....
        /*0120*/ 	.word	0x0000aae0


	//   ....[9]....
        /*0124*/ 	.word	0x0000ac50


	//----- nvinfo : EIATTR_MBARRIER_INSTR_OFFSETS
	.align		4
.L_45:
        /*0128*/ 	.byte	0x04, 0x39
        /*012a*/ 	.short	(.L_47 - .L_46)


	//   ....[0]....
.L_46:
        /*012c*/ 	.word	0x00000690
        /*0130*/ 	.word	0x000000ff
        /*0134*/ 	.word	0x00000000
        /*0138*/ 	.short	0x0100
        /*013a*/ 	.byte	0x04
	.zero		1


	//   ....[1]....
        /*013c*/ 	.word	0x000006a0
        /*0140*/ 	.word	0x000000ff
        /*0144*/ 	.word	0x00000078
        /*0148*/ 	.short	0x0100
        /*014a*/ 	.byte	0x04
	.zero		1


	//   ....[2]....
        /*014c*/ 	.word	0x000006b0
        /*0150*/ 	.word	0x000000ff
        /*0154*/ 	.word	0x00000008
        /*0158*/ 	.short	0x0100
        /*015a*/ 	.byte	0x04
	.zero		1


	//   ....[3]....
        /*015c*/ 	.word	0x000006c0
        /*0160*/ 	.word	0x000000ff
        /*0164*/ 	.word	0x00000080
        /*0168*/ 	.short	0x0100
        /*016a*/ 	.byte	0x04
	.zero		1


	//   ....[4]....
        /*016c*/ 	.word	0x000006d0
        /*0170*/ 	.word	0x000000ff
        /*0174*/ 	.word	0x00000010
        /*0178*/ 	.short	0x0100
        /*017a*/ 	.byte	0x04
	.zero		1


	//   ....[5]....
        /*017c*/ 	.word	0x000006e0
        /*0180*/ 	.word	0x000000ff
        /*0184*/ 	.word	0x00000088
        /*0188*/ 	.short	0x0100
        /*018a*/ 	.byte	0x04
	.zero		1


	//   ....[6]....
        /*018c*/ 	.word	0x000006f0
        /*0190*/ 	.word	0x000000ff
        /*0194*/ 	.word	0x00000018
        /*0198*/ 	.short	0x0100
        /*019a*/ 	.byte	0x04
	.zero		1


	//   ....[7]....
        /*019c*/ 	.word	0x00000700
        /*01a0*/ 	.word	0x000000ff
        /*01a4*/ 	.word	0x00000090
        /*01a8*/ 	.short	0x0100
        /*01aa*/ 	.byte	0x04
	.zero		1


	//   ....[8]....
        /*01ac*/ 	.word	0x00000710
        /*01b0*/ 	.word	0x000000ff
        /*01b4*/ 	.word	0x00000020
        /*01b8*/ 	.short	0x0100
        /*01ba*/ 	.byte	0x04
	.zero		1


	//   ....[9]....
        /*01bc*/ 	.word	0x00000720
        /*01c0*/ 	.word	0x000000ff
        /*01c4*/ 	.word	0x00000098
        /*01c8*/ 	.short	0x0100
        /*01ca*/ 	.byte	0x04
	.zero		1


	//   ....[10]....
        /*01cc*/ 	.word	0x00000730
        /*01d0*/ 	.word	0x000000ff
        /*01d4*/ 	.word	0x00000028
        /*01d8*/ 	.short	0x0100
        /*01da*/ 	.byte	0x04
	.zero		1


	//   ....[11]....
        /*01dc*/ 	.word	0x00000740
        /*01e0*/ 	.word	0x000000ff
        /*01e4*/ 	.word	0x000000a0
        /*01e8*/ 	.short	0x0100
        /*01ea*/ 	.byte	0x04
	.zero		1


	//   ....[12]....
        /*01ec*/ 	.word	0x00000750
        /*01f0*/ 	.word	0x000000ff
        /*01f4*/ 	.word	0x00000030
        /*01f8*/ 	.short	0x0100
        /*01fa*/ 	.byte	0x04
	.zero		1


	//   ....[13]....
        /*01fc*/ 	.word	0x00000760
        /*0200*/ 	.word	0x000000ff
        /*0204*/ 	.word	0x000000a8
        /*0208*/ 	.short	0x0100
        /*020a*/ 	.byte	0x04
	.zero		1


	//   ....[14]....
        /*020c*/ 	.word	0x00000770
        /*0210*/ 	.word	0x000000ff
        /*0214*/ 	.word	0x00000038
        /*0218*/ 	.short	0x0100
        /*021a*/ 	.byte	0x04
	.zero		1


	//   ....[15]....
        /*021c*/ 	.word	0x00000780
        /*0220*/ 	.word	0x000000ff
        /*0224*/ 	.word	0x000000b0
        /*0228*/ 	.short	0x0100
        /*022a*/ 	.byte	0x04
	.zero		1


	//   ....[16]....
        /*022c*/ 	.word	0x00000790
        /*0230*/ 	.word	0x000000ff
        /*0234*/ 	.word	0x00000040
        /*0238*/ 	.short	0x0100
        /*023a*/ 	.byte	0x04
	.zero		1


	//   ....[17]....
        /*023c*/ 	.word	0x000007a0
        /*0240*/ 	.word	0x000000ff
        /*0244*/ 	.word	0x000000b8
        /*0248*/ 	.short	0x0100
        /*024a*/ 	.byte	0x04
	.zero		1


	//   ....[18]....
        /*024c*/ 	.word	0x000007b0
        /*0250*/ 	.word	0x000000ff
        /*0254*/ 	.word	0x00000048
        /*0258*/ 	.short	0x0100
        /*025a*/ 	.byte	0x04
	.zero		1


	//   ....[19]....
        /*025c*/ 	.word	0x000007c0
        /*0260*/ 	.word	0x000000ff
        /*0264*/ 	.word	0x000000c0
        /*0268*/ 	.short	0x0100
        /*026a*/ 	.byte	0x04
	.zero		1


	//   ....[20]....
        /*026c*/ 	.word	0x000007d0
        /*0270*/ 	.word	0x000000ff
        /*0274*/ 	.word	0x00000050
        /*0278*/ 	.short	0x0100
        /*027a*/ 	.byte	0x04
	.zero		1


	//   ....[21]....
        /*027c*/ 	.word	0x000007e0
        /*0280*/ 	.word	0x000000ff
        /*0284*/ 	.word	0x000000c8
        /*0288*/ 	.short	0x0100
        /*028a*/ 	.byte	0x04
	.zero		1


	//   ....[22]....
        /*028c*/ 	.word	0x000007f0
        /*0290*/ 	.word	0x000000ff
        /*0294*/ 	.word	0x00000058
        /*0298*/ 	.short	0x0100
        /*029a*/ 	.byte	0x04
	.zero		1


	//   ....[23]....
        /*029c*/ 	.word	0x00000800
        /*02a0*/ 	.word	0x000000ff
        /*02a4*/ 	.word	0x000000d0
        /*02a8*/ 	.short	0x0100
        /*02aa*/ 	.byte	0x04
	.zero		1


	//   ....[24]....
        /*02ac*/ 	.word	0x00000810
        /*02b0*/ 	.word	0x000000ff
        /*02b4*/ 	.word	0x00000060
        /*02b8*/ 	.short	0x0100
        /*02ba*/ 	.byte	0x04
	.zero		1


	//   ....[25]....
        /*02bc*/ 	.word	0x00000820
        /*02c0*/ 	.word	0x000000ff
        /*02c4*/ 	.word	0x000000d8
        /*02c8*/ 	.short	0x0100
        /*02ca*/ 	.byte	0x04
	.zero		1


	//   ....[26]....
        /*02cc*/ 	.word	0x00000830
        /*02d0*/ 	.word	0x000000ff
        /*02d4*/ 	.word	0x00000068
        /*02d8*/ 	.short	0x0100
        /*02da*/ 	.byte	0x04
	.zero		1


	//   ....[27]....
        /*02dc*/ 	.word	0x00000840
        /*02e0*/ 	.word	0x000000ff
        /*02e4*/ 	.word	0x000000e0
        /*02e8*/ 	.short	0x0100
        /*02ea*/ 	.byte	0x04
	.zero		1


	//   ....[28]....
        /*02ec*/ 	.word	0x00000850
        /*02f0*/ 	.word	0x000000ff
        /*02f4*/ 	.word	0x00000070
        /*02f8*/ 	.short	0x0100
        /*02fa*/ 	.byte	0x04
	.zero		1


	//   ....[29]....
        /*02fc*/ 	.word	0x00000860
        /*0300*/ 	.word	0x000000ff
        /*0304*/ 	.word	0x000000e8
        /*0308*/ 	.short	0x0100
        /*030a*/ 	.byte	0x04
	.zero		1


	//   ....[30]....
        /*030c*/ 	.word	0x000009a0
        /*0310*/ 	.word	0x000000ff
        /*0314*/ 	.word	0x000000f0
        /*0318*/ 	.short	0x0100
        /*031a*/ 	.byte	0x04
	.zero		1


	//   ....[31]....
        /*031c*/ 	.word	0x000009b0
        /*0320*/ 	.word	0x000000ff
        /*0324*/ 	.word	0x00000108
        /*0328*/ 	.short	0x0100
        /*032a*/ 	.byte	0x04
	.zero		1


	//   ....[32]....
        /*032c*/ 	.word	0x000009c0
        /*0330*/ 	.word	0x000000ff
        /*0334*/ 	.word	0x000000f8
        /*0338*/ 	.short	0x0100
        /*033a*/ 	.byte	0x04
	.zero		1


	//   ....[33]....
        /*033c*/ 	.word	0x000009d0
        /*0340*/ 	.word	0x000000ff
        /*0344*/ 	.word	0x00000110
        /*0348*/ 	.short	0x0100
        /*034a*/ 	.byte	0x04
	.zero		1


	//   ....[34]....
        /*034c*/ 	.word	0x000009e0
        /*0350*/ 	.word	0x000000ff
        /*0354*/ 	.word	0x00000100
        /*0358*/ 	.short	0x0100
        /*035a*/ 	.byte	0x04
	.zero		1


	//   ....[35]....
        /*035c*/ 	.word	0x000009f0
        /*0360*/ 	.word	0x000000ff
        /*0364*/ 	.word	0x00000118
        /*0368*/ 	.short	0x0100
        /*036a*/ 	.byte	0x04
	.zero		1


	//   ....[36]....
        /*036c*/ 	.word	0x00000ae0
        /*0370*/ 	.word	0x000000ff
        /*0374*/ 	.word	0x00000120
        /*0378*/ 	.short	0x0100
        /*037a*/ 	.byte	0x06
	.zero		1


	//   ....[37]....
        /*037c*/ 	.word	0x00000af0
        /*0380*/ 	.word	0x000000ff
        /*0384*/ 	.word	0x00000128
        /*0388*/ 	.short	0x0100
        /*038a*/ 	.byte	0x06
	.zero		1


	//   ....[38]....
        /*038c*/ 	.word	0x00000c30
        /*0390*/ 	.word	0x000000ff
        /*0394*/ 	.word	0x00000130
        /*0398*/ 	.short	0x0100
        /*039a*/ 	.byte	0x06
	.zero		1


	//   ....[39]....
        /*039c*/ 	.word	0x00000c40
        /*03a0*/ 	.word	0x000000ff
        /*03a4*/ 	.word	0x00000140
        /*03a8*/ 	.short	0x0100
        /*03aa*/ 	.byte	0x06
	.zero		1


	//   ....[40]....
        /*03ac*/ 	.word	0x00000c50
        /*03b0*/ 	.word	0x000000ff
        /*03b4*/ 	.word	0x00000138
        /*03b8*/ 	.short	0x0100
        /*03ba*/ 	.byte	0x06
	.zero		1


	//   ....[41]....
        /*03bc*/ 	.word	0x00000c60
        /*03c0*/ 	.word	0x000000ff
        /*03c4*/ 	.word	0x00000148
        /*03c8*/ 	.short	0x0100
        /*03ca*/ 	.byte	0x06
	.zero		1


	//   ....[42]....
        /*03cc*/ 	.word	0x00000d90
        /*03d0*/ 	.word	0x000000ff
        /*03d4*/ 	.word	0x00000150
        /*03d8*/ 	.short	0x0100
        /*03da*/ 	.byte	0x04
	.zero		1


	//   ....[43]....
        /*03dc*/ 	.word	0x00000da0
        /*03e0*/ 	.word	0x000000ff
        /*03e4*/ 	.word	0x00000160
        /*03e8*/ 	.short	0x0100
        /*03ea*/ 	.byte	0x04
	.zero		1


	//   ....[44]....
        /*03ec*/ 	.word	0x00000db0
        /*03f0*/ 	.word	0x000000ff
        /*03f4*/ 	.word	0x00000158
        /*03f8*/ 	.short	0x0100
        /*03fa*/ 	.byte	0x04
	.zero		1


	//   ....[45]....
        /*03fc*/ 	.word	0x00000dc0
        /*0400*/ 	.word	0x000000ff
        /*0404*/ 	.word	0x00000168
        /*0408*/ 	.short	0x0100
        /*040a*/ 	.byte	0x04
	.zero		1


	//   ....[46]....
        /*040c*/ 	.word	0x00000eb0
        /*0410*/ 	.word	0x000000ff
        /*0414*/ 	.word	0x00000170
        /*0418*/ 	.short	0x0100
        /*041a*/ 	.byte	0x04
	.zero		1


	//   ....[47]....
        /*041c*/ 	.word	0x00000ec0
        /*0420*/ 	.word	0x000000ff
        /*0424*/ 	.word	0x00000180
        /*0428*/ 	.short	0x0100
        /*042a*/ 	.byte	0x04
	.zero		1


	//   ....[48]....
        /*042c*/ 	.word	0x00000ed0
        /*0430*/ 	.word	0x000000ff
        /*0434*/ 	.word	0x00000178
        /*0438*/ 	.short	0x0100
        /*043a*/ 	.byte	0x04
	.zero		1


	//   ....[49]....
        /*043c*/ 	.word	0x00000ee0
        /*0440*/ 	.word	0x000000ff
        /*0444*/ 	.word	0x00000188
        /*0448*/ 	.short	0x0100
        /*044a*/ 	.byte	0x04
	.zero		1


	//   ....[50]....
        /*044c*/ 	.word	0x00001c60
        /*0450*/ 	.word	0x00000000
        /*0454*/ 	.word	0x00000180
        /*0458*/ 	.short	0x010a
        /*045a*/ 	.byte	0xff
	.zero		1


	//   ....[51]....
        /*045c*/ 	.word	0x00001c90
        /*0460*/ 	.word	0x00000000
        /*0464*/ 	.word	0x00000170
        /*0468*/ 	.short	0x0101
        /*046a*/ 	.byte	0xff
	.zero		1


	//   ....[52]....
        /*046c*/ 	.word	0x00001d70
        /*0470*/ 	.word	0x000000ff
        /*0474*/ 	.word	0x00000078
        /*0478*/ 	.short	0x010a
        /*047a*/ 	.byte	0x04
	.zero		1


	//   ....[53]....
        /*047c*/ 	.word	0x00001e20
        /*0480*/ 	.word	0x000000ff
        /*0484*/ 	.word	0x00000078
        /*0488*/ 	.short	0x010a
        /*048a*/ 	.byte	0x21
	.zero		1


	//   ....[54]....
        /*048c*/ 	.word	0x00001f60
        /*0490*/ 	.word	0x000000ff
        /*0494*/ 	.word	0x00000078
        /*0498*/ 	.short	0x010a
        /*049a*/ 	.byte	0x05
	.zero		1


	//   ....[55]....
        /*049c*/ 	.word	0x00002260
        /*04a0*/ 	.word	0x000000ff
        /*04a4*/ 	.word	0x00000128
        /*04a8*/ 	.short	0x0101
        /*04aa*/ 	.byte	0x06
	.zero		1


	//   ....[56]....
        /*04ac*/ 	.word	0x00002280
        /*04b0*/ 	.word	0x000000ff
        /*04b4*/ 	.word	0x00000078
        /*04b8*/ 	.short	0x010a
        /*04ba*/ 	.byte	0x04
	.zero		1


	//   ....[57]....
        /*04bc*/ 	.word	0x00002300
        /*04c0*/ 	.word	0x000000ff
        /*04c4*/ 	.word	0x00000078
        /*04c8*/ 	.short	0x010a
        /*04ca*/ 	.byte	0x21
	.zero		1


	//   ....[58]....
        /*04cc*/ 	.word	0x00002440
        /*04d0*/ 	.word	0x000000ff
        /*04d4*/ 	.word	0x00000078
        /*04d8*/ 	.short	0x010a
        /*04da*/ 	.byte	0x04
	.zero		1


	//   ....[59]....
        /*04dc*/ 	.word	0x00002750
        /*04e0*/ 	.word	0x00000003
        /*04e4*/ 	.word	0x00000130
        /*04e8*/ 	.short	0x010a
        /*04ea*/ 	.byte	0xff
	.zero		1


	//   ....[60]....
        /*04ec*/ 	.word	0x000028a0
        /*04f0*/ 	.word	0x00000000
        /*04f4*/ 	.word	0x00000000
        /*04f8*/ 	.short	0x0101
        /*04fa*/ 	.byte	0xff
	.zero		1


	//   ....[61]....
        /*04fc*/ 	.word	0x00002e60
        /*0500*/ 	.word	0x000000ff
        /*0504*/ 	.word	0x00000000
        /*0508*/ 	.short	0x010a
        /*050a*/ 	.byte	0x04
	.zero		1


	//   ....[62]....
        /*050c*/ 	.word	0x00002ef0
        /*0510*/ 	.word	0x000000ff
        /*0514*/ 	.word	0x00000000
        /*0518*/ 	.short	0x010a
        /*051a*/ 	.byte	0x05
	.zero		1


	//   ....[63]....
        /*051c*/ 	.word	0x00002f80
        /*0520*/ 	.word	0x000000ff
        /*0524*/ 	.word	0x00000000
        /*0528*/ 	.short	0x010a
        /*052a*/ 	.byte	0x05
	.zero		1


	//   ....[64]....
        /*052c*/ 	.word	0x00003010
        /*0530*/ 	.word	0x000000ff
        /*0534*/ 	.word	0x00000000
        /*0538*/ 	.short	0x010a
        /*053a*/ 	.byte	0x05
	.zero		1


	//   ....[65]....
        /*053c*/ 	.word	0x000030a0
        /*0540*/ 	.word	0x000000ff
        /*0544*/ 	.word	0x00000000
        /*0548*/ 	.short	0x010a
        /*054a*/ 	.byte	0x05
	.zero		1


	//   ....[66]....
        /*054c*/ 	.word	0x00003130
        /*0550*/ 	.word	0x000000ff
        /*0554*/ 	.word	0x00000000
        /*0558*/ 	.short	0x010a
        /*055a*/ 	.byte	0x05
	.zero		1


	//   ....[67]....
        /*055c*/ 	.word	0x000031c0
        /*0560*/ 	.word	0x000000ff
        /*0564*/ 	.word	0x00000000
        /*0568*/ 	.short	0x010a
        /*056a*/ 	.byte	0x05
	.zero		1


	//   ....[68]....
        /*056c*/ 	.word	0x00003250
        /*0570*/ 	.word	0x000000ff
        /*0574*/ 	.word	0x00000000
        /*0578*/ 	.short	0x010a
        /*057a*/ 	.byte	0x05
	.zero		1


	//   ....[69]....
        /*057c*/ 	.word	0x000032e0
        /*0580*/ 	.word	0x000000ff
        /*0584*/ 	.word	0x00000000
        /*0588*/ 	.short	0x010a
        /*058a*/ 	.byte	0x05
	.zero		1


	//   ....[70]....
        /*058c*/ 	.word	0x00003370
        /*0590*/ 	.word	0x000000ff
        /*0594*/ 	.word	0x00000000
        /*0598*/ 	.short	0x010a
        /*059a*/ 	.byte	0x05
	.zero		1


	//   ....[71]....
        /*059c*/ 	.word	0x00003400
        /*05a0*/ 	.word	0x000000ff
        /*05a4*/ 	.word	0x00000000
        /*05a8*/ 	.short	0x010a
        /*05aa*/ 	.byte	0x05
	.zero		1


	//   ....[72]....
        /*05ac*/ 	.word	0x00003490
        /*05b0*/ 	.word	0x000000ff
        /*05b4*/ 	.word	0x00000000
        /*05b8*/ 	.short	0x010a
        /*05ba*/ 	.byte	0x05
	.zero		1


	//   ....[73]....
        /*05bc*/ 	.word	0x00003520
        /*05c0*/ 	.word	0x000000ff
        /*05c4*/ 	.word	0x00000000
        /*05c8*/ 	.short	0x010a
        /*05ca*/ 	.byte	0x05
	.zero		1


	//   ....[74]....
        /*05cc*/ 	.word	0x000035b0
        /*05d0*/ 	.word	0x000000ff
        /*05d4*/ 	.word	0x00000000
        /*05d8*/ 	.short	0x010a
        /*05da*/ 	.byte	0x05
	.zero		1


	//   ....[75]....
        /*05dc*/ 	.word	0x00003650
        /*05e0*/ 	.word	0x00000000
        /*05e4*/ 	.word	0x00000000
        /*05e8*/ 	.short	0x010a
        /*05ea*/ 	.byte	0xff
	.zero		1


	//   ....[76]....
        /*05ec*/ 	.word	0x00003770
        /*05f0*/ 	.word	0x00000002
        /*05f4*/ 	.word	0x00000170
        /*05f8*/ 	.short	0x010a
        /*05fa*/ 	.byte	0xff
	.zero		1


	//   ....[77]....
        /*05fc*/ 	.word	0x000037e0
        /*0600*/ 	.word	0x00000002
        /*0604*/ 	.word	0x00000000
        /*0608*/ 	.short	0x0101
        /*060a*/ 	.byte	0xff
	.zero		1


	//   ....[78]....
        /*060c*/ 	.word	0x00003800
        /*0610*/ 	.word	0x000000ff
        /*0614*/ 	.word	0x00000140
        /*0618*/ 	.short	0x010a
        /*061a*/ 	.byte	0x04
	.zero		1


	//   ....[79]....
        /*061c*/ 	.word	0x00003920
        /*0620*/ 	.word	0x00000002
        /*0624*/ 	.word	0x00000130
        /*0628*/ 	.short	0x010a
        /*062a*/ 	.byte	0xff
	.zero		1


	//   ....[80]....
        /*062c*/ 	.word	0x00003a20
        /*0630*/ 	.word	0x00000002
        /*0634*/ 	.word	0x00000000
        /*0638*/ 	.short	0x0101
        /*063a*/ 	.byte	0xff
	.zero		1


	//   ....[81]....
        /*063c*/ 	.word	0x00003ab0
        /*0640*/ 	.word	0x000000ff
        /*0644*/ 	.word	0x00000140
        /*0648*/ 	.short	0x0106
        /*064a*/ 	.byte	0x04
	.zero		1


	//   ....[82]....
        /*064c*/ 	.word	0x00003ad0
        /*0650*/ 	.word	0x000000ff
        /*0654*/ 	.word	0x00000140
        /*0658*/ 	.short	0x010a
        /*065a*/ 	.byte	0x04
	.zero		1


	//   ....[83]....
        /*065c*/ 	.word	0x00003b60
        /*0660*/ 	.word	0x000000ff
        /*0664*/ 	.word	0x00000140
        /*0668*/ 	.short	0x0106
        /*066a*/ 	.byte	0x07
	.zero		1


	//   ....[84]....
        /*066c*/ 	.word	0x00003ba0
        /*0670*/ 	.word	0x00000000
        /*0674*/ 	.word	0x00000140
        /*0678*/ 	.short	0x010a
        /*067a*/ 	.byte	0xff
	.zero		1


	//   ....[85]....
        /*067c*/ 	.word	0x00004190
        /*0680*/ 	.word	0x00000002
        /*0684*/ 	.word	0x00000130
        /*0688*/ 	.short	0x010a
        /*068a*/ 	.byte	0xff
	.zero		1


	//   ....[86]....
        /*068c*/ 	.word	0x000042b0
        /*0690*/ 	.word	0x00000000
        /*0694*/ 	.word	0x00000000
        /*0698*/ 	.short	0x0101
        /*069a*/ 	.byte	0xff
	.zero		1


	//   ....[87]....
        /*069c*/ 	.word	0x000047e0
        /*06a0*/ 	.word	0x000000ff
        /*06a4*/ 	.word	0x00000000
        /*06a8*/ 	.short	0x010a
        /*06aa*/ 	.byte	0x04
	.zero		1


	//   ....[88]....
        /*06ac*/ 	.word	0x00004830
        /*06b0*/ 	.word	0x000000ff
        /*06b4*/ 	.word	0x00000160
        /*06b8*/ 	.short	0x010a
        /*06ba*/ 	.byte	0x2c
	.zero		1


	//   ....[89]....
        /*06bc*/ 	.word	0x000049b0
        /*06c0*/ 	.word	0x000000ff
        /*06c4*/ 	.word	0x00000000
        /*06c8*/ 	.short	0x010a
        /*06ca*/ 	.byte	0x07
	.zero		1


	//   ....[90]....
        /*06cc*/ 	.word	0x00004ae0
        /*06d0*/ 	.word	0x000000ff
        /*06d4*/ 	.word	0x00000000
        /*06d8*/ 	.short	0x010a
        /*06da*/ 	.byte	0x04
	.zero		1


	//   ....[91]....
        /*06dc*/ 	.word	0x00004dd0
        /*06e0*/ 	.word	0x000000ff
        /*06e4*/ 	.word	0x00000000
        /*06e8*/ 	.short	0x010a
        /*06ea*/ 	.byte	0x04
	.zero		1


	//   ....[92]....
        /*06ec*/ 	.word	0x00004e60
        /*06f0*/ 	.word	0x000000ff
        /*06f4*/ 	.word	0x00000000
        /*06f8*/ 	.short	0x010a
        /*06fa*/ 	.byte	0x04
	.zero		1


	//   ....[93]....
        /*06fc*/ 	.word	0x000052f0
        /*0700*/ 	.word	0x0000000c
        /*0704*/ 	.word	0x00000130
        /*0708*/ 	.short	0x010a
        /*070a*/ 	.byte	0xff
	.zero		1


	//   ....[94]....
        /*070c*/ 	.word	0x00005460
        /*0710*/ 	.word	0x00000000
        /*0714*/ 	.word	0x00000000
        /*0718*/ 	.short	0x0101
        /*071a*/ 	.byte	0xff
	.zero		1


	//   ....[95]....
        /*071c*/ 	.word	0x000058e0
        /*0720*/ 	.word	0x000000ff
        /*0724*/ 	.word	0x00000128
        /*0728*/ 	.short	0x010a
        /*072a*/ 	.byte	0x1d
	.zero		1


	//   ....[96]....
        /*072c*/ 	.word	0x00005aa0
        /*0730*/ 	.word	0x000000ff
        /*0734*/ 	.word	0x00000108
        /*0738*/ 	.short	0x010a
        /*073a*/ 	.byte	0x04
	.zero		1


	//   ....[97]....
        /*073c*/ 	.word	0x00005cf0
        /*0740*/ 	.word	0x000000ff
        /*0744*/ 	.word	0x000000f0
        /*0748*/ 	.short	0x010b
        /*074a*/ 	.byte	0x04
	.zero		1


	//   ....[98]....
        /*074c*/ 	.word	0x00005d00
        /*0750*/ 	.word	0x000000ff
        /*0754*/ 	.word	0x00000000
        /*0758*/ 	.short	0x0101
        /*075a*/ 	.byte	0x06
	.zero		1


	//   ....[99]....
        /*075c*/ 	.word	0x00005d10
        /*0760*/ 	.word	0x000000ff
        /*0764*/ 	.word	0x00000108
        /*0768*/ 	.short	0x010a
        /*076a*/ 	.byte	0x07
	.zero		1


	//   ....[100]....
        /*076c*/ 	.word	0x00005f60
        /*0770*/ 	.word	0x000000ff
        /*0774*/ 	.word	0x000000f0
        /*0778*/ 	.short	0x010b
        /*077a*/ 	.byte	0x07
	.zero		1


	//   ....[101]....
        /*077c*/ 	.word	0x00005f70
        /*0780*/ 	.word	0x000000ff
        /*0784*/ 	.word	0x00000000
        /*0788*/ 	.short	0x0101
        /*078a*/ 	.byte	0x04
	.zero		1


	//   ....[102]....
        /*078c*/ 	.word	0x00005f80
        /*0790*/ 	.word	0x000000ff
        /*0794*/ 	.word	0x00000108
        /*0798*/ 	.short	0x010a
        /*079a*/ 	.byte	0x05
	.zero		1


	//   ....[103]....
        /*079c*/ 	.word	0x000061c0
        /*07a0*/ 	.word	0x000000ff
        /*07a4*/ 	.word	0x000000f0
        /*07a8*/ 	.short	0x010b
        /*07aa*/ 	.byte	0x05
	.zero		1


	//   ....[104]....
        /*07ac*/ 	.word	0x000061d0
        /*07b0*/ 	.word	0x000000ff
        /*07b4*/ 	.word	0x00000000
        /*07b8*/ 	.short	0x0101
        /*07ba*/ 	.byte	0x06
	.zero		1


	//   ....[105]....
        /*07bc*/ 	.word	0x000061e0
        /*07c0*/ 	.word	0x000000ff
        /*07c4*/ 	.word	0x00000108
        /*07c8*/ 	.short	0x010a
        /*07ca*/ 	.byte	0x04
	.zero		1


	//   ....[106]....
        /*07cc*/ 	.word	0x00006430
        /*07d0*/ 	.word	0x000000ff
        /*07d4*/ 	.word	0x000000f0
        /*07d8*/ 	.short	0x010b
        /*07da*/ 	.byte	0x04
	.zero		1


	//   ....[107]....
        /*07dc*/ 	.word	0x00006460
        /*07e0*/ 	.word	0x000000ff
        /*07e4*/ 	.word	0x00000000
        /*07e8*/ 	.short	0x0101
        /*07ea*/ 	.byte	0x05
	.zero		1


	//   ....[108]....
        /*07ec*/ 	.word	0x000064f0
        /*07f0*/ 	.word	0x000000ff
        /*07f4*/ 	.word	0x00000000
        /*07f8*/ 	.short	0x010a
        /*07fa*/ 	.byte	0x04
	.zero		1


	//   ....[109]....
        /*07fc*/ 	.word	0x00006580
        /*0800*/ 	.word	0x000000ff
        /*0804*/ 	.word	0x00000000
        /*0808*/ 	.short	0x010a
        /*080a*/ 	.byte	0x05
	.zero		1


	//   ....[110]....
        /*080c*/ 	.word	0x00006620
        /*0810*/ 	.word	0x00000000
        /*0814*/ 	.word	0x00000000
        /*0818*/ 	.short	0x010a
        /*081a*/ 	.byte	0xff
	.zero		1


	//   ....[111]....
        /*081c*/ 	.word	0x00006990
        /*0820*/ 	.word	0x00000000
        /*0824*/ 	.word	0x00000130
        /*0828*/ 	.short	0x010a
        /*082a*/ 	.byte	0xff
	.zero		1


	//   ....[112]....
        /*082c*/ 	.word	0x00006a60
        /*0830*/ 	.word	0x00000000
        /*0834*/ 	.word	0x00000000
        /*0838*/ 	.short	0x0101
        /*083a*/ 	.byte	0xff
	.zero		1


	//   ....[113]....
        /*083c*/ 	.word	0x00007740
        /*0840*/ 	.word	0x00000000
        /*0844*/ 	.word	0x000000f0
        /*0848*/ 	.short	0x010a
        /*084a*/ 	.byte	0xff
	.zero		1


	//   ....[114]....
        /*084c*/ 	.word	0x000077b0
        /*0850*/ 	.word	0x00000068
        /*0854*/ 	.word	0x00000150
        /*0858*/ 	.short	0x010a
        /*085a*/ 	.byte	0xff
	.zero		1


	//   ....[115]....
        /*085c*/ 	.word	0x000078a0
        /*0860*/ 	.word	0x00000000
        /*0864*/ 	.word	0x000000f0
        /*0868*/ 	.short	0x010a
        /*086a*/ 	.byte	0xff
	.zero		1


	//   ....[116]....
        /*086c*/ 	.word	0x000079c0
        /*0870*/ 	.word	0x00000068
        /*0874*/ 	.word	0x00000150
        /*0878*/ 	.short	0x010a
        /*087a*/ 	.byte	0xff
	.zero		1


	//   ....[117]....
        /*087c*/ 	.word	0x00008840
        /*0880*/ 	.word	0x00000000
        /*0884*/ 	.word	0x00000000
        /*0888*/ 	.short	0x0101
        /*088a*/ 	.byte	0xff
	.zero		1


	//   ....[118]....
        /*088c*/ 	.word	0x00008850
        /*0890*/ 	.word	0x00000014
        /*0894*/ 	.word	0x000000f0
        /*0898*/ 	.short	0x010a
        /*089a*/ 	.byte	0xff
	.zero		1


	//   ....[119]....
        /*089c*/ 	.word	0x00008910
        /*08a0*/ 	.word	0x00000014
        /*08a4*/ 	.word	0x000000f0
        /*08a8*/ 	.short	0x010a
        /*08aa*/ 	.byte	0xff
	.zero		1


	//   ....[120]....
        /*08ac*/ 	.word	0x000097f0
        /*08b0*/ 	.word	0x0000002e
        /*08b4*/ 	.word	0x00000000
        /*08b8*/ 	.short	0x0101
        /*08ba*/ 	.byte	0xff
	.zero		1


	//   ....[121]....
        /*08bc*/ 	.word	0x00009830
        /*08c0*/ 	.word	0x00000015
        /*08c4*/ 	.word	0x000000f0
        /*08c8*/ 	.short	0x010a
        /*08ca*/ 	.byte	0xff
	.zero		1


	//   ....[122]....
        /*08cc*/ 	.word	0x00009900
        /*08d0*/ 	.word	0x00000015
        /*08d4*/ 	.word	0x000000f0
        /*08d8*/ 	.short	0x010a
        /*08da*/ 	.byte	0xff
	.zero		1


	//   ....[123]....
        /*08dc*/ 	.word	0x0000a7f0
        /*08e0*/ 	.word	0x0000002e
        /*08e4*/ 	.word	0x00000000
        /*08e8*/ 	.short	0x0101
        /*08ea*/ 	.byte	0xff
	.zero		1


	//   ....[124]....
        /*08ec*/ 	.word	0x0000a810
        /*08f0*/ 	.word	0x00000002
        /*08f4*/ 	.word	0x000000f0
        /*08f8*/ 	.short	0x010a
        /*08fa*/ 	.byte	0xff
	.zero		1


	//   ....[125]....
        /*08fc*/ 	.word	0x0000a8c0
        /*0900*/ 	.word	0x00000002
        /*0904*/ 	.word	0x000000f0
        /*0908*/ 	.short	0x010a
        /*090a*/ 	.byte	0xff
	.zero		1


	//   ....[126]....
        /*090c*/ 	.word	0x0000b160
        /*0910*/ 	.word	0x000000ff
        /*0914*/ 	.word	0x00000000
        /*0918*/ 	.short	0x0101
        /*091a*/ 	.byte	0x04
	.zero		1


	//   ....[127]....
        /*091c*/ 	.word	0x0000b7c0
        /*0920*/ 	.word	0x00000000
        /*0924*/ 	.word	0x00000000
        /*0928*/ 	.short	0x0101
        /*092a*/ 	.byte	0xff
	.zero		1


	//   ....[128]....
        /*092c*/ 	.word	0x0000ba70
        /*0930*/ 	.word	0x000000ff
        /*0934*/ 	.word	0x00000000
        /*0938*/ 	.short	0x0101
        /*093a*/ 	.byte	0x04
	.zero		1


	//   ....[129]....
        /*093c*/ 	.word	0x0000ba90
        /*0940*/ 	.word	0x00000000
        /*0944*/ 	.word	0x00000180
        /*0948*/ 	.short	0x010a
        /*094a*/ 	.byte	0xff
	.zero		1


	//   ....[130]....
        /*094c*/ 	.word	0x0000baf0
        /*0950*/ 	.word	0x00000000
        /*0954*/ 	.word	0x00000078
        /*0958*/ 	.short	0x010a
        /*095a*/ 	.byte	0xff
	.zero		1


	//   ....[131]....
        /*095c*/ 	.word	0x0000bb50
        /*0960*/ 	.word	0x00000000
        /*0964*/ 	.word	0x00000078
        /*0968*/ 	.short	0x010a
        /*096a*/ 	.byte	0xff
	.zero		1


	//   ....[132]....
        /*096c*/ 	.word	0x0000bba0
        /*0970*/ 	.word	0x00000003
        /*0974*/ 	.word	0x00000130
        /*0978*/ 	.short	0x010a
        /*097a*/ 	.byte	0xff
	.zero		1


	//   ....[133]....
        /*097c*/ 	.word	0x0000bc00
        /*0980*/ 	.word	0x00000000
        /*0984*/ 	.word	0x00000000
        /*0988*/ 	.short	0x010a
        /*098a*/ 	.byte	0xff
	.zero		1


	//   ....[134]....
        /*098c*/ 	.word	0x0000bc60
        /*0990*/ 	.word	0x00000000
        /*0994*/ 	.word	0x00000000
        /*0998*/ 	.short	0x010a
        /*099a*/ 	.byte	0xff
	.zero		1


	//   ....[135]....
        /*099c*/ 	.word	0x0000bcc0
        /*09a0*/ 	.word	0x00000000
        /*09a4*/ 	.word	0x00000000
        /*09a8*/ 	.short	0x010a
        /*09aa*/ 	.byte	0xff
	.zero		1


	//   ....[136]....
        /*09ac*/ 	.word	0x0000bd20
        /*09b0*/ 	.word	0x00000000
        /*09b4*/ 	.word	0x00000000
        /*09b8*/ 	.short	0x010a
        /*09ba*/ 	.byte	0xff
	.zero		1


	//   ....[137]....
        /*09bc*/ 	.word	0x0000bd80
        /*09c0*/ 	.word	0x00000000
        /*09c4*/ 	.word	0x00000000
        /*09c8*/ 	.short	0x010a
        /*09ca*/ 	.byte	0xff
	.zero		1


	//   ....[138]....
        /*09cc*/ 	.word	0x0000bde0
        /*09d0*/ 	.word	0x00000000
        /*09d4*/ 	.word	0x00000000
        /*09d8*/ 	.short	0x010a
        /*09da*/ 	.byte	0xff
	.zero		1


	//   ....[139]....
        /*09dc*/ 	.word	0x0000be40
        /*09e0*/ 	.word	0x00000000
        /*09e4*/ 	.word	0x00000000
        /*09e8*/ 	.short	0x010a
        /*09ea*/ 	.byte	0xff
	.zero		1


	//   ....[140]....
        /*09ec*/ 	.word	0x0000bea0
        /*09f0*/ 	.word	0x00000000
        /*09f4*/ 	.word	0x00000000
        /*09f8*/ 	.short	0x010a
        /*09fa*/ 	.byte	0xff
	.zero		1


	//   ....[141]....
        /*09fc*/ 	.word	0x0000bf00
        /*0a00*/ 	.word	0x00000000
        /*0a04*/ 	.word	0x00000000
        /*0a08*/ 	.short	0x010a
        /*0a0a*/ 	.byte	0xff
	.zero		1


	//   ....[142]....
        /*0a0c*/ 	.word	0x0000bf60
        /*0a10*/ 	.word	0x00000000
        /*0a14*/ 	.word	0x00000000
        /*0a18*/ 	.short	0x010a
        /*0a1a*/ 	.byte	0xff
	.zero		1


	//   ....[143]....
        /*0a1c*/ 	.word	0x0000bfc0
        /*0a20*/ 	.word	0x00000000
        /*0a24*/ 	.word	0x00000000
        /*0a28*/ 	.short	0x010a
        /*0a2a*/ 	.byte	0xff
	.zero		1


	//   ....[144]....
        /*0a2c*/ 	.word	0x0000c020
        /*0a30*/ 	.word	0x00000000
        /*0a34*/ 	.word	0x00000000
        /*0a38*/ 	.short	0x010a
        /*0a3a*/ 	.byte	0xff
	.zero		1


	//   ....[145]....
        /*0a3c*/ 	.word	0x0000c080
        /*0a40*/ 	.word	0x00000000
        /*0a44*/ 	.word	0x00000000
        /*0a48*/ 	.short	0x010a
        /*0a4a*/ 	.byte	0xff
	.zero		1


	//   ....[146]....
        /*0a4c*/ 	.word	0x0000c0e0
        /*0a50*/ 	.word	0x00000000
        /*0a54*/ 	.word	0x00000000
        /*0a58*/ 	.short	0x010a
        /*0a5a*/ 	.byte	0xff
	.zero		1


	//   ....[147]....
        /*0a5c*/ 	.word	0x0000c130
        /*0a60*/ 	.word	0x00000002
        /*0a64*/ 	.word	0x00000170
        /*0a68*/ 	.short	0x010a
        /*0a6a*/ 	.byte	0xff
	.zero		1


	//   ....[148]....
        /*0a6c*/ 	.word	0x0000c190
        /*0a70*/ 	.word	0x00000002
        /*0a74*/ 	.word	0x00000140
        /*0a78*/ 	.short	0x010a
        /*0a7a*/ 	.byte	0xff
	.zero		1


	//   ....[149]....
        /*0a7c*/ 	.word	0x0000c1e0
        /*0a80*/ 	.word	0x00000002
        /*0a84*/ 	.word	0x00000130
        /*0a88*/ 	.short	0x010a
        /*0a8a*/ 	.byte	0xff
	.zero		1


	//   ....[150]....
        /*0a8c*/ 	.word	0x0000c240
        /*0a90*/ 	.word	0x00000000
        /*0a94*/ 	.word	0x00000140
        /*0a98*/ 	.short	0x010a
        /*0a9a*/ 	.byte	0xff
	.zero		1


	//   ....[151]....
        /*0a9c*/ 	.word	0x0000c290
        /*0aa0*/ 	.word	0x00000002
        /*0aa4*/ 	.word	0x00000130
        /*0aa8*/ 	.short	0x010a
        /*0aaa*/ 	.byte	0xff
	.zero		1


	//   ....[152]....
        /*0aac*/ 	.word	0x0000c2f0
        /*0ab0*/ 	.word	0x00000000
        /*0ab4*/ 	.word	0x00000160
        /*0ab8*/ 	.short	0x010a
        /*0aba*/ 	.byte	0xff
	.zero		1


	//   ....[153]....
        /*0abc*/ 	.word	0x0000c350
        /*0ac0*/ 	.word	0x00000000
        /*0ac4*/ 	.word	0x00000000
        /*0ac8*/ 	.short	0x010a
        /*0aca*/ 	.byte	0xff
	.zero		1


	//   ....[154]....
        /*0acc*/ 	.word	0x0000c3b0
        /*0ad0*/ 	.word	0x00000000
        /*0ad4*/ 	.word	0x00000000
        /*0ad8*/ 	.short	0x010a
        /*0ada*/ 	.byte	0xff
	.zero		1


	//   ....[155]....
        /*0adc*/ 	.word	0x0000c410
        /*0ae0*/ 	.word	0x00000000
        /*0ae4*/ 	.word	0x00000000
        /*0ae8*/ 	.short	0x010a
        /*0aea*/ 	.byte	0xff
	.zero		1


	//   ....[156]....
        /*0aec*/ 	.word	0x0000c460
        /*0af0*/ 	.word	0x0000000c
        /*0af4*/ 	.word	0x00000130
        /*0af8*/ 	.short	0x010a
        /*0afa*/ 	.byte	0xff
	.zero		1


	//   ....[157]....
        /*0afc*/ 	.word	0x0000c4c0
        /*0b00*/ 	.word	0x00000000
        /*0b04*/ 	.word	0x00000128
        /*0b08*/ 	.short	0x010a
        /*0b0a*/ 	.byte	0xff
	.zero		1


	//   ....[158]....
        /*0b0c*/ 	.word	0x0000c520
        /*0b10*/ 	.word	0x00000000
        /*0b14*/ 	.word	0x00000108
        /*0b18*/ 	.short	0x010a
        /*0b1a*/ 	.byte	0xff
	.zero		1


	//   ....[159]....
        /*0b1c*/ 	.word	0x0000c580
        /*0b20*/ 	.word	0x00000000
        /*0b24*/ 	.word	0x00000108
        /*0b28*/ 	.short	0x010a
        /*0b2a*/ 	.byte	0xff
	.zero		1


	//   ....[160]....
        /*0b2c*/ 	.word	0x0000c5e0
        /*0b30*/ 	.word	0x00000000
        /*0b34*/ 	.word	0x00000108
        /*0b38*/ 	.short	0x010a
        /*0b3a*/ 	.byte	0xff
	.zero		1


	//   ....[161]....
        /*0b3c*/ 	.word	0x0000c640
        /*0b40*/ 	.word	0x00000000
        /*0b44*/ 	.word	0x00000108
        /*0b48*/ 	.short	0x010a
        /*0b4a*/ 	.byte	0xff
	.zero		1


	//   ....[162]....
        /*0b4c*/ 	.word	0x0000c6a0
        /*0b50*/ 	.word	0x00000000
        /*0b54*/ 	.word	0x00000000
        /*0b58*/ 	.short	0x010a
        /*0b5a*/ 	.byte	0xff
	.zero		1


	//   ....[163]....
        /*0b5c*/ 	.word	0x0000c700
        /*0b60*/ 	.word	0x00000000
        /*0b64*/ 	.word	0x00000000
        /*0b68*/ 	.short	0x010a
        /*0b6a*/ 	.byte	0xff
	.zero		1


	//   ....[164]....
        /*0b6c*/ 	.word	0x0000c750
        /*0b70*/ 	.word	0x00000000
        /*0b74*/ 	.word	0x00000130
        /*0b78*/ 	.short	0x010a
        /*0b7a*/ 	.byte	0xff
	.zero		1


	//   ....[165]....
        /*0b7c*/ 	.word	0x0000c7a0
        /*0b80*/ 	.word	0x00000000
        /*0b84*/ 	.word	0x000000f0
        /*0b88*/ 	.short	0x010a
        /*0b8a*/ 	.byte	0xff
	.zero		1


	//   ....[166]....
        /*0b8c*/ 	.word	0x0000c7f0
        /*0b90*/ 	.word	0x00000068
        /*0b94*/ 	.word	0x00000150
        /*0b98*/ 	.short	0x010a
        /*0b9a*/ 	.byte	0xff
	.zero		1


	//   ....[167]....
        /*0b9c*/ 	.word	0x0000c840
        /*0ba0*/ 	.word	0x00000014
        /*0ba4*/ 	.word	0x000000f0
        /*0ba8*/ 	.short	0x010a
        /*0baa*/ 	.byte	0xff
	.zero		1


	//   ....[168]....
        /*0bac*/ 	.word	0x0000c890
        /*0bb0*/ 	.word	0x00000015
        /*0bb4*/ 	.word	0x000000f0
        /*0bb8*/ 	.short	0x010a
        /*0bba*/ 	.byte	0xff
	.zero		1


	//   ....[169]....
        /*0bbc*/ 	.word	0x0000c8e0
        /*0bc0*/ 	.word	0x00000002
        /*0bc4*/ 	.word	0x000000f0
        /*0bc8*/ 	.short	0x010a
        /*0bca*/ 	.byte	0xff
	.zero		1


	//----- nvinfo : EIATTR_NUM_MBARRIERS
	.align		4
.L_47:
        /*0bcc*/ 	.byte	0x03, 0x38
        /*0bce*/ 	.short	0x0032


	//----- nvinfo : EIATTR_EXIT_INSTR_OFFSETS
	.align		4
        /*0bd0*/ 	.byte	0x04, 0x1c
        /*0bd2*/ 	.short	(.L_49 - .L_48)


	//   ....[0]....
.L_48:
        /*0bd4*/ 	.word	0x00003680


	//   ....[1]....
        /*0bd8*/ 	.word	0x00003b70


	//   ....[2]....
        /*0bdc*/ 	.word	0x00003bd0


	//   ....[3]....
        /*0be0*/ 	.word	0x000050c0


	//   ....[4]....
        /*0be4*/ 	.word	0x00006650


	//   ....[5]....
        /*0be8*/ 	.word	0x00006690


	//   ....[6]....
        /*0bec*/ 	.word	0x0000b960


	//   ....[7]....
        /*0bf0*/ 	.word	0x0000b9e0


	//   ....[8]....
        /*0bf4*/ 	.word	0x0000ba10


	//   ....[9]....
        /*0bf8*/ 	.word	0x0000ba80


	//----- nvinfo : EIATTR_MAX_THREADS
	.align		4
.L_49:
        /*0bfc*/ 	.byte	0x04, 0x05
        /*0bfe*/ 	.short	(.L_51 - .L_50)
.L_50:
        /*0c00*/ 	.word	0x00000100
        /*0c04*/ 	.word	0x00000001
        /*0c08*/ 	.word	0x00000001


	//----- nvinfo : EIATTR_CRS_STACK_SIZE
	.align		4
.L_51:
        /*0c0c*/ 	.byte	0x04, 0x1e
        /*0c0e*/ 	.short	(.L_53 - .L_52)
.L_52:
        /*0c10*/ 	.word	0x00000000


	//----- nvinfo : EIATTR_CBANK_PARAM_SIZE
	.align		4
.L_53:
        /*0c14*/ 	.byte	0x03, 0x19
        /*0c16*/ 	.short	0x0c00


	//----- nvinfo : EIATTR_PARAM_CBANK
	.align		4
        /*0c18*/ 	.byte	0x04, 0x0a
        /*0c1a*/ 	.short	(.L_55 - .L_54)
	.align		4
.L_54:
        /*0c1c*/ 	.word	index@(.nv.constant0._ZN7cutlass13device_kernelINS_4gemm6kernel13GemmUniversalIN4cute5tupleIJiiiiEEENS1_10collective13CollectiveMmaINS1_46MainloopSm100TmaUmmaWarpSpecializedBlockScaledILi15ELi2ELi2ENS5_IJNS4_1CILi4EEENSA_ILi2EEENSA_ILi1EEEEEEEENS5_IJNSA_ILi128EEENSA_ILi64EEESG_EEENS5_IJNS_12float_e2m1_tENS_13float_ue4m3_tEEEENS5_IJNS5_IJlSD_lEEENS4_6LayoutINS5_IJNS5_IJNS5_IJNSA_ILi32EEESB_EEEiEEENS5_IJNS5_IJNSA_ILi16EEESB_EEEiEEENS5_IJSD_iEEEEEENS5_IJST_NS5_IJNS5_IJNSA_ILi0EEESD_EEENSA_ILi512EEEEEENS5_IJSW_iEEEEEEEEEEESL_S13_NS4_8TiledMMAINS4_8MMA_AtomIJNS4_17SM100_MMA_MXF4_SSISJ_SJ_fSK_Li128ELi64ELi16ELNS4_4UMMA5MajorE0ELS18_0ELNS17_7ScaleInE0ELS19_0EEEEEENSN_INS5_IJSD_SD_SD_EEENS5_IJSW_SW_SW_EEEEENS5_IJNS4_10UnderscoreES1F_S1F_EEEEENS5_IJNS4_23SM90_TMA_LOAD_MULTICASTES1I_EEENS5_IJNS4_14ComposedLayoutINS4_7SwizzleILi2ELi4ELi3EEENS4_18smem_ptr_flag_bitsILi4EEENSN_INS5_IJNSA_ILi8EEESG_EEENS5_IJSG_SD_EEEEEEENSN_INS5_IJNS5_IJNS5_IJSP_SD_EEESS_EEESD_NS5_IJSD_SC_EEEEEENS5_IJNS5_IJNS5_IJSS_SY_EEESX_EEESW_NS5_IJSB_SY_EEEEEEEEEEEvNS4_8identityES1J_S23_vS24_EENS_8epilogue10collective18CollectiveEpilogueINS26_23Sm100TmaWarpSpecializedILi3ELi2ELi16ELb1ELb0EEEJNS5_IJSH_SH_SG_EEENS5_IJNSN_ISH_SD_EENSN_INS5_IJSR_SC_EEENS5_IJSD_SO_EEEEEEEENS_10bfloat16_tESM_S2H_SM_NS26_6fusion15FusionCallbacksIS2A_NS2I_17LinearCombinationIS2H_fS2H_fLNS_15FloatRoundStyleE2EEES2B_S2G_JEEENS4_5SM1004TMEM4LOAD26SM100_TMEM_LOAD_32dp32b16xENS4_13SM90_TMA_LOADENS1K_INS1L_ILi1ELi4ELi3EEENS1N_ILi16EEENSN_INS5_IJS1P_SR_EEENS5_IJSR_SD_EEEEEEENS4_39AutoVectorizingCopyWithAssumedAlignmentILi128EEENS4_14SM90_TMA_STOREES2Y_S30_S30_EEEvvEEEEvNT_6ParamsE)
        /*0c20*/ 	.short	0x0380
        /*0c22*/ 	.short	0x0c00


	//----- nvinfo : EIATTR_SW_WAR
	.align		4
.L_55:
        /*0c24*/ 	.byte	0x04, 0x36
        /*0c26*/ 	.short	(.L_57 - .L_56)
.L_56:
        /*0c28*/ 	.word	0x00000008
.L_57:


//--------------------- .nv.callgraph             --------------------------
	.section	.nv.callgraph,"",@"SHT_CUDA_CALLGRAPH"
	.align	4
	.sectionentsize	8
	.align		4
        /*0000*/ 	.word	0x00000000
	.align		4
        /*0004*/ 	.word	0xffffffff
	.align		4
        /*0008*/ 	.word	index@(_ZN7cutlass13device_kernelINS_4gemm6kernel13GemmUniversalIN4cute5tupleIJiiiiEEENS1_10collective13CollectiveMmaINS1_46MainloopSm100TmaUmmaWarpSpecializedBlockScaledILi15ELi2ELi2ENS5_IJNS4_1CILi4EEENSA_ILi2EEENSA_ILi1EEEEEEEENS5_IJNSA_ILi128EEENSA_ILi64EEESG_EEENS5_IJNS_12float_e2m1_tENS_13float_ue4m3_tEEEENS5_IJNS5_IJlSD_lEEENS4_6LayoutINS5_IJNS5_IJNS5_IJNSA_ILi32EEESB_EEEiEEENS5_IJNS5_IJNSA_ILi16EEESB_EEEiEEENS5_IJSD_iEEEEEENS5_IJST_NS5_IJNS5_IJNSA_ILi0EEESD_EEENSA_ILi512EEEEEENS5_IJSW_iEEEEEEEEEEESL_S13_NS4_8TiledMMAINS4_8MMA_AtomIJNS4_17SM100_MMA_MXF4_SSISJ_SJ_fSK_Li128ELi64ELi16ELNS4_4UMMA5MajorE0ELS18_0ELNS17_7ScaleInE0ELS19_0EEEEEENSN_INS5_IJSD_SD_SD_EEENS5_IJSW_SW_SW_EEEEENS5_IJNS4_10UnderscoreES1F_S1F_EEEEENS5_IJNS4_23SM90_TMA_LOAD_MULTICASTES1I_EEENS5_IJNS4_14ComposedLayoutINS4_7SwizzleILi2ELi4ELi3EEENS4_18smem_ptr_flag_bitsILi4EEENSN_INS5_IJNSA_ILi8EEESG_EEENS5_IJSG_SD_EEEEEEENSN_INS5_IJNS5_IJNS5_IJSP_SD_EEESS_EEESD_NS5_IJSD_SC_EEEEEENS5_IJNS5_IJNS5_IJSS_SY_EEESX_EEESW_NS5_IJSB_SY_EEEEEEEEEEEvNS4_8identityES1J_S23_vS24_EENS_8epilogue10collective18CollectiveEpilogueINS26_23Sm100TmaWarpSpecializedILi3ELi2ELi16ELb1ELb0EEEJNS5_IJSH_SH_SG_EEENS5_IJNSN_ISH_SD_EENSN_INS5_IJSR_SC_EEENS5_IJSD_SO_EEEEEEEENS_10bfloat16_tESM_S2H_SM_NS26_6fusion15FusionCallbacksIS2A_NS2I_17LinearCombinationIS2H_fS2H_fLNS_15FloatRoundStyleE2EEES2B_S2G_JEEENS4_5SM1004TMEM4LOAD26SM100_TMEM_LOAD_32dp32b16xENS4_13SM90_TMA_LOADENS1K_INS1L_ILi1ELi4ELi3EEENS1N_ILi16EEENSN_INS5_IJS1P_SR_EEENS5_IJSR_SD_EEEEEEENS4_39AutoVectorizingCopyWithAssumedAlignmentILi128EEENS4_14SM90_TMA_STOREES2Y_S30_S30_EEEvvEEEEvNT_6ParamsE)
	.align		4
        /*000c*/ 	.word	index@(__assertfail)
	.align		4
        /*0010*/ 	.word	0x00000000
	.align		4
        /*0014*/ 	.word	0xfffffffe
	.align		4
        /*0018*/ 	.word	0x00000000
	.align		4
        /*001c*/ 	.word	0xfffffffd
	.align		4
        /*0020*/ 	.word	0x00000000
	.align		4
        /*0024*/ 	.word	0xfffffffc


//--------------------- .nv.constant4             --------------------------
	.section	.nv.constant4,"a",@progbits
	.align	8
	.align		8
.nv.constant4:
        /*0000*/ 	.dword	__assertfail
	.align		8
        /*0008*/ 	.dword	__unnamed_1
	.align		8
        /*0010*/ 	.dword	__unnamed_2
	.align		8
        /*0018*/ 	.dword	_ZN40_INTERNAL_445edd0f_4_k_cu_9bbd5b58_372244cuda3std3__45__cpo5beginE
	.align		8
        /*0020*/ 	.dword	_ZN40_INTERNAL_445edd0f_4_k_cu_9bbd5b58_372244cuda3std3__45__cpo3endE
	.align		8
        /*0028*/ 	.dword	_ZN40_INTERNAL_445edd0f_4_k_cu_9bbd5b58_372244cuda3std3__45__cpo6cbeginE
	.align		8
        /*0030*/ 	.dword	_ZN40_INTERNAL_445edd0f_4_k_cu_9bbd5b58_372244cuda3std3__45__cpo4cendE
	.align		8
        /*0038*/ 	.dword	_ZN40_INTERNAL_445edd0f_4_k_cu_9bbd5b58_372244cuda3std3__442_GLOBAL__N__445edd0f_4_k_cu_9bbd5b58_372246ignoreE
	.align		8
        /*0040*/ 	.dword	_ZN40_INTERNAL_445edd0f_4_k_cu_9bbd5b58_372244cuda3std3__419piecewise_constructE
	.align		8
        /*0048*/ 	.dword	_ZN40_INTERNAL_445edd0f_4_k_cu_9bbd5b58_372244cuda3std3__48in_placeE
	.align		8
        /*0050*/ 	.dword	_ZN40_INTERNAL_445edd0f_4_k_cu_9bbd5b58_372244cuda3std6ranges3__45__cpo4swapE
	.align		8
        /*0058*/ 	.dword	_ZN40_INTERNAL_445edd0f_4_k_cu_9bbd5b58_372244cuda3std6ranges3__45__cpo9iter_moveE
	.align		8
        /*0060*/ 	.dword	_ZN40_INTERNAL_445edd0f_4_k_cu_9bbd5b58_372244cute7productE
	.align		8
        /*0068*/ 	.dword	_ZN40_INTERNAL_445edd0f_4_k_cu_9bbd5b58_372244cute1_E
	.align		8
        /*0070*/ 	.dword	$str$25
	.align		8
        /*0078*/ 	.dword	$str$26
	.align		8
        /*0080*/ 	.dword	$str$29
	.align		8
        /*0088*/ 	.dword	$str$30


//--------------------- .text._ZN7cutlass13device_kernelINS_4gemm6kernel13GemmUniversalIN4cute5tupleIJiiiiEEENS1_10collective13CollectiveMmaINS1_46MainloopSm100TmaUmmaWarpSpecializedBlockScaledILi15ELi2ELi2ENS5_IJNS4_1CILi4EEENSA_ILi2EEENSA_ILi1EEEEEEEENS5_IJNSA_ILi128EEENSA_ILi64EEESG_EEENS5_IJNS_12float_e2m1_tENS_13float_ue4m3_tEEEENS5_IJNS5_IJlSD_lEEENS4_6LayoutINS5_IJNS5_IJNS5_IJNSA_ILi32EEESB_EEEiEEENS5_IJNS5_IJNSA_ILi16EEESB_EEEiEEENS5_IJSD_iEEEEEENS5_IJST_NS5_IJNS5_IJNSA_ILi0EEESD_EEENSA_ILi512EEEEEENS5_IJSW_iEEEEEEEEEEESL_S13_NS4_8TiledMMAINS4_8MMA_AtomIJNS4_17SM100_MMA_MXF4_SSISJ_SJ_fSK_Li128ELi64ELi16ELNS4_4UMMA5MajorE0ELS18_0ELNS17_7ScaleInE0ELS19_0EEEEEENSN_INS5_IJSD_SD_SD_EEENS5_IJSW_SW_SW_EEEEENS5_IJNS4_10UnderscoreES1F_S1F_EEEEENS5_IJNS4_23SM90_TMA_LOAD_MULTICASTES1I_EEENS5_IJNS4_14ComposedLayoutINS4_7SwizzleILi2ELi4ELi3EEENS4_18smem_ptr_flag_bitsILi4EEENSN_INS5_IJNSA_ILi8EEESG_EEENS5_IJSG_SD_EEEEEEENSN_INS5_IJNS5_IJNS5_IJSP_SD_EEESS_EEESD_NS5_IJSD_SC_EEEEEENS5_IJNS5_IJNS5_IJSS_SY_EEESX_EEESW_NS5_IJSB_SY_EEEEEEEEEEEvNS4_8identityES1J_S23_vS24_EENS_8epilogue10collective18CollectiveEpilogueINS26_23Sm100TmaWarpSpecializedILi3ELi2ELi16ELb1ELb0EEEJNS5_IJSH_SH_SG_EEENS5_IJNSN_ISH_SD_EENSN_INS5_IJSR_SC_EEENS5_IJSD_SO_EEEEEEEENS_10bfloat16_tESM_S2H_SM_NS26_6fusion15FusionCallbacksIS2A_NS2I_17LinearCombinationIS2H_fS2H_fLNS_15FloatRoundStyleE2EEES2B_S2G_JEEENS4_5SM1004TMEM4LOAD26SM100_TMEM_LOAD_32dp32b16xENS4_13SM90_TMA_LOADENS1K_INS1L_ILi1ELi4ELi3EEENS1N_ILi16EEENSN_INS5_IJS1P_SR_EEENS5_IJSR_SD_EEEEEEENS4_39AutoVectorizingCopyWithAssumedAlignmentILi128EEENS4_14SM90_TMA_STOREES2Y_S30_S30_EEEvvEEEEvNT_6ParamsE --------------------------
	.section	.text._ZN7cutlass13device_kernelINS_4gemm6kernel13GemmUniversalIN4cute5tupleIJiiiiEEENS1_10collective13CollectiveMmaINS1_46MainloopSm100TmaUmmaWarpSpecializedBlockScaledILi15ELi2ELi2ENS5_IJNS4_1CILi4EEENSA_ILi2EEENSA_ILi1EEEEEEEENS5_IJNSA_ILi128EEENSA_ILi64EEESG_EEENS5_IJNS_12float_e2m1_tENS_13float_ue4m3_tEEEENS5_IJNS5_IJlSD_lEEENS4_6LayoutINS5_IJNS5_IJNS5_IJNSA_ILi32EEESB_EEEiEEENS5_IJNS5_IJNSA_ILi16EEESB_EEEiEEENS5_IJSD_iEEEEEENS5_IJST_NS5_IJNS5_IJNSA_ILi0EEESD_EEENSA_ILi512EEEEEENS5_IJSW_iEEEEEEEEEEESL_S13_NS4_8TiledMMAINS4_8MMA_AtomIJNS4_17SM100_MMA_MXF4_SSISJ_SJ_fSK_Li128ELi64ELi16ELNS4_4UMMA5MajorE0ELS18_0ELNS17_7ScaleInE0ELS19_0EEEEEENSN_INS5_IJSD_SD_SD_EEENS5_IJSW_SW_SW_EEEEENS5_IJNS4_10UnderscoreES1F_S1F_EEEEENS5_IJNS4_23SM90_TMA_LOAD_MULTICASTES1I_EEENS5_IJNS4_14ComposedLayoutINS4_7SwizzleILi2ELi4ELi3EEENS4_18smem_ptr_flag_bitsILi4EEENSN_INS5_IJNSA_ILi8EEESG_EEENS5_IJSG_SD_EEEEEEENSN_INS5_IJNS5_IJNS5_IJSP_SD_EEESS_EEESD_NS5_IJSD_SC_EEEEEENS5_IJNS5_IJNS5_IJSS_SY_EEESX_EEESW_NS5_IJSB_SY_EEEEEEEEEEEvNS4_8identityES1J_S23_vS24_EENS_8epilogue10collective18CollectiveEpilogueINS26_23Sm100TmaWarpSpecializedILi3ELi2ELi16ELb1ELb0EEEJNS5_IJSH_SH_SG_EEENS5_IJNSN_ISH_SD_EENSN_INS5_IJSR_SC_EEENS5_IJSD_SO_EEEEEEEENS_10bfloat16_tESM_S2H_SM_NS26_6fusion15FusionCallbacksIS2A_NS2I_17LinearCombinationIS2H_fS2H_fLNS_15FloatRoundStyleE2EEES2B_S2G_JEEENS4_5SM1004TMEM4LOAD26SM100_TMEM_LOAD_32dp32b16xENS4_13SM90_TMA_LOADENS1K_INS1L_ILi1ELi4ELi3EEENS1N_ILi16EEENSN_INS5_IJS1P_SR_EEENS5_IJSR_SD_EEEEEEENS4_39AutoVectorizingCopyWithAssumedAlignmentILi128EEENS4_14SM90_TMA_STOREES2Y_S30_S30_EEEvvEEEEvNT_6ParamsE,"ax",@progbits
	.align	128
.text._ZN7cutlass13device_kernelINS_4gemm6kernel13GemmUniversalIN4cute5tupleIJiiiiEEENS1_10collective13CollectiveMmaINS1_46MainloopSm100TmaUmmaWarpSpecializedBlockScaledILi15ELi2ELi2ENS5_IJNS4_1CILi4EEENSA_ILi2EEENSA_ILi1EEEEEEEENS5_IJNSA_ILi128EEENSA_ILi64EEESG_EEENS5_IJNS_12float_e2m1_tENS_13float_ue4m3_tEEEENS5_IJNS5_IJlSD_lEEENS4_6LayoutINS5_IJNS5_IJNS5_IJNSA_ILi32EEESB_EEEiEEENS5_IJNS5_IJNSA_ILi16EEESB_EEEiEEENS5_IJSD_iEEEEEENS5_IJST_NS5_IJNS5_IJNSA_ILi0EEESD_EEENSA_ILi512EEEEEENS5_IJSW_iEEEEEEEEEEESL_S13_NS4_8TiledMMAINS4_8MMA_AtomIJNS4_17SM100_MMA_MXF4_SSISJ_SJ_fSK_Li128ELi64ELi16ELNS4_4UMMA5MajorE0ELS18_0ELNS17_7ScaleInE0ELS19_0EEEEEENSN_INS5_IJSD_SD_SD_EEENS5_IJSW_SW_SW_EEEEENS5_IJNS4_10UnderscoreES1F_S1F_EEEEENS5_IJNS4_23SM90_TMA_LOAD_MULTICASTES1I_EEENS5_IJNS4_14ComposedLayoutINS4_7SwizzleILi2ELi4ELi3EEENS4_18smem_ptr_flag_bitsILi4EEENSN_INS5_IJNSA_ILi8EEESG_EEENS5_IJSG_SD_EEEEEEENSN_INS5_IJNS5_IJNS5_IJSP_SD_EEESS_EEESD_NS5_IJSD_SC_EEEEEENS5_IJNS5_IJNS5_IJSS_SY_EEESX_EEESW_NS5_IJSB_SY_EEEEEEEEEEEvNS4_8identityES1J_S23_vS24_EENS_8epilogue10collective18CollectiveEpilogueINS26_23Sm100TmaWarpSpecializedILi3ELi2ELi16ELb1ELb0EEEJNS5_IJSH_SH_SG_EEENS5_IJNSN_ISH_SD_EENSN_INS5_IJSR_SC_EEENS5_IJSD_SO_EEEEEEEENS_10bfloat16_tESM_S2H_SM_NS26_6fusion15FusionCallbacksIS2A_NS2I_17LinearCombinationIS2H_fS2H_fLNS_15FloatRoundStyleE2EEES2B_S2G_JEEENS4_5SM1004TMEM4LOAD26SM100_TMEM_LOAD_32dp32b16xENS4_13SM90_TMA_LOADENS1K_INS1L_ILi1ELi4ELi3EEENS1N_ILi16EEENSN_INS5_IJS1P_SR_EEENS5_IJSR_SD_EEEEEEENS4_39AutoVectorizingCopyWithAssumedAlignmentILi128EEENS4_14SM90_TMA_STOREES2Y_S30_S30_EEEvvEEEEvNT_6ParamsE:
        .type           _ZN7cutlass13device_kernelINS_4gemm6kernel13GemmUniversalIN4cute5tupleIJiiiiEEENS1_10collective13CollectiveMmaINS1_46MainloopSm100TmaUmmaWarpSpecializedBlockScaledILi15ELi2ELi2ENS5_IJNS4_1CILi4EEENSA_ILi2EEENSA_ILi1EEEEEEEENS5_IJNSA_ILi128EEENSA_ILi64EEESG_EEENS5_IJNS_12float_e2m1_tENS_13float_ue4m3_tEEEENS5_IJNS5_IJlSD_lEEENS4_6LayoutINS5_IJNS5_IJNS5_IJNSA_ILi32EEESB_EEEiEEENS5_IJNS5_IJNSA_ILi16EEESB_EEEiEEENS5_IJSD_iEEEEEENS5_IJST_NS5_IJNS5_IJNSA_ILi0EEESD_EEENSA_ILi512EEEEEENS5_IJSW_iEEEEEEEEEEESL_S13_NS4_8TiledMMAINS4_8MMA_AtomIJNS4_17SM100_MMA_MXF4_SSISJ_SJ_fSK_Li128ELi64ELi16ELNS4_4UMMA5MajorE0ELS18_0ELNS17_7ScaleInE0ELS19_0EEEEEENSN_INS5_IJSD_SD_SD_EEENS5_IJSW_SW_SW_EEEEENS5_IJNS4_10UnderscoreES1F_S1F_EEEEENS5_IJNS4_23SM90_TMA_LOAD_MULTICASTES1I_EEENS5_IJNS4_14ComposedLayoutINS4_7SwizzleILi2ELi4ELi3EEENS4_18smem_ptr_flag_bitsILi4EEENSN_INS5_IJNSA_ILi8EEESG_EEENS5_IJSG_SD_EEEEEEENSN_INS5_IJNS5_IJNS5_IJSP_SD_EEESS_EEESD_NS5_IJSD_SC_EEEEEENS5_IJNS5_IJNS5_IJSS_SY_EEESX_EEESW_NS5_IJSB_SY_EEEEEEEEEEEvNS4_8identityES1J_S23_vS24_EENS_8epilogue10collective18CollectiveEpilogueINS26_23Sm100TmaWarpSpecializedILi3ELi2ELi16ELb1ELb0EEEJNS5_IJSH_SH_SG_EEENS5_IJNSN_ISH_SD_EENSN_INS5_IJSR_SC_EEENS5_IJSD_SO_EEEEEEEENS_10bfloat16_tESM_S2H_SM_NS26_6fusion15FusionCallbacksIS2A_NS2I_17LinearCombinationIS2H_fS2H_fLNS_15FloatRoundStyleE2EEES2B_S2G_JEEENS4_5SM1004TMEM4LOAD26SM100_TMEM_LOAD_32dp32b16xENS4_13SM90_TMA_LOADENS1K_INS1L_ILi1ELi4ELi3EEENS1N_ILi16EEENSN_INS5_IJS1P_SR_EEENS5_IJSR_SD_EEEEEEENS4_39AutoVectorizingCopyWithAssumedAlignmentILi128EEENS4_14SM90_TMA_STOREES2Y_S30_S30_EEEvvEEEEvNT_6ParamsE,@function
        .size           _ZN7cutlass13device_kernelINS_4gemm6kernel13GemmUniversalIN4cute5tupleIJiiiiEEENS1_10collective13CollectiveMmaINS1_46MainloopSm100TmaUmmaWarpSpecializedBlockScaledILi15ELi2ELi2ENS5_IJNS4_1CILi4EEENSA_ILi2EEENSA_ILi1EEEEEEEENS5_IJNSA_ILi128EEENSA_ILi64EEESG_EEENS5_IJNS_12float_e2m1_tENS_13float_ue4m3_tEEEENS5_IJNS5_IJlSD_lEEENS4_6LayoutINS5_IJNS5_IJNS5_IJNSA_ILi32EEESB_EEEiEEENS5_IJNS5_IJNSA_ILi16EEESB_EEEiEEENS5_IJSD_iEEEEEENS5_IJST_NS5_IJNS5_IJNSA_ILi0EEESD_EEENSA_ILi512EEEEEENS5_IJSW_iEEEEEEEEEEESL_S13_NS4_8TiledMMAINS4_8MMA_AtomIJNS4_17SM100_MMA_MXF4_SSISJ_SJ_fSK_Li128ELi64ELi16ELNS4_4UMMA5MajorE0ELS18_0ELNS17_7ScaleInE0ELS19_0EEEEEENSN_INS5_IJSD_SD_SD_EEENS5_IJSW_SW_SW_EEEEENS5_IJNS4_10UnderscoreES1F_S1F_EEEEENS5_IJNS4_23SM90_TMA_LOAD_MULTICASTES1I_EEENS5_IJNS4_14ComposedLayoutINS4_7SwizzleILi2ELi4ELi3EEENS4_18smem_ptr_flag_bitsILi4EEENSN_INS5_IJNSA_ILi8EEESG_EEENS5_IJSG_SD_EEEEEEENSN_INS5_IJNS5_IJNS5_IJSP_SD_EEESS_EEESD_NS5_IJSD_SC_EEEEEENS5_IJNS5_IJNS5_IJSS_SY_EEESX_EEESW_NS5_IJSB_SY_EEEEEEEEEEEvNS4_8identityES1J_S23_vS24_EENS_8epilogue10collective18CollectiveEpilogueINS26_23Sm100TmaWarpSpecializedILi3ELi2ELi16ELb1ELb0EEEJNS5_IJSH_SH_SG_EEENS5_IJNSN_ISH_SD_EENSN_INS5_IJSR_SC_EEENS5_IJSD_SO_EEEEEEEENS_10bfloat16_tESM_S2H_SM_NS26_6fusion15FusionCallbacksIS2A_NS2I_17LinearCombinationIS2H_fS2H_fLNS_15FloatRoundStyleE2EEES2B_S2G_JEEENS4_5SM1004TMEM4LOAD26SM100_TMEM_LOAD_32dp32b16xENS4_13SM90_TMA_LOADENS1K_INS1L_ILi1ELi4ELi3EEENS1N_ILi16EEENSN_INS5_IJS1P_SR_EEENS5_IJSR_SD_EEEEEEENS4_39AutoVectorizingCopyWithAssumedAlignmentILi128EEENS4_14SM90_TMA_STOREES2Y_S30_S30_EEEvvEEEEvNT_6ParamsE,(.L_x_229 - _ZN7cutlass13device_kernelINS_4gemm6kernel13GemmUniversalIN4cute5tupleIJiiiiEEENS1_10collective13CollectiveMmaINS1_46MainloopSm100TmaUmmaWarpSpecializedBlockScaledILi15ELi2ELi2ENS5_IJNS4_1CILi4EEENSA_ILi2EEENSA_ILi1EEEEEEEENS5_IJNSA_ILi128EEENSA_ILi64EEESG_EEENS5_IJNS_12float_e2m1_tENS_13float_ue4m3_tEEEENS5_IJNS5_IJlSD_lEEENS4_6LayoutINS5_IJNS5_IJNS5_IJNSA_ILi32EEESB_EEEiEEENS5_IJNS5_IJNSA_ILi16EEESB_EEEiEEENS5_IJSD_iEEEEEENS5_IJST_NS5_IJNS5_IJNSA_ILi0EEESD_EEENSA_ILi512EEEEEENS5_IJSW_iEEEEEEEEEEESL_S13_NS4_8TiledMMAINS4_8MMA_AtomIJNS4_17SM100_MMA_MXF4_SSISJ_SJ_fSK_Li128ELi64ELi16ELNS4_4UMMA5MajorE0ELS18_0ELNS17_7ScaleInE0ELS19_0EEEEEENSN_INS5_IJSD_SD_SD_EEENS5_IJSW_SW_SW_EEEEENS5_IJNS4_10UnderscoreES1F_S1F_EEEEENS5_IJNS4_23SM90_TMA_LOAD_MULTICASTES1I_EEENS5_IJNS4_14ComposedLayoutINS4_7SwizzleILi2ELi4ELi3EEENS4_18smem_ptr_flag_bitsILi4EEENSN_INS5_IJNSA_ILi8EEESG_EEENS5_IJSG_SD_EEEEEEENSN_INS5_IJNS5_IJNS5_IJSP_SD_EEESS_EEESD_NS5_IJSD_SC_EEEEEENS5_IJNS5_IJNS5_IJSS_SY_EEESX_EEESW_NS5_IJSB_SY_EEEEEEEEEEEvNS4_8identityES1J_S23_vS24_EENS_8epilogue10collective18CollectiveEpilogueINS26_23Sm100TmaWarpSpecializedILi3ELi2ELi16ELb1ELb0EEEJNS5_IJSH_SH_SG_EEENS5_IJNSN_ISH_SD_EENSN_INS5_IJSR_SC_EEENS5_IJSD_SO_EEEEEEEENS_10bfloat16_tESM_S2H_SM_NS26_6fusion15FusionCallbacksIS2A_NS2I_17LinearCombinationIS2H_fS2H_fLNS_15FloatRoundStyleE2EEES2B_S2G_JEEENS4_5SM1004TMEM4LOAD26SM100_TMEM_LOAD_32dp32b16xENS4_13SM90_TMA_LOADENS1K_INS1L_ILi1ELi4ELi3EEENS1N_ILi16EEENSN_INS5_IJS1P_SR_EEENS5_IJSR_SD_EEEEEEENS4_39AutoVectorizingCopyWithAssumedAlignmentILi128EEENS4_14SM90_TMA_STOREES2Y_S30_S30_EEEvvEEEEvNT_6ParamsE)
        .other          _ZN7cutlass13device_kernelINS_4gemm6kernel13GemmUniversalIN4cute5tupleIJiiiiEEENS1_10collective13CollectiveMmaINS1_46MainloopSm100TmaUmmaWarpSpecializedBlockScaledILi15ELi2ELi2ENS5_IJNS4_1CILi4EEENSA_ILi2EEENSA_ILi1EEEEEEEENS5_IJNSA_ILi128EEENSA_ILi64EEESG_EEENS5_IJNS_12float_e2m1_tENS_13float_ue4m3_tEEEENS5_IJNS5_IJlSD_lEEENS4_6LayoutINS5_IJNS5_IJNS5_IJNSA_ILi32EEESB_EEEiEEENS5_IJNS5_IJNSA_ILi16EEESB_EEEiEEENS5_IJSD_iEEEEEENS5_IJST_NS5_IJNS5_IJNSA_ILi0EEESD_EEENSA_ILi512EEEEEENS5_IJSW_iEEEEEEEEEEESL_S13_NS4_8TiledMMAINS4_8MMA_AtomIJNS4_17SM100_MMA_MXF4_SSISJ_SJ_fSK_Li128ELi64ELi16ELNS4_4UMMA5MajorE0ELS18_0ELNS17_7ScaleInE0ELS19_0EEEEEENSN_INS5_IJSD_SD_SD_EEENS5_IJSW_SW_SW_EEEEENS5_IJNS4_10UnderscoreES1F_S1F_EEEEENS5_IJNS4_23SM90_TMA_LOAD_MULTICASTES1I_EEENS5_IJNS4_14ComposedLayoutINS4_7SwizzleILi2ELi4ELi3EEENS4_18smem_ptr_flag_bitsILi4EEENSN_INS5_IJNSA_ILi8EEESG_EEENS5_IJSG_SD_EEEEEEENSN_INS5_IJNS5_IJNS5_IJSP_SD_EEESS_EEESD_NS5_IJSD_SC_EEEEEENS5_IJNS5_IJNS5_IJSS_SY_EEESX_EEESW_NS5_IJSB_SY_EEEEEEEEEEEvNS4_8identityES1J_S23_vS24_EENS_8epilogue10collective18CollectiveEpilogueINS26_23Sm100TmaWarpSpecializedILi3ELi2ELi16ELb1ELb0EEEJNS5_IJSH_SH_SG_EEENS5_IJNSN_ISH_SD_EENSN_INS5_IJSR_SC_EEENS5_IJSD_SO_EEEEEEEENS_10bfloat16_tESM_S2H_SM_NS26_6fusion15FusionCallbacksIS2A_NS2I_17LinearCombinationIS2H_fS2H_fLNS_15FloatRoundStyleE2EEES2B_S2G_JEEENS4_5SM1004TMEM4LOAD26SM100_TMEM_LOAD_32dp32b16xENS4_13SM90_TMA_LOADENS1K_INS1L_ILi1ELi4ELi3EEENS1N_ILi16EEENSN_INS5_IJS1P_SR_EEENS5_IJSR_SD_EEEEEEENS4_39AutoVectorizingCopyWithAssumedAlignmentILi128EEENS4_14SM90_TMA_STOREES2Y_S30_S30_EEEvvEEEEvNT_6ParamsE,@"STO_CUDA_ENTRY STV_DEFAULT"
_ZN7cutlass13device_kernelINS_4gemm6kernel13GemmUniversalIN4cute5tupleIJiiiiEEENS1_10collective13CollectiveMmaINS1_46MainloopSm100TmaUmmaWarpSpecializedBlockScaledILi15ELi2ELi2ENS5_IJNS4_1CILi4EEENSA_ILi2EEENSA_ILi1EEEEEEEENS5_IJNSA_ILi128EEENSA_ILi64EEESG_EEENS5_IJNS_12float_e2m1_tENS_13float_ue4m3_tEEEENS5_IJNS5_IJlSD_lEEENS4_6LayoutINS5_IJNS5_IJNS5_IJNSA_ILi32EEESB_EEEiEEENS5_IJNS5_IJNSA_ILi16EEESB_EEEiEEENS5_IJSD_iEEEEEENS5_IJST_NS5_IJNS5_IJNSA_ILi0EEESD_EEENSA_ILi512EEEEEENS5_IJSW_iEEEEEEEEEEESL_S13_NS4_8TiledMMAINS4_8MMA_AtomIJNS4_17SM100_MMA_MXF4_SSISJ_SJ_fSK_Li128ELi64ELi16ELNS4_4UMMA5MajorE0ELS18_0ELNS17_7ScaleInE0ELS19_0EEEEEENSN_INS5_IJSD_SD_SD_EEENS5_IJSW_SW_SW_EEEEENS5_IJNS4_10UnderscoreES1F_S1F_EEEEENS5_IJNS4_23SM90_TMA_LOAD_MULTICASTES1I_EEENS5_IJNS4_14ComposedLayoutINS4_7SwizzleILi2ELi4ELi3EEENS4_18smem_ptr_flag_bitsILi4EEENSN_INS5_IJNSA_ILi8EEESG_EEENS5_IJSG_SD_EEEEEEENSN_INS5_IJNS5_IJNS5_IJSP_SD_EEESS_EEESD_NS5_IJSD_SC_EEEEEENS5_IJNS5_IJNS5_IJSS_SY_EEESX_EEESW_NS5_IJSB_SY_EEEEEEEEEEEvNS4_8identityES1J_S23_vS24_EENS_8epilogue10collective18CollectiveEpilogueINS26_23Sm100TmaWarpSpecializedILi3ELi2ELi16ELb1ELb0EEEJNS5_IJSH_SH_SG_EEENS5_IJNSN_ISH_SD_EENSN_INS5_IJSR_SC_EEENS5_IJSD_SO_EEEEEEEENS_10bfloat16_tESM_S2H_SM_NS26_6fusion15FusionCallbacksIS2A_NS2I_17LinearCombinationIS2H_fS2H_fLNS_15FloatRoundStyleE2EEES2B_S2G_JEEENS4_5SM1004TMEM4LOAD26SM100_TMEM_LOAD_32dp32b16xENS4_13SM90_TMA_LOADENS1K_INS1L_ILi1ELi4ELi3EEENS1N_ILi16EEENSN_INS5_IJS1P_SR_EEENS5_IJSR_SD_EEEEEEENS4_39AutoVectorizingCopyWithAssumedAlignmentILi128EEENS4_14SM90_TMA_STOREES2Y_S30_S30_EEEvvEEEEvNT_6ParamsE:
[----:B------:R-:W1:Y:S01]  /*0000*/  LDC R1, c[0x0][0x37c] ;  /* 0x0000df00ff017b82 */ /* 0x000e620000000800 */
[----:B------:R-:W2:Y:S01]  /*0010*/  S2R R81, SR_TID.X ;  /* 0x0000000000517919 */ /* 0x000ea20000002100 */
[----:B------:R-:W3:Y:S01]  /*0020*/  LDCU.64 UR12, c[0x0][0xc90] ;  /* 0x00019200ff0c77ac */ /* 0x000ee20008000a00 */
[----:B------:R-:W-:Y:S02]  /*0030*/  PRMT R85, RZ, 0x7610, R85 ;  /* 0x00007610ff557816 */ /* 0x000fe40000000055 */
[----:B------:R-:W-:Y:S01]  /*0040*/  ELECT P4, URZ, PT ;  /* 0x0000000000ff782f */ /* 0x000fe20003880000 */
[----:B---3--:R-:W-:-:S04]  /*0050*/  UISETP.NE.U32.AND UP0, UPT, UR12, URZ, UPT ;  /* 0x000000ff0c00728c */ /* 0x008fc8000bf05070 */
[----:B------:R-:W-:Y:S01]  /*0060*/  UISETP.NE.AND.EX UP0, UPT, UR13, URZ, UPT, UP0 ;  /* 0x000000ff0d00728c */ /* 0x000fe2000bf05300 */
[----:B--2---:R-:W-:-:S05]  /*0070*/  SHF.R.U32.HI R86, RZ, 0x5, R81 ;  /* 0x00000005ff567819 */ /* 0x004fca0000011651 */
[----:B------:R-:W2:Y:S02]  /*0080*/  SHFL.IDX PT, R0, R86, RZ, 0x1f ;  /* 0x00001fff56007589 */ /* 0x000ea400000e0000 */
[----:B--2---:R-:W-:Y:S01]  /*0090*/  R2UR UR21, R0 ;  /* 0x00000000001572ca */ /* 0x004fe200000e0000 */
[----:B-1----:R-:W-:-:S14]  /*00a0*/  BRA.U UP0, `(.L_x_0) ;  /* 0x0000000100307547 */ /* 0x002fdc000b800000 */
[----:B------:R-:W1:Y:S02]  /*00b0*/  LDCU.64 UR4, c[0x0][0xc88] ;  /* 0x00019100ff0477ac */ /* 0x000e640008000a00 */
[----:B-1----:R-:W-:-:S04]  /*00c0*/  UISETP.NE.U32.AND UP0, UPT, UR4, URZ, UPT ;  /* 0x000000ff0400728c */ /* 0x002fc8000bf05070 */
[----:B------:R-:W-:-:S09]  /*00d0*/  UISETP.NE.AND.EX UP0, UPT, UR5, URZ, UPT, UP0 ;  /* 0x000000ff0500728c */ /* 0x000fd2000bf05300 */
[----:B------:R-:W-:Y:S05]  /*00e0*/  BRA.U !UP0, `(.L_x_1) ;  /* 0x0000000108147547 */ /* 0x000fea000b800000 */
[----:B------:R-:W1:Y:S01]  /*00f0*/  LDC.64 R2, c[0x0][0xc88] ;  /* 0x00032200ff027b82 */ /* 0x000e620000000a00 */
[----:B------:R-:W1:Y:S02]  /*0100*/  LDCU.64 UR4, c[0x0][0x358] ;  /* 0x00006b00ff0477ac */ /* 0x000e640008000a00 */
[----:B-1----:R1:W5:Y:S01]  /*0110*/  LDG.E R45, desc[UR4][R2.64] ;  /* 0x00000004022d7981 */ /* 0x002362000c1e1900 */
[----:B------:R-:W-:Y:S01]  /*0120*/  HFMA2 R85, -RZ, RZ, 0, 5.9604644775390625e-08 ;  /* 0x00000001ff557431 */ /* 0x000fe200000001ff */
[----:B------:R-:W-:Y:S05]  /*0130*/  BRA `(.L_x_0) ;  /* 0x00000000000c7947 */ /* 0x000fea0003800000 */
.L_x_1:
[----:B------:R-:W1:Y:S01]  /*0140*/  LDCU UR4, c[0x0][0xc80] ;  /* 0x00019000ff0477ac */ /* 0x000e620008000800 */
[----:B------:R-:W-:Y:S01]  /*0150*/  HFMA2 R85, -RZ, RZ, 0, 5.9604644775390625e-08 ;  /* 0x00000001ff557431 */ /* 0x000fe200000001ff */
[----:B-1----:R-:W-:-:S07]  /*0160*/  MOV R45, UR4 ;  /* 0x00000004002d7c02 */ /* 0x002fce0008000f00 */
.L_x_0:
[----:B------:R-:W2:Y:S02]  /*0170*/  LDCU.64 UR4, c[0x0][0xcb0] ;  /* 0x00019600ff0477ac */ /* 0x000ea40008000a00 */
[----:B--2---:R-:W-:-:S04]  /*0180*/  UISETP.NE.U32.AND UP0, UPT, UR4, URZ, UPT ;  /* 0x000000ff0400728c */ /* 0x004fc8000bf05070 */
[----:B------:R-:W-:-:S09]  /*0190*/  UISETP.NE.AND.EX UP0, UPT, UR5, URZ, UPT, UP0 ;  /* 0x000000ff0500728c */ /* 0x000fd2000bf05300 */
[----:B------:R-:W-:Y:S05]  /*01a0*/  BRA.U UP0, `(.L_x_2) ;  /* 0x0000000100287547 */ /* 0x000fea000b800000 */
[----:B------:R-:W2:Y:S02]  /*01b0*/  LDCU.64 UR4, c[0x0][0xca8] ;  /* 0x00019500ff0477ac */ /* 0x000ea40008000a00 */
[----:B--2---:R-:W-:-:S04]  /*01c0*/  UISETP.NE.U32.AND UP0, UPT, UR4, URZ, UPT ;  /* 0x000000ff0400728c */ /* 0x004fc8000bf05070 */
[----:B------:R-:W-:-:S09]  /*01d0*/  UISETP.NE.AND.EX UP0, UPT, UR5, URZ, UPT, UP0 ;  /* 0x000000ff0500728c */ /* 0x000fd2000bf05300 */
[----:B------:R-:W-:Y:S05]  /*01e0*/  BRA.U !UP0, `(.L_x_3) ;  /* 0x0000000108107547 */ /* 0x000fea000b800000 */
[----:B-1----:R-:W1:Y:S01]  /*01f0*/  LDC.64 R2, c[0x0][0xca8] ;  /* 0x00032a00ff027b82 */ /* 0x002e620000000a00 */
[----:B------:R-:W1:Y:S02]  /*0200*/  LDCU.64 UR4, c[0x0][0x358] ;  /* 0x00006b00ff0477ac */ /* 0x000e640008000a00 */
[----:B-1----:R2:W5:Y:S01]  /*0210*/  LDG.E R43, desc[UR4][R2.64] ;  /* 0x00000004022b7981 */ /* 0x002562000c1e1900 */
[----:B------:R-:W-:Y:S05]  /*0220*/  BRA `(.L_x_2) ;  /* 0x0000000000087947 */ /* 0x000fea0003800000 */
.L_x_3:
[----:B------:R-:W2:Y:S02]  /*0230*/  LDCU UR4, c[0x0][0xca0] ;  /* 0x00019400ff0477ac */ /* 0x000ea40008000800 */
[----:B--2---:R-:W-:Y:S02]  /*0240*/  MOV R43, UR4 ;  /* 0x00000004002b7c02 */ /* 0x004fe40008000f00 */
.L_x_2:
[----:B------:R-:W-:Y:S01]  /*0250*/  IMAD.U32 R0, RZ, RZ, UR21 ;  /* 0x00000015ff007e24 */ /* 0x000fe2000f8e00ff */
[----:B------:R-:W-:Y:S04]  /*0260*/  BSSY.RECONVERGENT B0, `(.L_x_4) ;  /* 0x0000012000007945 */ /* 0x000fe80003800200 */
[C---:B------:R-:W-:Y:S02]  /*0270*/  ISETP.NE.OR P1, PT, R0.reuse, 0x1, !P4 ;  /* 0x000000010000780c */ /* 0x040fe40006725670 */
[----:B------:R-:W-:-:S11]  /*0280*/  ISETP.NE.OR P0, PT, R0, 0x3, !P4 ;  /* 0x000000030000780c */ /* 0x000fd60006705670 */
[----:B------:R-:W-:Y:S05]  /*0290*/  @P1 BRA `(.L_x_5) ;  /* 0x0000000000381947 */ /* 0x000fea0003800000 */
[----:B------:R-:W3:Y:S02]  /*02a0*/  LDCU.64 UR4, c[0x0][0x348] ;  /* 0x00006900ff0477ac */ /* 0x000ee40008000a00 */
[----:B---3--:R-:W-:Y:S02]  /*02b0*/  UIADD3 UR10, UP3, UPT, UR4, 0x80, URZ ;  /* 0x00000080040a7890 */ /* 0x008fe4000ff7e0ff */
[----:B------:R-:W-:Y:S02]  /*02c0*/  UIADD3 UR8, UP2, UPT, UR4, 0x180, URZ ;  /* 0x0000018004087890 */ /* 0x000fe4000ff5e0ff */
[----:B------:R-:W-:Y:S02]  /*02d0*/  UIADD3 UR6, UP1, UPT, UR4, 0x280, URZ ;  /* 0x0000028004067890 */ /* 0x000fe4000ff3e0ff */
[----:B------:R-:W-:Y:S02]  /*02e0*/  UIADD3 UR4, UP0, UPT, UR4, 0x380, URZ ;  /* 0x0000038004047890 */ /* 0x000fe4000ff1e0ff */
[----:B------:R-:W-:-:S02]  /*02f0*/  UIADD3.X UR11, UPT, UPT, URZ, UR5, URZ, UP3, !UPT ;  /* 0x00000005ff0b7290 */ /* 0x000fc40009ffe4ff */
[----:B------:R-:W-:Y:S02]  /*0300*/  UIADD3.X UR9, UPT, UPT, URZ, UR5, URZ, UP2, !UPT ;  /* 0x00000005ff097290 */ /* 0x000fe400097fe4ff */
[----:B------:R-:W-:Y:S02]  /*0310*/  UIADD3.X UR7, UPT, UPT, URZ, UR5, URZ, UP1, !UPT ;  /* 0x00000005ff077290 */ /* 0x000fe40008ffe4ff */
[----:B------:R-:W-:-:S03]  /*0320*/  UIADD3.X UR5, UPT, UPT, URZ, UR5, URZ, UP0, !UPT ;  /* 0x00000005ff057290 */ /* 0x000fc600087fe4ff */
[----:B------:R3:W-:Y:S02]  /*0330*/  UTMACCTL.PF [UR10] ;  /* 0x000000000a0079b9 */ /* 0x0007e40008040000 */
[----:B------:R3:W-:Y:S02]  /*0340*/  UTMACCTL.PF [UR8] ;  /* 0x00000000080079b9 */ /* 0x0007e40008040000 */
[----:B------:R3:W-:Y:S02]  /*0350*/  UTMACCTL.PF [UR6] ;  /* 0x00000000060079b9 */ /* 0x0007e40008040000 */
[----:B------:R3:W-:Y:S02]  /*0360*/  UTMACCTL.PF [UR4] ;  /* 0x00000000040079b9 */ /* 0x0007e40008040000 */
[----:B---3--:R-:W-:Y:S01]  /*0370*/  NOP ;  /* 0x0000000000007918 */ /* 0x008fe20000000000 */
.L_x_5:
[----:B------:R-:W-:Y:S05]  /*0380*/  BSYNC.RECONVERGENT B0 ;  /* 0x0000000000007941 */ /* 0x000fea0003800200 */
.L_x_4:
[----:B------:R-:W-:Y:S04]  /*0390*/  BSSY.RECONVERGENT B0, `(.L_x_6) ;  /* 0x000000a000007945 */ /* 0x000fe80003800200 */
[----:B------:R-:W-:Y:S05]  /*03a0*/  @P0 BRA `(.L_x_7) ;  /* 0x0000000000200947 */ /* 0x000fea0003800000 */
[----:B------:R-:W3:Y:S02]  /*03b0*/  LDCU.64 UR4, c[0x0][0x348] ;  /* 0x00006900ff0477ac */ /* 0x000ee40008000a00 */
[----:B---3--:R-:W-:Y:S02]  /*03c0*/  UIADD3 UR6, UP1, UPT, UR4, 0x980, URZ ;  /* 0x0000098004067890 */ /* 0x008fe4000ff3e0ff */
[----:B------:R-:W-:Y:S02]  /*03d0*/  UIADD3 UR4, UP0, UPT, UR4, 0xa80, URZ ;  /* 0x00000a8004047890 */ /* 0x000fe4000ff1e0ff */
[----:B------:R-:W-:Y:S02]  /*03e0*/  UIADD3.X UR7, UPT, UPT, URZ, UR5, URZ, UP1, !UPT ;  /* 0x00000005ff077290 */ /* 0x000fe40008ffe4ff */
[----:B------:R-:W-:-:S07]  /*03f0*/  UIADD3.X UR5, UPT, UPT, URZ, UR5, URZ, UP0, !UPT ;  /* 0x00000005ff057290 */ /* 0x000fce00087fe4ff */
[----:B------:R3:W-:Y:S02]  /*0400*/  UTMACCTL.PF [UR6] ;  /* 0x00000000060079b9 */ /* 0x0007e40008040000 */
[----:B------:R3:W-:Y:S02]  /*0410*/  UTMACCTL.PF [UR4] ;  /* 0x00000000040079b9 */ /* 0x0007e40008040000 */
[----:B---3--:R-:W-:Y:S01]  /*0420*/  NOP ;  /* 0x0000000000007918 */ /* 0x008fe20000000000 */
.L_x_7:
[----:B------:R-:W-:Y:S05]  /*0430*/  BSYNC.RECONVERGENT B0 ;  /* 0x0000000000007941 */ /* 0x000fea0003800200 */
.L_x_6:
[----:B------:R-:W3:Y:S01]  /*0440*/  LDCU.64 UR4, c[0x0][0xc88] ;  /* 0x00019100ff0477ac */ /* 0x000ee20008000a00 */
[----:B------:R-:W-:Y:S02]  /*0450*/  UISETP.EQ.U32.AND UP1, UPT, UR12, URZ, UPT ;  /* 0x000000ff0c00728c */ /* 0x000fe4000bf22070 */
[----:B------:R-:W-:Y:S02]  /*0460*/  UPLOP3.LUT UP4, UPT, UPT, UPT, UPT, 0x80, 0x8 ;  /* 0x000000000008789c */ /* 0x000fe40003f8f070 */
[----:B---3--:R-:W-:-:S04]  /*0470*/  UISETP.NE.U32.AND UP0, UPT, UR4, URZ, UPT ;  /* 0x000000ff0400728c */ /* 0x008fc8000bf05070 */
[----:B------:R-:W-:-:S04]  /*0480*/  UISETP.NE.AND.EX UP0, UPT, UR5, URZ, UPT, UP0 ;  /* 0x000000ff0500728c */ /* 0x000fc8000bf05300 */
[----:B------:R-:W-:-:S04]  /*0490*/  UISETP.EQ.OR.EX UP2, UPT, UR13, URZ, !UP0, UP1 ;  /* 0x000000ff0d00728c */ /* 0x000fc8000c742710 */
[----:B------:R-:W-:-:S06]  /*04a0*/  UP2UR UR4, UPR, URZ, 0x4 ;  /* 0x00000004ff047883 */ /* 0x000fcc0008000000 */
[----:B------:R-:W-:Y:S01]  /*04b0*/  MOV R96, UR4 ;  /* 0x0000000400607c02 */ /* 0x000fe20008000f00 */
[----:B------:R-:W-:Y:S06]  /*04c0*/  BRA.U !UP2, `(.L_x_8) ;  /* 0x000000010a207547 */ /* 0x000fec000b800000 */
[----:B------:R-:W-:Y:S01]  /*04d0*/  UISETP.NE.U32.AND UP1, UPT, UR12, URZ, UPT ;  /* 0x000000ff0c00728c */ /* 0x000fe2000bf25070 */
[----:B-----5:R-:W-:Y:S01]  /*04e0*/  FSETP.NEU.AND P0, PT, R45, RZ, PT ;  /* 0x000000ff2d00720b */ /* 0x020fe20003f0d000 */
[----:B------:R-:W-:Y:S02]  /*04f0*/  USEL UR4, URZ, 0xffffffff, UP0 ;  /* 0xffffffffff047887 */ /* 0x000fe40008000000 */
[----:B------:R-:W-:-:S10]  /*0500*/  UISETP.NE.AND.EX UP1, UPT, UR13, URZ, UPT, UP1 ;  /* 0x000000ff0d00728c */ /* 0x000fd4000bf25310 */
[----:B------:R-:W-:Y:S01]  /*0510*/  VOTEU.ANY UP0, P0 ;  /* 0x0000000000ff7886 */ /* 0x000fe20000000100 */
[----:B------:R-:W-:-:S04]  /*0520*/  @!UP1 USEL UR4, URZ, 0xffffffff, UP0 ;  /* 0xffffffffff049887 */ /* 0x000fc80008000000 */
[----:B------:R-:W-:-:S04]  /*0530*/  ULOP3.LUT UR4, UR4, 0x1, URZ, 0xc0, !UPT ;  /* 0x0000000104047892 */ /* 0x000fc8000f8ec0ff */
[----:B------:R-:W-:-:S11]  /*0540*/  UISETP.NE.U32.AND UP4, UPT, UR4, 0x1, UPT ;  /* 0x000000010400788c */ /* 0x000fd6000bf85070 */
.L_x_8:
[----:B-12---:R-:W1:Y:S01]  /*0550*/  SHFL.IDX PT, R2, R86, RZ, 0x1f ;  /* 0x00001fff56027589 */ /* 0x006e6200000e0000 */
[----:B------:R-:W-:-:S04]  /*0560*/  UISETP.NE.AND UP0, UPT, UR21, 0x2, UPT ;  /* 0x000000021500788c */ /* 0x000fc8000bf05270 */
[----:B------:R-:W-:Y:S01]  /*0570*/  USEL UR51, URZ, 0x1, UP0 ;  /* 0x00000001ff337887 */ /* 0x000fe20008000000 */
[----:B-1----:R-:W-:-:S13]  /*0580*/  ISETP.NE.AND P0, PT, R2, RZ, PT ;  /* 0x000000ff0200720c */ /* 0x002fda0003f05270 */
[----:B------:R-:W-:Y:S05]  /*0590*/  @P0 BRA `(.L_x_9) ;  /* 0x0000000000bc0947 */ /* 0x000fea0003800000 */
[----:B------:R-:W-:Y:S01]  /*05a0*/  ELECT P0, URZ, PT ;  /* 0x0000000000ff782f */ /* 0x000fe20003800000 */
[----:B------:R-:W-:-:S12]  /*05b0*/  BSSY.RECONVERGENT B0, `(.L_x_9) ;  /* 0x000002d000007945 */ /* 0x000fd80003800200 */
[----:B------:R-:W-:Y:S05]  /*05c0*/  @!P0 BRA `(.L_x_10) ;  /* 0x0000000000ac8947 */ /* 0x000fea0003800000 */
[----:B------:R-:W1:Y:S01]  /*05d0*/  S2UR UR4, SR_CgaCtaId ;  /* 0x00000000000479c3 */ /* 0x000e620000008800 */
[----:B------:R-:W-:Y:S01]  /*05e0*/  UMOV UR5, 0x400 ;  /* 0x0000040000057882 */ /* 0x000fe20000000000 */
[----:B------:R-:W-:Y:S01]  /*05f0*/  UMOV UR8, 0x1 ;  /* 0x0000000100087882 */ /* 0x000fe20000000000 */
[----:B------:R-:W-:Y:S01]  /*0600*/  UMOV UR6, 0x5 ;  /* 0x0000000500067882 */ /* 0x000fe20000000000 */
[----:B------:R-:W-:-:S04]  /*0610*/  UIADD3 UR8, UPT, UPT, -UR8, 0x100000, URZ ;  /* 0x0010000008087890 */ /* 0x000fc8000fffe1ff */
[----:B------:R-:W-:Y:S02]  /*0620*/  USHF.L.U32 UR9, UR8, 0xb, URZ ;  /* 0x0000000b08097899 */ /* 0x000fe400080006ff */
[----:B------:R-:W-:Y:S02]  /*0630*/  USHF.L.U32 UR8, UR8, 0x1, URZ ;  /* 0x0000000108087899 */ /* 0x000fe400080006ff */
[----:B------:R-:W-:-:S04]  /*0640*/  UIADD3 UR6, UPT, UPT, -UR6, 0x100000, URZ ;  /* 0x0010000006067890 */ /* 0x000fc8000fffe1ff */
[----:B------:R-:W-:Y:S02]  /*0650*/  USHF.L.U32 UR7, UR6, 0xb, URZ ;  /* 0x0000000b06077899 */ /* 0x000fe400080006ff */
[----:B------:R-:W-:Y:S02]  /*0660*/  USHF.L.U32 UR6, UR6, 0x1, URZ ;  /* 0x0000000106067899 */ /* 0x000fe400080006ff */
[----:B-1----:R-:W-:Y:S01]  /*0670*/  ULEA UR4, UR4, UR5, 0x18 ;  /* 0x0000000504047291 */ /* 0x002fe2000f8ec0ff */
[----:B------:R-:W1:Y:S11]  /*0680*/  FENCE.VIEW.ASYNC.S ;  /* 0x00000000000073c6 */ /* 0x000e760000000000 */
[----:B-1----:R1:W2:Y:S01]  /*0690*/  SYNCS.EXCH.64 URZ, [UR4], UR8 ;  /* 0x0000000804ff75b2 */ /* 0x0022a20008000100 */
[----:B------:R1:W3:Y:S01]  /*06a0*/  SYNCS.EXCH.64 URZ, [UR4+0x78], UR6 ;  /* 0x0000780604ff75b2 */ /* 0x0002e20008000100 */
[----:B------:R1:W4:Y:S01]  /*06b0*/  SYNCS.EXCH.64 URZ, [UR4+0x8], UR8 ;  /* 0x0000080804ff75b2 */ /* 0x0003220008000100 */
[----:B------:R1:W1:Y:S01]  /*06c0*/  SYNCS.EXCH.64 URZ, [UR4+0x80], UR6 ;  /* 0x0000800604ff75b2 */ /* 0x0002620008000100 */
        /* <DEDUP_REMOVED lines=26> */
[----:B--234-:R-:W-:Y:S01]  /*0870*/  NOP ;  /* 0x0000000000007918 */ /* 0x01cfe20000000000 */
.L_x_10:
[----:B-1----:R-:W-:Y:S05]  /*0880*/  BSYNC.RECONVERGENT B0 ;  /* 0x0000000000007941 */ /* 0x002fea0003800200 */
.L_x_9:
[----:B------:R-:W1:Y:S01]  /*0890*/  SHFL.IDX PT, R2, R86, RZ, 0x1f ;  /* 0x00001fff56027589 */ /* 0x000e6200000e0000 */
[----:B------:R-:W-:Y:S01]  /*08a0*/  NOP ;  /* 0x0000000000007918 */ /* 0x000fe20000000000 */
[----:B-1----:R-:W-:-:S13]  /*08b0*/  ISETP.NE.AND P0, PT, R2, 0x1, PT ;  /* 0x000000010200780c */ /* 0x002fda0003f05270 */
[----:B------:R-:W-:Y:S05]  /*08c0*/  @P0 BRA `(.L_x_11) ;  /* 0x0000000000500947 */ /* 0x000fea0003800000 */
        /* <DEDUP_REMOVED lines=9> */
[----:B------:R-:W-:Y:S01]  /*0960*/  USHF.L.U32 UR6, UR6, 0x1, URZ ;  /* 0x0000000106067899 */ /* 0x000fe200080006ff */
[----:B------:R-:W-:Y:S01]  /*0970*/  ELECT P0, URZ, PT ;  /* 0x0000000000ff782f */ /* 0x000fe20003800000 */
[----:B-1----:R-:W-:Y:S01]  /*0980*/  ULEA UR4, UR4, UR5, 0x18 ;  /* 0x0000000504047291 */ /* 0x002fe2000f8ec0ff */
[----:B------:R-:W1:Y:S11]  /*0990*/  FENCE.VIEW.ASYNC.S ;  /* 0x00000000000073c6 */ /* 0x000e760000000000 */
[----:B-1----:R1:W2:Y:S01]  /*09a0*/  SYNCS.EXCH.64 URZ, [UR4+0xf0], UR8 ;  /* 0x0000f00804ff75b2 */ /* 0x0022a20008000100 */
[----:B------:R1:W3:Y:S01]  /*09b0*/  SYNCS.EXCH.64 URZ, [UR4+0x108], UR6 ;  /* 0x0001080604ff75b2 */ /* 0x0002e20008000100 */
[----:B------:R1:W4:Y:S01]  /*09c0*/  SYNCS.EXCH.64 URZ, [UR4+0xf8], UR8 ;  /* 0x0000f80804ff75b2 */ /* 0x0003220008000100 */
[----:B------:R1:W1:Y:S01]  /*09d0*/  SYNCS.EXCH.64 URZ, [UR4+0x110], UR6 ;  /* 0x0001100604ff75b2 */ /* 0x0002620008000100 */
[----:B------:R1:W1:Y:S01]  /*09e0*/  SYNCS.EXCH.64 URZ, [UR4+0x100], UR8 ;  /* 0x0001000804ff75b2 */ /* 0x0002620008000100 */
[----:B------:R1:W1:Y:S01]  /*09f0*/  SYNCS.EXCH.64 URZ, [UR4+0x118], UR6 ;  /* 0x0001180604ff75b2 */ /* 0x0002620008000100 */
[----:B------:R-:W-:Y:S01]  /*0a00*/  NOP ;  /* 0x0000000000007918 */ /* 0x000fe20000000000 */
.L_x_11:
[----:B------:R-:W2:Y:S01]  /*0a10*/  SHFL.IDX PT, R2, R86, RZ, 0x1f ;  /* 0x00001fff56027589 */ /* 0x000ea200000e0000 */
[----:B------:R-:W-:Y:S01]  /*0a20*/  NOP ;  /* 0x0000000000007918 */ /* 0x000fe20000000000 */
[----:B--2---:R-:W-:-:S13]  /*0a30*/  ISETP.NE.AND P0, PT, R2, 0x3, PT ;  /* 0x000000030200780c */ /* 0x004fda0003f05270 */
[----:B------:R-:W-:Y:S05]  /*0a40*/  @P0 BRA `(.L_x_12) ;  /* 0x0000000000300947 */ /* 0x000fea0003800000 */
[----:B-1----:R-:W1:Y:S01]  /*0a50*/  S2UR UR4, SR_CgaCtaId ;  /* 0x00000000000479c3 */ /* 0x002e620000008800 */
[----:B------:R-:W-:Y:S01]  /*0a60*/  UMOV UR6, 0x400 ;  /* 0x0000040000067882 */ /* 0x000fe20000000000 */
[----:B------:R-:W-:Y:S01]  /*0a70*/  UMOV UR5, 0x20 ;  /* 0x0000002000057882 */ /* 0x000fe20000000000 */
[----:B------:R-:W-:Y:S01]  /*0a80*/  ELECT P0, URZ, PT ;  /* 0x0000000000ff782f */ /* 0x000fe20003800000 */
[----:B-1----:R-:W-:Y:S02]  /*0a90*/  ULEA UR6, UR4, UR6, 0x18 ;  /* 0x0000000604067291 */ /* 0x002fe4000f8ec0ff */
[----:B------:R-:W-:-:S04]  /*0aa0*/  UIADD3 UR4, UPT, UPT, -UR5, 0x100000, URZ ;  /* 0x0010000005047890 */ /* 0x000fc8000fffe1ff */
[----:B------:R-:W-:Y:S02]  /*0ab0*/  USHF.L.U32 UR5, UR4, 0xb, URZ ;  /* 0x0000000b04057899 */ /* 0x000fe400080006ff */
[----:B------:R-:W-:Y:S01]  /*0ac0*/  USHF.L.U32 UR4, UR4, 0x1, URZ ;  /* 0x0000000104047899 */ /* 0x000fe200080006ff */
[----:B------:R-:W1:Y:S11]  /*0ad0*/  FENCE.VIEW.ASYNC.S ;  /* 0x00000000000073c6 */ /* 0x000e760000000000 */
[----:B-1----:R2:W1:Y:S01]  /*0ae0*/  SYNCS.EXCH.64 URZ, [UR6+0x120], UR4 ;  /* 0x0001200406ff75b2 */ /* 0x0024620008000100 */
[----:B------:R2:W1:Y:S02]  /*0af0*/  SYNCS.EXCH.64 URZ, [UR6+0x128], UR4 ;  /* 0x0001280406ff75b2 */ /* 0x0004640008000100 */
[----:B--2---:R-:W-:Y:S01]  /*0b00*/  NOP ;  /* 0x0000000000007918 */ /* 0x004fe20000000000 */
.L_x_12:
[----:B------:R-:W2:Y:S01]  /*0b10*/  SHFL.IDX PT, R2, R86, RZ, 0x1f ;  /* 0x00001fff56027589 */ /* 0x000ea200000e0000 */
[----:B------:R-:W-:Y:S01]  /*0b20*/  NOP ;  /* 0x0000000000007918 */ /* 0x000fe20000000000 */
[----:B--2---:R-:W-:-:S13]  /*0b30*/  ISETP.NE.AND P0, PT, R2, 0x4, PT ;  /* 0x000000040200780c */ /* 0x004fda0003f05270 */
[----:B------:R-:W-:Y:S05]  /*0b40*/  @P0 BRA `(.L_x_13) ;  /* 0x00000000004c0947 */ /* 0x000fea0003800000 */
[----:B-1----:R-:W1:Y:S01]  /*0b50*/  S2UR UR6, SR_CgaCtaId ;  /* 0x00000000000679c3 */ /* 0x002e620000008800 */
[----:B------:R-:W-:Y:S01]  /*0b60*/  UMOV UR4, 0x720 ;  /* 0x0000072000047882 */ /* 0x000fe20000000000 */
[----:B------:R-:W-:Y:S01]  /*0b70*/  UMOV UR5, 0x400 ;  /* 0x0000040000057882 */ /* 0x000fe20000000000 */
[----:B------:R-:W-:Y:S01]  /*0b80*/  USEL UR4, UR4, 0x620, UP4 ;  /* 0x0000062004047887 */ /* 0x000fe2000a000000 */
[----:B------:R-:W-:Y:S01]  /*0b90*/  UMOV UR8, 0x1 ;  /* 0x0000000100087882 */ /* 0x000fe20000000000 */
[----:B------:R-:W-:Y:S01]  /*0ba0*/  ELECT P0, URZ, PT ;  /* 0x0000000000ff782f */ /* 0x000fe20003800000 */
[----:B------:R-:W-:-:S04]  /*0bb0*/  UIADD3 UR8, UPT, UPT, -UR8, 0x100000, URZ ;  /* 0x0010000008087890 */ /* 0x000fc8000fffe1ff */
[----:B------:R-:W-:Y:S02]  /*0bc0*/  USHF.L.U32 UR9, UR8, 0xb, URZ ;  /* 0x0000000b08097899 */ /* 0x000fe400080006ff */
[----:B------:R-:W-:Y:S02]  /*0bd0*/  USHF.L.U32 UR8, UR8, 0x1, URZ ;  /* 0x0000000108087899 */ /* 0x000fe400080006ff */
[----:B-1----:R-:W-:Y:S02]  /*0be0*/  ULEA UR6, UR6, UR5, 0x18 ;  /* 0x0000000506067291 */ /* 0x002fe4000f8ec0ff */
[----:B------:R-:W-:-:S04]  /*0bf0*/  UIADD3 UR4, UPT, UPT, -UR4, 0x100000, URZ ;  /* 0x0010000004047890 */ /* 0x000fc8000fffe1ff */
[----:B------:R-:W-:Y:S02]  /*0c00*/  USHF.L.U32 UR5, UR4, 0xb, URZ ;  /* 0x0000000b04057899 */ /* 0x000fe400080006ff */
[----:B------:R-:W-:Y:S01]  /*0c10*/  USHF.L.U32 UR4, UR4, 0x1, URZ ;  /* 0x0000000104047899 */ /* 0x000fe200080006ff */
[----:B------:R-:W1:Y:S03]  /*0c20*/  FENCE.VIEW.ASYNC.S ;  /* 0x00000000000073c6 */ /* 0x000e660000000000 */
[----:B-1----:R2:W1:Y:S08]  /*0c30*/  SYNCS.EXCH.64 URZ, [UR6+0x130], UR8 ;  /* 0x0001300806ff75b2 */ /* 0x0024700008000100 */
[----:B------:R2:W1:Y:S01]  /*0c40*/  SYNCS.EXCH.64 URZ, [UR6+0x140], UR4 ;  /* 0x0001400406ff75b2 */ /* 0x0004620008000100 */
[----:B------:R2:W1:Y:S01]  /*0c50*/  SYNCS.EXCH.64 URZ, [UR6+0x138], UR8 ;  /* 0x0001380806ff75b2 */ /* 0x0004620008000100 */
[----:B------:R2:W1:Y:S02]  /*0c60*/  SYNCS.EXCH.64 URZ, [UR6+0x148], UR4 ;  /* 0x0001480406ff75b2 */ /* 0x0004640008000100 */
[----:B--2---:R-:W-:Y:S01]  /*0c70*/  NOP ;  /* 0x0000000000007918 */ /* 0x004fe20000000000 */
.L_x_13:
[----:B------:R-:W2:Y:S01]  /*0c80*/  SHFL.IDX PT, R2, R86, RZ, 0x1f ;  /* 0x00001fff56027589 */ /* 0x000ea200000e0000 */
[----:B------:R-:W-:Y:S01]  /*0c90*/  NOP ;  /* 0x0000000000007918 */ /* 0x000fe20000000000 */
[----:B--2---:R-:W-:-:S13]  /*0ca0*/  ISETP.NE.AND P0, PT, R2, 0x5, PT ;  /* 0x000000050200780c */ /* 0x004fda0003f05270 */
[----:B------:R-:W-:Y:S05]  /*0cb0*/  @P0 BRA `(.L_x_14) ;  /* 0x0000000000480947 */ /* 0x000fea0003800000 */
[----:B-1----:R-:W1:Y:S01]  /*0cc0*/  S2UR UR4, SR_CgaCtaId ;  /* 0x00000000000479c3 */ /* 0x002e620000008800 */
        /* <DEDUP_REMOVED lines=12> */
[----:B-1----:R2:W1:Y:S01]  /*0d90*/  SYNCS.EXCH.64 URZ, [UR4+0x150], UR8 ;  /* 0x0001500804ff75b2 */ /* 0x0024620008000100 */
[----:B------:R2:W1:Y:S01]  /*0da0*/  SYNCS.EXCH.64 URZ, [UR4+0x160], UR6 ;  /* 0x0001600604ff75b2 */ /* 0x0004620008000100 */
[----:B------:R2:W1:Y:S01]  /*0db0*/  SYNCS.EXCH.64 URZ, [UR4+0x158], UR8 ;  /* 0x0001580804ff75b2 */ /* 0x0004620008000100 */
[----:B------:R2:W1:Y:S02]  /*0dc0*/  SYNCS.EXCH.64 URZ, [UR4+0x168], UR6 ;  /* 0x0001680604ff75b2 */ /* 0x0004640008000100 */
[----:B--2---:R-:W-:Y:S01]  /*0dd0*/  NOP ;  /* 0x0000000000007918 */ /* 0x004fe20000000000 */
.L_x_14:
[----:B------:R-:W2:Y:S01]  /*0de0*/  SHFL.IDX PT, R2, R86, RZ, 0x1f ;  /* 0x00001fff56027589 */ /* 0x000ea200000e0000 */
[----:B------:R-:W1:Y:S01]  /*0df0*/  S2UR UR58, SR_CgaCtaId ;  /* 0x00000000003a79c3 */ /* 0x000e620000008800 */
[----:B------:R-:W-:Y:S01]  /*0e00*/  NOP ;  /* 0x0000000000007918 */ /* 0x000fe20000000000 */
[----:B--2---:R-:W-:-:S13]  /*0e10*/  ISETP.NE.AND P0, PT, R2, 0x3, PT ;  /* 0x000000030200780c */ /* 0x004fda0003f05270 */
[----:B-1----:R-:W-:Y:S05]  /*0e20*/  @P0 BRA `(.L_x_15) ;  /* 0x0000000000340947 */ /* 0x002fea0003800000 */
[----:B------:R-:W-:Y:S01]  /*0e30*/  UMOV UR4, 0x400 ;  /* 0x0000040000047882 */ /* 0x000fe20000000000 */
[----:B------:R-:W-:Y:S01]  /*0e40*/  UMOV UR6, 0x20 ;  /* 0x0000002000067882 */ /* 0x000fe20000000000 */
[----:B------:R-:W-:Y:S02]  /*0e50*/  ULEA UR4, UR58, UR4, 0x18 ;  /* 0x000000043a047291 */ /* 0x000fe4000f8ec0ff */
[----:B------:R-:W-:-:S04]  /*0e60*/  UIADD3 UR6, UPT, UPT, -UR6, 0x100000, URZ ;  /* 0x0010000006067890 */ /* 0x000fc8000fffe1ff */
[----:B------:R-:W-:Y:S02]  /*0e70*/  USHF.L.U32 UR7, UR6, 0xb, URZ ;  /* 0x0000000b06077899 */ /* 0x000fe400080006ff */
[----:B------:R-:W-:Y:S01]  /*0e80*/  USHF.L.U32 UR6, UR6, 0x1, URZ ;  /* 0x0000000106067899 */ /* 0x000fe200080006ff */
[----:B------:R-:W-:Y:S01]  /*0e90*/  ELECT P0, URZ, PT ;  /* 0x0000000000ff782f */ /* 0x000fe20003800000 */
[----:B------:R-:W1:Y:S10]  /*0ea0*/  FENCE.VIEW.ASYNC.S ;  /* 0x00000000000073c6 */ /* 0x000e740000000000 */
[----:B-1----:R1:W2:Y:S01]  /*0eb0*/  SYNCS.EXCH.64 URZ, [UR4+0x170], UR6 ;  /* 0x0001700604ff75b2 */ /* 0x0022a20008000100 */
[----:B------:R1:W1:Y:S01]  /*0ec0*/  SYNCS.EXCH.64 URZ, [UR4+0x180], UR6 ;  /* 0x0001800604ff75b2 */ /* 0x0002620008000100 */
[----:B------:R1:W1:Y:S01]  /*0ed0*/  SYNCS.EXCH.64 URZ, [UR4+0x178], UR6 ;  /* 0x0001780604ff75b2 */ /* 0x0002620008000100 */
[----:B------:R1:W1:Y:S01]  /*0ee0*/  SYNCS.EXCH.64 URZ, [UR4+0x188], UR6 ;  /* 0x0001880604ff75b2 */ /* 0x0002620008000100 */
[----:B------:R-:W-:Y:S01]  /*0ef0*/  NOP ;  /* 0x0000000000007918 */ /* 0x000fe20000000000 */
.L_x_15:
[----:B-1----:R-:W1:Y:S01]  /*0f00*/  LDCU UR4, c[0x0][0x36c] ;  /* 0x00006d80ff0477ac */ /* 0x002e620008000800 */
[----:B------:R-:W-:Y:S01]  /*0f10*/  ISETP.NE.OR P4, PT, R0, 0x2, !P4 ;  /* 0x000000020000780c */ /* 0x000fe20006785670 */
[----:B------:R-:W-:Y:S01]  /*0f20*/  NOP ;  /* 0x0000000000007918 */ /* 0x000fe20000000000 */
[----:B------:R-:W-:Y:S01]  /*0f30*/  LOP3.LUT R0, R81, 0x1f, RZ, 0xc0, !PT ;  /* 0x0000001f51007812 */ /* 0x000fe200078ec0ff */
[----:B------:R-:W-:Y:S02]  /*0f40*/  UISETP.NE.AND UP5, UPT, UR21, URZ, UPT ;  /* 0x000000ff1500728c */ /* 0x000fe4000bfa5270 */
[----:B-1----:R-:W-:-:S09]  /*0f50*/  UISETP.EQ.U32.AND UP6, UPT, UR4, 0x1, UPT ;  /* 0x000000010400788c */ /* 0x002fd2000bfc2070 */
[----:B------:R-:W-:Y:S05]  /*0f60*/  BRA.U !UP6, `(.L_x_16) ;  /* 0x000000010e087547 */ /* 0x000fea000b800000 */
[----:B--234-:R-:W-:Y:S01]  /*0f70*/  UCGABAR_ARV ;  /* 0x00000000000079c7 */ /* 0x01cfe20008000000 */
[----:B------:R-:W-:Y:S05]  /*0f80*/  BRA `(.L_x_17) ;  /* 0x0000000000047947 */ /* 0x000fea0003800000 */
.L_x_16:
[----:B--234-:R-:W-:Y:S01]  /*0f90*/  NOP ;  /* 0x0000000000007918 */ /* 0x01cfe20000000000 */
.L_x_17:
[----:B------:R-:W1:Y:S01]  /*0fa0*/  S2UR UR20, SR_CTAID.X ;  /* 0x00000000001479c3 */ /* 0x000e620000002500 */
[----:B------:R-:W-:-:S05]  /*0fb0*/  CS2R.32 R92, SR_CgaSize ;  /* 0x00000000005c7805 */ /* 0x000fca0000008a00 */
[----:B------:R-:W-:-:S05]  /*0fc0*/  IMAD R92, R92, -0xa0, RZ ;  /* 0xffffff605c5c7824 */ /* 0x000fca00078e02ff */
[----:B------:R-:W-:-:S14]  /*0fd0*/  R2UR UR5, R92 ;  /* 0x000000005c0572ca */ /* 0x000fdc00000e0000 */
[----:B------:R-:W2:Y:S01]  /*0fe0*/  LDCU UR5, c[0x0][UR5+0x2b0] ;  /* 0x00005600050577ac */ /* 0x000ea20008000800 */
[----:B------:R-:W-:-:S05]  /*0ff0*/  CS2R.32 R92, SR_CgaSize ;  /* 0x00000000005c7805 */ /* 0x000fca0000008a00 */
[----:B------:R-:W-:-:S05]  /*1000*/  IMAD R92, R92, -0xa0, RZ ;  /* 0xffffff605c5c7824 */ /* 0x000fca00078e02ff */
[----:B------:R-:W-:-:S14]  /*1010*/  R2UR UR4, R92 ;  /* 0x000000005c0472ca */ /* 0x000fdc00000e0000 */
[----:B------:R-:W3:Y:S01]  /*1020*/  LDCU UR4, c[0x0][UR4+0x2b4] ;  /* 0x00005680040477ac */ /* 0x000ee20008000800 */
[----:B------:R-:W4:Y:S01]  /*1030*/  S2UR UR26, SR_CTAID.Y ;  /* 0x00000000001a79c3 */ /* 0x000f220000002600 */
[----:B------:R-:W-:-:S05]  /*1040*/  CS2R.32 R92, SR_CgaSize ;  /* 0x00000000005c7805 */ /* 0x000fca0000008a00 */
[----:B------:R-:W-:-:S05]  /*1050*/  IMAD R92, R92, -0xa0, RZ ;  /* 0xffffff605c5c7824 */ /* 0x000fca00078e02ff */
[----:B------:R-:W-:-:S14]  /*1060*/  R2UR UR7, R92 ;  /* 0x000000005c0772ca */ /* 0x000fdc00000e0000 */
[----:B------:R-:W3:Y:S01]  /*1070*/  LDCU UR7, c[0x0][UR7+0x2a0] ;  /* 0x00005400070777ac */ /* 0x000ee20008000800 */
[----:B------:R-:W-:-:S05]  /*1080*/  CS2R.32 R92, SR_CgaSize ;  /* 0x00000000005c7805 */ /* 0x000fca0000008a00 */
[----:B------:R-:W-:-:S05]  /*1090*/  IMAD R92, R92, -0xa0, RZ ;  /* 0xffffff605c5c7824 */ /* 0x000fca00078e02ff */
[----:B------:R-:W-:-:S14]  /*10a0*/  R2UR UR8, R92 ;  /* 0x000000005c0872ca */ /* 0x000fdc00000e0000 */
[----:B------:R-:W3:Y:S01]  /*10b0*/  LDCU UR8, c[0x0][UR8+0x2a4] ;  /* 0x00005480080877ac */ /* 0x000ee20008000800 */
[----:B------:R-:W-:Y:S02]  /*10c0*/  ULOP3.LUT UR64, UR58, 0x3, URZ, 0xc0, !UPT ;  /* 0x000000033a407892 */ /* 0x000fe4000f8ec0ff */
[----:B------:R-:W-:Y:S02]  /*10d0*/  USHF.R.U32.HI UR49, URZ, 0x2, UR58 ;  /* 0x00000002ff317899 */ /* 0x000fe4000801163a */
[----:B------:R-:W-:Y:S02]  /*10e0*/  UISETP.GT.U32.AND UP1, UPT, UR64, 0xffff, UPT ;  /* 0x0000ffff4000788c */ /* 0x000fe4000bf24070 */
[----:B------:R-:W-:Y:S01]  /*10f0*/  USHF.L.U32 UR46, UR58, 0xa, URZ ;  /* 0x0000000a3a2e7899 */ /* 0x000fe200080006ff */
[----:B-1----:R-:W-:Y:S01]  /*1100*/  I2FP.F32.U32 R3, UR20 ;  /* 0x0000001400037c45 */ /* 0x002fe20008201000 */
[----:B------:R-:W-:Y:S01]  /*1110*/  USHF.L.U32 UR50, UR58, 0x7, URZ ;  /* 0x000000073a327899 */ /* 0x000fe200080006ff */
[----:B------:R-:W1:Y:S03]  /*1120*/  LDCU UR24, c[0x0][0xf24] ;  /* 0x0001e480ff1877ac */ /* 0x000e660008000800 */
[----:B--2---:R-:W-:Y:S01]  /*1130*/  FMUL R3, R3, UR5 ;  /* 0x0000000503037c20 */ /* 0x004fe20008400000 */
[----:B------:R-:W2:Y:S01]  /*1140*/  LDCU UR42, c[0x0][0xf24] ;  /* 0x0001e480ff2a77ac */ /* 0x000ea20008000800 */
[----:B----4-:R-:W-:-:S04]  /*1150*/  I2FP.F32.U32 R2, UR26 ;  /* 0x0000001a00027c45 */ /* 0x010fc80008201000 */
[----:B------:R-:W4:Y:S01]  /*1160*/  F2I.U32.TRUNC.NTZ R3, R3 ;  /* 0x0000000300037305 */ /* 0x000f22000020f000 */
[----:B------:R-:W1:Y:S01]  /*1170*/  LDCU UR27, c[0x0][0xf30] ;  /* 0x0001e600ff1b77ac */ /* 0x000e620008000800 */
[----:B---3--:R-:W-:Y:S01]  /*1180*/  FMUL R2, R2, UR4 ;  /* 0x0000000402027c20 */ /* 0x008fe20008400000 */
[----:B------:R-:W-:Y:S02]  /*1190*/  ULOP3.LUT UR4, UR58, 0x4, URZ, 0xc0, !UPT ;  /* 0x000000043a047892 */ /* 0x000fe4000f8ec0ff */
[----:B------:R-:W-:-:S03]  /*11a0*/  USHF.L.U32 UR29, UR58, 0x8, URZ ;  /* 0x000000083a1d7899 */ /* 0x000fc600080006ff */
[----:B------:R-:W3:Y:S01]  /*11b0*/  F2I.U32.TRUNC.NTZ R2, R2 ;  /* 0x0000000200027305 */ /* 0x000ee2000020f000 */
[----:B------:R-:W-:Y:S01]  /*11c0*/  UISETP.GT.U32.AND UP0, UPT, UR4, 0xffff, UPT ;  /* 0x0000ffff0400788c */ /* 0x000fe2000bf04070 */
[----:B------:R-:W-:Y:S01]  /*11d0*/  UMOV UR30, 0x11 ;  /* 0x00000011001e7882 */ /* 0x000fe20000000000 */
[----:B------:R-:W-:Y:S02]  /*11e0*/  USEL UR43, UR64, 0xffff, !UP1 ;  /* 0x0000ffff402b7887 */ /* 0x000fe4000c800000 */
[----:B------:R-:W-:Y:S01]  /*11f0*/  USEL UR37, UR4, 0xffff, !UP0 ;  /* 0x0000ffff04257887 */ /* 0x000fe2000c000000 */
[----:B----4-:R-:W-:Y:S02]  /*1200*/  R2UR UR5, R3 ;  /* 0x00000000030572ca */ /* 0x010fe400000e0000 */
[----:B---3--:R-:W-:Y:S02]  /*1210*/  R2UR UR6, R2 ;  /* 0x00000000020672ca */ /* 0x008fe400000e0000 */
[----:B------:R-:W-:-:S09]  /*1220*/  PRMT R2, RZ, 0x7610, R2 ;  /* 0x00007610ff027816 */ /* 0x000fd20000000002 */
[----:B------:R-:W-:-:S04]  /*1230*/  UIADD3 UR5, UPT, UPT, -UR5, URZ, URZ ;  /* 0x000000ff05057290 */ /* 0x000fc8000fffe1ff */
[----:B------:R-:W-:Y:S02]  /*1240*/  UIMAD UR5, UR7, UR5, UR20 ;  /* 0x00000005070572a4 */ /* 0x000fe4000f8e0214 */
[----:B------:R-:W-:-:S04]  /*1250*/  UIADD3 UR4, UPT, UPT, -UR6, URZ, URZ ;  /* 0x000000ff06047290 */ /* 0x000fc8000fffe1ff */
[----:B------:R-:W-:Y:S01]  /*1260*/  IMAD.U32 R92, RZ, RZ, UR5 ;  /* 0x00000005ff5c7e24 */ /* 0x000fe2000f8e00ff */
[----:B------:R-:W-:-:S06]  /*1270*/  UIMAD UR4, UR8, UR4, UR26 ;  /* 0x00000004080472a4 */ /* 0x000fcc000f8e021a */
[----:B------:R-:W-:Y:S01]  /*1280*/  IMAD.U32 R91, RZ, RZ, UR4 ;  /* 0x00000004ff5b7e24 */ /* 0x000fe2000f8e00ff */
[----:B-12---:R-:W-:Y:S06]  /*1290*/  BRA.U UP5, `(.L_x_18) ;  /* 0x0000000105747547 */ /* 0x006fec000b800000 */
[----:B------:R-:W-:Y:S02]  /*12a0*/  R2UR UR4, R91 ;  /* 0x000000005b0472ca */ /* 0x000fe400000e0000 */
[----:B------:R-:W-:-:S11]  /*12b0*/  R2UR UR8, R92 ;  /* 0x000000005c0872ca */ /* 0x000fd600000e0000 */
[----:B------:R-:W-:Y:S02]  /*12c0*/  UISETP.NE.AND UP2, UPT, UR4, URZ, UPT ;  /* 0x000000ff0400728c */ /* 0x000fe4000bf45270 */
[----:B------:R-:W-:Y:S02]  /*12d0*/  UISETP.NE.AND UP3, UPT, UR4, 0x1, UPT ;  /* 0x000000010400788c */ /* 0x000fe4000bf65270 */
[----:B------:R-:W-:Y:S02]  /*12e0*/  UISETP.NE.AND UP0, UPT, UR8, URZ, UP2 ;  /* 0x000000ff0800728c */ /* 0x000fe40009705270 */
[----:B------:R-:W-:Y:S02]  /*12f0*/  USEL UR4, URZ, 0x10, UP3 ;  /* 0x00000010ff047887 */ /* 0x000fe40009800000 */
[----:B------:R-:W-:Y:S02]  /*1300*/  USEL UR11, URZ, 0x1, UP0 ;  /* 0x00000001ff0b7887 */ /* 0x000fe40008000000 */
[----:B------:R-:W-:-:S02]  /*1310*/  UISETP.NE.AND UP0, UPT, UR8, URZ, UPT ;  /* 0x000000ff0800728c */ /* 0x000fc4000bf05270 */
[----:B------:R-:W-:Y:S02]  /*1320*/  USEL UR5, URZ, 0x2, UP2 ;  /* 0x00000002ff057887 */ /* 0x000fe40009000000 */
[----:B------:R-:W-:Y:S02]  /*1330*/  USEL UR9, UR4, 0x10, UP0 ;  /* 0x0000001004097887 */ /* 0x000fe40008000000 */
[----:B------:R-:W-:Y:S02]  /*1340*/  UISETP.NE.AND UP0, UPT, UR8, 0x1, UPT ;  /* 0x000000010800788c */ /* 0x000fe4000bf05270 */
[----:B------:R-:W-:Y:S02]  /*1350*/  USEL UR4, URZ, 0x20, UP3 ;  /* 0x00000020ff047887 */ /* 0x000fe40009800000 */
[----:B------:R-:W-:Y:S02]  /*1360*/  UISETP.NE.AND UP1, UPT, UR8, 0x2, UPT ;  /* 0x000000020800788c */ /* 0x000fe4000bf25270 */
[----:B------:R-:W-:-:S02]  /*1370*/  USEL UR6, URZ, 0x4, UP2 ;  /* 0x00000004ff067887 */ /* 0x000fc40009000000 */
[----:B------:R-:W-:Y:S02]  /*1380*/  USEL UR7, UR5, 0x2, UP0 ;  /* 0x0000000205077887 */ /* 0x000fe40008000000 */
[----:B------:R-:W-:Y:S02]  /*1390*/  USEL UR10, UR4, 0x20, UP0 ;  /* 0x00000020040a7887 */ /* 0x000fe40008000000 */
[----:B------:R-:W-:Y:S02]  /*13a0*/  UISETP.NE.AND UP0, UPT, UR8, 0x3, UPT ;  /* 0x000000030800788c */ /* 0x000fe4000bf05270 */
[----:B------:R-:W-:Y:S02]  /*13b0*/  USEL UR5, URZ, 0x40, UP3 ;  /* 0x00000040ff057887 */ /* 0x000fe40009800000 */
[----:B------:R-:W-:Y:S02]  /*13c0*/  USEL UR8, UR6, 0x4, UP1 ;  /* 0x0000000406087887 */ /* 0x000fe40008800000 */
[----:B------:R-:W-:-:S02]  /*13d0*/  USEL UR4, URZ, 0x8, UP2 ;  /* 0x00000008ff047887 */ /* 0x000fc40009000000 */
[----:B------:R-:W-:Y:S02]  /*13e0*/  UIADD3 UR6, UPT, UPT, UR7, UR9, UR11 ;  /* 0x0000000907067290 */ /* 0x000fe4000fffe00b */
[----:B------:R-:W-:Y:S02]  /*13f0*/  USEL UR7, UR5, 0x40, UP1 ;  /* 0x0000004005077887 */ /* 0x000fe40008800000 */
[----:B------:R-:W-:Y:S02]  /*1400*/  USEL UR12, URZ, 0x80, UP3 ;  /* 0x00000080ff0c7887 */ /* 0x000fe40009800000 */
[----:B------:R-:W-:Y:S02]  /*1410*/  USEL UR4, UR4, 0x8, UP0 ;  /* 0x0000000804047887 */ /* 0x000fe40008000000 */
[----:B------:R-:W-:Y:S02]  /*1420*/  UIADD3 UR5, UPT, UPT, UR8, UR10, UR6 ;  /* 0x0000000a08057290 */ /* 0x000fe4000fffe006 */
[----:B------:R-:W-:-:S02]  /*1430*/  USEL UR6, UR12, 0x80, UP0 ;  /* 0x000000800c067887 */ /* 0x000fc40008000000 */
[----:B------:R-:W-:-:S04]  /*1440*/  UIADD3 UR4, UPT, UPT, UR4, UR7, UR5 ;  /* 0x0000000704047290 */ /* 0x000fc8000fffe005 */
[----:B------:R-:W-:-:S06]  /*1450*/  UIADD3 UR4, UPT, UPT, UR4, UR6, URZ ;  /* 0x0000000604047290 */ /* 0x000fcc000fffe0ff */
[----:B------:R-:W-:-:S07]  /*1460*/  IMAD.U32 R2, RZ, RZ, UR4 ;  /* 0x00000004ff027e24 */ /* 0x000fce000f8e00ff */
.L_x_18:
[----:B------:R-:W1:Y:S01]  /*1470*/  S2UR UR36, SR_CTAID.Z ;  /* 0x00000000002479c3 */ /* 0x000e620000002700 */
[----:B------:R-:W-:Y:S01]  /*1480*/  UISETP.GE.AND UP0, UPT, UR24, 0x1, UPT ;  /* 0x000000011800788c */ /* 0x000fe2000bf06270 */
[----:B------:R-:W-:-:S08]  /*1490*/  UMOV UR28, 0xf ;  /* 0x0000000f001c7882 */ /* 0x000fd00000000000 */
[----:B------:R-:W-:Y:S05]  /*14a0*/  BRA.U !UP0, `(.L_x_19) ;  /* 0x0000000108d47547 */ /* 0x000fea000b800000 */
[----:B------:R-:W2:Y:S01]  /*14b0*/  LDCU.128 UR12, c[0x0][0xf10] ;  /* 0x0001e200ff0c77ac */ /* 0x000ea20008000c00 */
[----:B------:R-:W3:Y:S01]  /*14c0*/  LDCU UR6, c[0x0][0x370] ;  /* 0x00006e00ff0677ac */ /* 0x000ee20008000800 */
[----:B------:R-:W4:Y:S01]  /*14d0*/  LDCU UR5, c[0x0][0x374] ;  /* 0x00006e80ff0577ac */ /* 0x000f220008000800 */
[----:B------:R-:W1:Y:S01]  /*14e0*/  LDCU UR25, c[0x0][0xf0c] ;  /* 0x0001e180ff1977ac */ /* 0x000e620008000800 */
[----:B------:R-:W1:Y:S01]  /*14f0*/  LDCU UR4, c[0x0][0xf20] ;  /* 0x0001e400ff0477ac */ /* 0x000e620008000800 */
[----:B------:R-:W1:Y:S01]  /*1500*/  LDCU.64 UR8, c[0x0][0xf28] ;  /* 0x0001e500ff0877ac */ /* 0x000e620008000a00 */
[----:B--2---:R-:W-:Y:S02]  /*1510*/  UISETP.NE.AND UP0, UPT, UR14, 0x1, UPT ;  /* 0x000000010e00788c */ /* 0x004fe4000bf05270 */
[----:B----4-:R-:W-:Y:S02]  /*1520*/  UIMAD.WIDE.U32 UR10, UR5, UR15, URZ ;  /* 0x0000000f050a72a5 */ /* 0x010fe4000f8e00ff */
[----:B---3--:R-:W-:-:S02]  /*1530*/  UIMAD.WIDE.U32 UR18, UR6, UR12, URZ ;  /* 0x0000000c061272a5 */ /* 0x008fc4000f8e00ff */
[----:B-1----:R-:W-:Y:S02]  /*1540*/  UISETP.NE.AND UP1, UPT, UR25, 0x1, UPT ;  /* 0x000000011900788c */ /* 0x002fe4000bf25270 */
[----:B------:R-:W-:Y:S01]  /*1550*/  UISETP.NE.AND UP2, UPT, UR24, 0x1, UPT ;  /* 0x000000011800788c */ /* 0x000fe2000bf45270 */
[----:B------:R-:W-:Y:S02]  /*1560*/  UMOV UR10, UR11 ;  /* 0x0000000b000a7c82 */ /* 0x000fe40008000000 */
[----:B------:R-:W-:Y:S01]  /*1570*/  UMOV UR18, UR19 ;  /* 0x0000001300127c82 */ /* 0x000fe20008000000 */
[----:B------:R-:W-:Y:S02]  /*1580*/  @UP0 USHF.R.U32.HI UR5, URZ, UR4, UR10 ;  /* 0x00000004ff050299 */ /* 0x000fe4000801160a */
[----:B------:R-:W-:Y:S02]  /*1590*/  UIMAD.WIDE.U32 UR22, UR26, UR15, URZ ;  /* 0x0000000f1a1672a5 */ /* 0x000fe4000f8e00ff */
[----:B------:R-:W-:-:S02]  /*15a0*/  UIMAD.WIDE.U32 UR10, UR5, UR8, URZ ;  /* 0x00000008050a72a5 */ /* 0x000fc4000f8e00ff */
[----:B------:R-:W-:Y:S02]  /*15b0*/  @UP1 USHF.R.U32.HI UR6, URZ, UR13, UR18 ;  /* 0x0000000dff061299 */ /* 0x000fe40008011612 */
[----:B------:R-:W-:Y:S02]  /*15c0*/  UIMAD.WIDE.U32 UR16, UR20, UR12, URZ ;  /* 0x0000000c141072a5 */ /* 0x000fe4000f8e00ff */
[----:B------:R-:W-:Y:S01]  /*15d0*/  UIMAD.WIDE.U32 UR18, UR6, UR8, URZ ;  /* 0x00000008061272a5 */ /* 0x000fe2000f8e00ff */
[----:B------:R-:W-:Y:S01]  /*15e0*/  UMOV UR22, UR23 ;  /* 0x0000001700167c82 */ /* 0x000fe20008000000 */
[----:B------:R-:W-:Y:S01]  /*15f0*/  UMOV UR10, UR11 ;  /* 0x0000000b000a7c82 */ /* 0x000fe20008000000 */
[----:B------:R-:W-:Y:S02]  /*1600*/  USHF.R.U32.HI UR22, URZ, UR4, UR22 ;  /* 0x00000004ff167299 */ /* 0x000fe40008011616 */
[----:B------:R-:W-:Y:S02]  /*1610*/  @UP2 USHF.R.U32.HI UR5, URZ, UR9, UR10 ;  /* 0x00000009ff052299 */ /* 0x000fe4000801160a */
[----:B------:R-:W-:Y:S01]  /*1620*/  UMOV UR7, UR19 ;  /* 0x0000001300077c82 */ /* 0x000fe20008000000 */
[----:B------:R-:W-:Y:S01]  /*1630*/  UMOV UR16, UR17 ;  /* 0x0000001100107c82 */ /* 0x000fe20008000000 */
[----:B------:R-:W-:-:S02]  /*1640*/  @UP2 USHF.R.U32.HI UR6, URZ, UR9, UR7 ;  /* 0x00000009ff062299 */ /* 0x000fc40008011607 */
[----:B------:R-:W-:Y:S02]  /*1650*/  USHF.R.U32.HI UR13, URZ, UR13, UR16 ;  /* 0x0000000dff0d7299 */ /* 0x000fe40008011610 */
[----:B------:R-:W-:Y:S02]  /*1660*/  USEL UR4, UR26, UR22, !UP0 ;  /* 0x000000161a047287 */ /* 0x000fe4000c000000 */
[----:B------:R-:W-:Y:S02]  /*1670*/  UIMAD UR7, UR5, UR24, URZ ;  /* 0x00000018050772a4 */ /* 0x000fe4000f8e02ff */
[----:B------:R-:W-:Y:S02]  /*1680*/  USEL UR5, UR20, UR13, !UP1 ;  /* 0x0000000d14057287 */ /* 0x000fe4000c800000 */
[----:B------:R-:W-:Y:S02]  /*1690*/  UIMAD UR12, UR6, UR24, URZ ;  /* 0x00000018060c72a4 */ /* 0x000fe4000f8e02ff */
[----:B------:R-:W-:-:S02]  /*16a0*/  UISETP.GE.AND UP0, UPT, UR4, UR7, UPT ;  /* 0x000000070400728c */ /* 0x000fc4000bf06270 */
[----:B------:R-:W-:Y:S02]  /*16b0*/  UIMAD.WIDE.U32 UR10, UR4, UR8, URZ ;  /* 0x00000008040a72a5 */ /* 0x000fe4000f8e00ff */
[----:B------:R-:W-:Y:S02]  /*16c0*/  UISETP.GE.OR UP0, UPT, UR5, UR12, UP0 ;  /* 0x0000000c0500728c */ /* 0x000fe40008706670 */
[----:B------:R-:W-:Y:S02]  /*16d0*/  UIMAD.WIDE.U32 UR12, UR5, UR8, URZ ;  /* 0x00000008050c72a5 */ /* 0x000fe4000f8e00ff */
[----:B------:R-:W-:Y:S01]  /*16e0*/  UIADD3 UR10, UPT, UPT, -UR4, URZ, URZ ;  /* 0x000000ff040a7290 */ /* 0x000fe2000fffe1ff */
[----:B------:R-:W-:Y:S01]  /*16f0*/  UMOV UR8, UR11 ;  /* 0x0000000b00087c82 */ /* 0x000fe20008000000 */
[----:B------:R-:W-:Y:S02]  /*1700*/  UIADD3 UR11, UPT, UPT, -UR5, URZ, URZ ;  /* 0x000000ff050b7290 */ /* 0x000fe4000fffe1ff */
[----:B------:R-:W-:-:S03]  /*1710*/  USHF.R.U32.HI UR8, URZ, UR9, UR8 ;  /* 0x00000009ff087299 */ /* 0x000fc60008011608 */
[----:B------:R-:W-:Y:S01]  /*1720*/  @!UP0 UMOV UR7, UR13 ;  /* 0x0000000d00078c82 */ /* 0x000fe20008000000 */
[----:B------:R-:W-:Y:S02]  /*1730*/  UIMAD UR26, UR14, UR10, UR26 ;  /* 0x0000000a0e1a72a4 */ /* 0x000fe4000f8e021a */
[----:B------:R-:W-:Y:S02]  /*1740*/  USEL UR8, UR4, UR8, !UP2 ;  /* 0x0000000804087287 */ /* 0x000fe4000d000000 */
[----:B------:R-:W-:Y:S02]  /*1750*/  @!UP0 USHF.R.U32.HI UR7, URZ, UR9, UR7 ;  /* 0x00000009ff078299 */ /* 0x000fe40008011607 */
[----:B------:R-:W-:Y:S02]  /*1760*/  UIADD3 UR9, UPT, UPT, -UR8, URZ, URZ ;  /* 0x000000ff08097290 */ /* 0x000fe4000fffe1ff */
[----:B------:R-:W-:Y:S02]  /*1770*/  @!UP0 USEL UR7, UR5, UR7, !UP2 ;  /* 0x0000000705078287 */ /* 0x000fe4000d000000 */
[----:B------:R-:W-:-:S02]  /*1780*/  UIMAD UR9, UR24, UR9, UR4 ;  /* 0x00000009180972a4 */ /* 0x000fc4000f8e0204 */
[----:B------:R-:W-:Y:S02]  /*1790*/  @!UP0 UIADD3 UR8, UPT, UPT, UR8, -UR7, URZ ;  /* 0x8000000708088290 */ /* 0x000fe4000fffe0ff */
[----:B------:R-:W-:Y:S02]  /*17a0*/  @!UP0 UIMAD UR6, UR9, UR6, UR7 ;  /* 0x00000006090682a4 */ /* 0x000fe4000f8e0207 */
[----:B------:R-:W-:Y:S02]  /*17b0*/  @!UP0 UIMAD UR4, UR8, UR24, UR5 ;  /* 0x00000018080482a4 */ /* 0x000fe4000f8e0205 */
[----:B------:R-:W-:Y:S02]  /*17c0*/  UIMAD UR20, UR25, UR11, UR20 ;  /* 0x0000000b191472a4 */ /* 0x000fe4000f8e0214 */
[----:B------:R-:W-:Y:S01]  /*17d0*/  UIMAD UR26, UR4, UR14, UR26 ;  /* 0x0000000e041a72a4 */ /* 0x000fe2000f8e021a */
[----:B------:R-:W-:Y:S02]  /*17e0*/  @!UP0 UMOV UR5, UR6 ;  /* 0x0000000600058c82 */ /* 0x000fe40008000000 */
[----:B------:R-:W-:-:S12]  /*17f0*/  UIMAD UR20, UR5, UR25, UR20 ;  /* 0x00000019051472a4 */ /* 0x000fd8000f8e0214 */
.L_x_19:
[----:B------:R-:W-:Y:S02]  /*1800*/  UISETP.NE.AND UP0, UPT, UR27, 0x1, UPT ;  /* 0x000000011b00788c */ /* 0x000fe4000bf05270 */
[----:B------:R-:W-:Y:S02]  /*1810*/  ULOP3.LUT UR43, UR43, 0xffff, URZ, 0xc0, !UPT ;  /* 0x0000ffff2b2b7892 */ /* 0x000fe4000f8ec0ff */
[----:B------:R-:W-:Y:S02]  /*1820*/  ULOP3.LUT UR37, UR37, 0xffff, URZ, 0xc0, !UPT ;  /* 0x0000ffff25257892 */ /* 0x000fe4000f8ec0ff */
[----:B------:R-:W-:Y:S02]  /*1830*/  ULOP3.LUT UR47, UR46, 0x1000, URZ, 0xc0, !UPT ;  /* 0x000010002e2f7892 */ /* 0x000fe4000f8ec0ff */
[----:B------:R-:W-:Y:S02]  /*1840*/  UISETP.NE.AND UP1, UPT, UR21, 0x2, UPT ;  /* 0x000000021500788c */ /* 0x000fe4000bf25270 */
[----:B------:R-:W-:-:S02]  /*1850*/  ULOP3.LUT UR49, UR49, 0x1, URZ, 0xc0, !UPT ;  /* 0x0000000131317892 */ /* 0x000fc4000f8ec0ff */
[----:B------:R-:W-:Y:S02]  /*1860*/  ULOP3.LUT UR46, UR46, 0xc00, URZ, 0xc0, !UPT ;  /* 0x00000c002e2e7892 */ /* 0x000fe4000f8ec0ff */
[----:B------:R-:W-:Y:S02]  /*1870*/  ULOP3.LUT UR29, UR29, 0x300, URZ, 0xc0, !UPT ;  /* 0x000003001d1d7892 */ /* 0x000fe4000f8ec0ff */
[----:B------:R-:W-:Y:S02]  /*1880*/  ULOP3.LUT UR10, UR50, 0x80, URZ, 0xc0, !UPT ;  /* 0x00000080320a7892 */ /* 0x000fe4000f8ec0ff */
[----:B------:R-:W-:Y:S02]  /*1890*/  USHF.L.U32 UR43, UR30, UR43, URZ ;  /* 0x0000002b1e2b7299 */ /* 0x000fe400080006ff */
[----:B------:R-:W-:Y:S01]  /*18a0*/  USHF.L.U32 UR37, UR28, UR37, URZ ;  /* 0x000000251c257299 */ /* 0x000fe200080006ff */
[----:B------:R-:W-:Y:S11]  /*18b0*/  BRA.U UP0, `(.L_x_20) ;  /* 0x0000000100447547 */ /* 0x000ff6000b800000 */
[----:B------:R-:W2:Y:S01]  /*18c0*/  LDCU.128 UR12, c[0x0][0xf10] ;  /* 0x0001e200ff0c77ac */ /* 0x000ea20008000c00 */
[----:B------:R-:W3:Y:S01]  /*18d0*/  LDCU UR8, c[0x0][0xf0c] ;  /* 0x0001e180ff0877ac */ /* 0x000ee20008000800 */
[----:B------:R-:W4:Y:S01]  /*18e0*/  LDCU UR9, c[0x0][0xf20] ;  /* 0x0001e400ff0977ac */ /* 0x000f220008000800 */
[----:B--2---:R-:W-:Y:S02]  /*18f0*/  UIMAD.WIDE.U32 UR6, UR20, UR12, URZ ;  /* 0x0000000c140672a5 */ /* 0x004fe4000f8e00ff */
[----:B------:R-:W-:Y:S02]  /*1900*/  UIMAD.WIDE.U32 UR4, UR26, UR15, URZ ;  /* 0x0000000f1a0472a5 */ /* 0x000fe4000f8e00ff */
[----:B---3--:R-:W-:Y:S02]  /*1910*/  UISETP.NE.AND UP2, UPT, UR8, 0x1, UPT ;  /* 0x000000010800788c */ /* 0x008fe4000bf45270 */
[----:B------:R-:W-:Y:S01]  /*1920*/  UISETP.NE.AND UP0, UPT, UR14, 0x1, UPT ;  /* 0x000000010e00788c */ /* 0x000fe2000bf05270 */
[----:B------:R-:W-:-:S02]  /*1930*/  UMOV UR6, UR7 ;  /* 0x0000000700067c82 */ /* 0x000fc40008000000 */
[----:B------:R-:W-:Y:S01]  /*1940*/  UMOV UR4, UR5 ;  /* 0x0000000500047c82 */ /* 0x000fe20008000000 */
[----:B------:R-:W-:Y:S02]  /*1950*/  USHF.R.U32.HI UR13, URZ, UR13, UR6 ;  /* 0x0000000dff0d7299 */ /* 0x000fe40008011606 */
[----:B----4-:R-:W-:Y:S02]  /*1960*/  USHF.R.U32.HI UR4, URZ, UR9, UR4 ;  /* 0x00000009ff047299 */ /* 0x010fe40008011604 */
[----:B------:R-:W-:Y:S02]  /*1970*/  USEL UR5, UR20, UR13, !UP2 ;  /* 0x0000000d14057287 */ /* 0x000fe4000d000000 */
[----:B------:R-:W-:-:S04]  /*1980*/  USEL UR4, UR26, UR4, !UP0 ;  /* 0x000000041a047287 */ /* 0x000fc8000c000000 */
[----:B------:R-:W-:Y:S02]  /*1990*/  UIADD3 UR6, UPT, UPT, UR5, -UR4, URZ ;  /* 0x8000000405067290 */ /* 0x000fe4000fffe0ff */
[----:B------:R-:W-:Y:S02]  /*19a0*/  UIADD3 UR4, UPT, UPT, -UR5, UR4, URZ ;  /* 0x0000000405047290 */ /* 0x000fe4000fffe1ff */
[----:B------:R-:W-:Y:S02]  /*19b0*/  UIMAD UR26, UR6, UR14, UR26 ;  /* 0x0000000e061a72a4 */ /* 0x000fe4000f8e021a */
[----:B------:R-:W-:-:S12]  /*19c0*/  UIMAD UR20, UR4, UR8, UR20 ;  /* 0x00000008041472a4 */ /* 0x000fd8000f8e0214 */
.L_x_20:
[----:B------:R-:W-:Y:S05]  /*19d0*/  BRA.U !UP6, `(.L_x_21) ;  /* 0x000000010e0c7547 */ /* 0x000fea000b800000 */
[----:B------:R-:W-:Y:S01]  /*19e0*/  UCGABAR_WAIT ;  /* 0x0000000000007dc7 */ /* 0x000fe20008000000 */
[----:B------:R-:W-:Y:S01]  /*19f0*/  CCTL.IVALL ;  /* 0x00000000ff00798f */ /* 0x000fe20002000000 */
[----:B------:R-:W-:Y:S05]  /*1a00*/  BRA `(.L_x_22) ;  /* 0x0000000000047947 */ /* 0x000fea0003800000 */
.L_x_21:
[----:B------:R-:W-:Y:S06]  /*1a10*/  BAR.SYNC.DEFER_BLOCKING 0x0 ;  /* 0x0000000000007b1d */ /* 0x000fec0000010000 */
.L_x_22:
[----:B------:R-:W-:Y:S05]  /*1a20*/  BRA.U UP1, `(.L_x_23) ;  /* 0x0000001d011c7547 */ /* 0x000fea000b800000 */
[----:B------:R-:W2:Y:S01]  /*1a30*/  LDCU UR6, c[0x0][0x38c] ;  /* 0x00007180ff0677ac */ /* 0x000ea20008000800 */
[----:B------:R-:W-:Y:S01]  /*1a40*/  PLOP3.LUT P2, PT, PT, PT, UP4, 0x80, 0x8 ;  /* 0x000000000008781c */ /* 0x000fe20003f4f048 */
[----:B------:R-:W-:Y:S01]  /*1a50*/  IMAD.MOV.U32 R12, RZ, RZ, 0x1 ;  /* 0x00000001ff0c7424 */ /* 0x000fe200078e00ff */
[----:B------:R-:W-:Y:S01]  /*1a60*/  ISETP.EQ.OR P3, PT, R0, RZ, P4 ;  /* 0x000000ff0000720c */ /* 0x000fe20002762670 */
[----:B------:R-:W-:Y:S01]  /*1a70*/  UISETP.NE.AND UP1, UPT, UR21, URZ, UPT ;  /* 0x000000ff1500728c */ /* 0x000fe2000bf25270 */
[----:B------:R-:W-:Y:S02]  /*1a80*/  PLOP3.LUT P2, PT, P2, PT, PT, 0x8, 0x80 ;  /* 0x000000000080781c */ /* 0x000fe4000174e170 */
[----:B------:R-:W-:Y:S01]  /*1a90*/  CS2R R10, SRZ ;  /* 0x00000000000a7805 */ /* 0x000fe2000001ff00 */
[----:B------:R-:W-:Y:S01]  /*1aa0*/  IMAD.MOV.U32 R9, RZ, RZ, RZ ;  /* 0x000000ffff097224 */ /* 0x000fe200078e00ff */
[----:B------:R-:W3:Y:S01]  /*1ab0*/  LDCU UR60, c[0x0][0x370] ;  /* 0x00006e00ff3c77ac */ /* 0x000ee20008000800 */
[----:B------:R-:W-:Y:S01]  /*1ac0*/  IMAD.MOV.U32 R8, RZ, RZ, 0x1 ;  /* 0x00000001ff087424 */ /* 0x000fe200078e00ff */
[----:B------:R-:W4:Y:S01]  /*1ad0*/  LDCU.64 UR44, c[0x0][0x348] ;  /* 0x00006900ff2c77ac */ /* 0x000f220008000a00 */
[----:B------:R-:W1:Y:S01]  /*1ae0*/  LDCU UR59, c[0x0][0x374] ;  /* 0x00006e80ff3b77ac */ /* 0x000e620008000800 */
[----:B--2---:R-:W-:-:S02]  /*1af0*/  UIADD3 UR5, UPT, UPT, UR6, 0x7f, URZ ;  /* 0x0000007f06057890 */ /* 0x004fc4000fffe0ff */
[----:B------:R-:W-:Y:S02]  /*1b00*/  UIADD3 UR65, UPT, UPT, UR6, 0xfe, URZ ;  /* 0x000000fe06417890 */ /* 0x000fe4000fffe0ff */
[----:B------:R-:W-:Y:S02]  /*1b10*/  USHF.R.S32.HI UR4, URZ, 0x1f, UR5 ;  /* 0x0000001fff047899 */ /* 0x000fe40008011405 */
[----:B------:R-:W-:Y:S02]  /*1b20*/  USEL UR51, UR51, 0x2, UP1 ;  /* 0x0000000233337887 */ /* 0x000fe40008800000 */
[----:B------:R-:W-:Y:S01]  /*1b30*/  ULEA.HI UR4, UR4, UR5, URZ, 0x7 ;  /* 0x0000000504047291 */ /* 0x000fe2000f8f38ff */
[----:B------:R-:W-:-:S03]  /*1b40*/  UMOV UR15, URZ ;  /* 0x000000ff000f7c82 */ /* 0x000fc60008000000 */
[----:B------:R-:W-:Y:S02]  /*1b50*/  USHF.R.S32.HI UR62, URZ, 0x7, UR4 ;  /* 0x00000007ff3e7899 */ /* 0x000fe40008011404 */
[----:B------:R-:W-:Y:S02]  /*1b60*/  UIADD3 UR4, UPT, UPT, UR6, -0x1, URZ ;  /* 0xffffffff06047890 */ /* 0x000fe4000fffe0ff */
[----:B------:R-:W-:Y:S02]  /*1b70*/  UISETP.LT.U32.AND UP0, UPT, UR62, 0xf, UPT ;  /* 0x0000000f3e00788c */ /* 0x000fe4000bf01070 */
[----:B------:R-:W-:Y:S02]  /*1b80*/  UISETP.GE.U32.AND UP2, UPT, UR4, -0xff, UPT ;  /* 0xffffff010400788c */ /* 0x000fe4000bf46070 */
[----:B------:R-:W-:-:S04]  /*1b90*/  USEL UR61, UR62, 0xf, UP0 ;  /* 0x0000000f3e3d7887 */ /* 0x000fc80008000000 */
[----:B------:R-:W-:Y:S02]  /*1ba0*/  UIADD3 UR48, UPT, UPT, UR61, -0x1, URZ ;  /* 0xffffffff3d307890 */ /* 0x000fe4000fffe0ff */
[----:B------:R-:W-:-:S03]  /*1bb0*/  UIADD3 UR63, UPT, UPT, UR62, -UR61, URZ ;  /* 0x8000003d3e3f7290 */ /* 0x000fc6000fffe0ff */
[----:B------:R-:W-:-:S04]  /*1bc0*/  @UP2 UIADD3 UR48, UPT, UPT, UR61, URZ, URZ ;  /* 0x000000ff3d302290 */ /* 0x000fc8000fffe0ff */
[----:B-1-34-:R-:W-:-:S12]  /*1bd0*/  UIADD3 UR48, UPT, UPT, UR48, 0x1, URZ ;  /* 0x0000000130307890 */ /* 0x01afd8000fffe0ff */
.L_x_47:
[----:B------:R-:W-:Y:S01]  /*1be0*/  UISETP.NE.AND UP0, UPT, UR58, URZ, UPT ;  /* 0x000000ff3a00728c */ /* 0x000fe2000bf05270 */
[----:B------:R-:W1:Y:S08]  /*1bf0*/  S2UR UR58, SR_CgaCtaId ;  /* 0x00000000003a79c3 */ /* 0x000e700000008800 */
[----:B---3--:R-:W-:Y:S05]  /*1c00*/  BRA.U UP0, `(.L_x_24) ;  /* 0x0000000100347547 */ /* 0x008fea000b800000 */
[----:B------:R-:W2:Y:S01]  /*1c10*/  S2R R0, SR_CgaCtaId ;  /* 0x0000000000007919 */ /* 0x000ea20000008800 */
[----:B------:R-:W-:-:S04]  /*1c20*/  MOV R2, 0x400 ;  /* 0x0000040000027802 */ /* 0x000fc80000000f00 */
[----:B--2---:R-:W-:Y:S02]  /*1c30*/  LEA R0, R0, R2, 0x18 ;  /* 0x0000000200007211 */ /* 0x004fe400078ec0ff */
[----:B------:R-:W-:-:S03]  /*1c40*/  SHF.L.U32 R2, R8, 0x1f, RZ ;  /* 0x0000001f08027819 */ /* 0x000fc600000006ff */
[----:B------:R-:W-:-:S04]  /*1c50*/  IMAD R0, R9, 0x8, R0 ;  /* 0x0000000809007824 */ /* 0x000fc800078e0200 */
[----:B------:R-:W2:Y:S02]  /*1c60*/  SYNCS.PHASECHK.TRANS64.TRYWAIT P0, [R0+URZ+0x180], R2 ;  /* 0x00018002000075a7 */ /* 0x000ea400080011ff */
[----:B--2---:R-:W-:Y:S05]  /*1c70*/  @!P0 BRA `(.L_x_25) ;  /* 0x0000009c00848947 */ /* 0x004fea0003800000 */
.L_x_168:
[----:B------:R-:W-:Y:S01]  /*1c80*/  VIADD R9, R9, 0x1 ;  /* 0x0000000109097836 */ /* 0x000fe20000000000 */
[----:B------:R2:W-:Y:S04]  /*1c90*/  SYNCS.ARRIVE.TRANS64.A1T0 RZ, [R0+URZ+0x170], RZ ;  /* 0x000170ff00ff79a7 */ /* 0x0005e800081000ff */
[----:B------:R-:W-:-:S04]  /*1ca0*/  ISETP.NE.AND P0, PT, R9, 0x2, PT ;  /* 0x000000020900780c */ /* 0x000fc80003f05270 */
[----:B------:R-:W-:Y:S02]  /*1cb0*/  SEL R9, R9, RZ, P0 ;  /* 0x000000ff09097207 */ /* 0x000fe40000000000 */
[----:B--2---:R-:W-:-:S04]  /*1cc0*/  SEL R0, RZ, 0x1, P0 ;  /* 0x00000001ff007807 */ /* 0x004fc80000000000 */
[----:B------:R-:W-:-:S07]  /*1cd0*/  LOP3.LUT R8, R8, R0, RZ, 0x3c, !PT ;  /* 0x0000000008087212 */ /* 0x000fce00078e3cff */
.L_x_24:
[----:B------:R-:W-:Y:S01]  /*1ce0*/  UMOV UR6, 0x400 ;  /* 0x0000040000067882 */ /* 0x000fe20000000000 */
[----:B------:R-:W-:Y:S01]  /*1cf0*/  SHF.L.U32 R0, R12, 0x1f, RZ ;  /* 0x0000001f0c007819 */ /* 0x000fe200000006ff */
[----:B-1----:R-:W-:Y:S02]  /*1d00*/  ULEA UR6, UR58, UR6, 0x18 ;  /* 0x000000063a067291 */ /* 0x002fe4000f8ec0ff */
[----:B------:R-:W-:Y:S02]  /*1d10*/  UISETP.GE.U32.AND UP0, UPT, UR65, 0xff, UPT ;  /* 0x000000ff4100788c */ /* 0x000fe4000bf06070 */
[----:B------:R-:W-:Y:S02]  /*1d20*/  ULEA UR4, UR15, UR6, 0x3 ;  /* 0x000000060f047291 */ /* 0x000fe4000f8e18ff */
[----:B------:R-:W-:Y:S02]  /*1d30*/  ULEA UR35, UR20, UR49, 0x1 ;  /* 0x0000003114237291 */ /* 0x000fe4000f8e08ff */
[----:B------:R-:W-:-:S02]  /*1d40*/  ULEA UR27, UR26, UR64, 0x2 ;  /* 0x000000401a1b7291 */ /* 0x000fc4000f8e10ff */
[----:B------:R-:W-:Y:S02]  /*1d50*/  ULEA.HI UR12, UR26, UR26, URZ, 0x1 ;  /* 0x0000001a1a0c7291 */ /* 0x000fe4000f8f08ff */
[----:B------:R-:W-:Y:S01]  /*1d60*/  USHF.L.U32 UR35, UR35, 0x6, URZ ;  /* 0x0000000623237899 */ /* 0x000fe200080006ff */
[----:B------:R1:W2:Y:S01]  /*1d70*/  SYNCS.PHASECHK.TRANS64.TRYWAIT P1, [UR4+0x78], R0 ;  /* 0x00007800ff0075a7 */ /* 0x0002a20008021104 */
[----:B------:R-:W-:Y:S02]  /*1d80*/  USHF.L.U32 UR27, UR27, 0x4, URZ ;  /* 0x000000041b1b7899 */ /* 0x000fe400080006ff */
[----:B------:R-:W-:Y:S01]  /*1d90*/  USHF.R.S32.HI UR12, URZ, 0x1, UR12 ;  /* 0x00000001ff0c7899 */ /* 0x000fe2000801140c */
[----:B------:R-:W-:Y:S01]  /*1da0*/  UMOV UR14, URZ ;  /* 0x000000ff000e7c82 */ /* 0x000fe20008000000 */
[----:B------:R-:W-:Y:S10]  /*1db0*/  BRA.U !UP0, `(.L_x_26) ;  /* 0x0000000508207547 */ /* 0x000ff4000b800000 */
[----:B------:R-:W-:Y:S01]  /*1dc0*/  UMOV UR7, URZ ;  /* 0x000000ff00077c82 */ /* 0x000fe20008000000 */
[----:B------:R-:W-:-:S05]  /*1dd0*/  UMOV UR4, UR15 ;  /* 0x0000000f00047c82 */ /* 0x000fca0008000000 */
.L_x_34:
[----:B------:R-:W-:Y:S01]  /*1de0*/  ULEA UR33, UR4, UR6, 0x3 ;  /* 0x0000000604217291 */ /* 0x000fe2000f8e18ff */
[----:B--2---:R-:W-:Y:S01]  /*1df0*/  @!P4 MOV R2, 0x3800 ;  /* 0x000038000002c802 */ /* 0x004fe20000000f00 */
[----:B--23--:R-:W-:Y:S10]  /*1e00*/  @P1 BRA `(.L_x_27) ;  /* 0x00000000000c1947 */ /* 0x00cff40003800000 */
[----:B------:R-:W-:-:S04]  /*1e10*/  SHF.L.U32 R3, R12, 0x1f, RZ ;  /* 0x0000001f0c037819 */ /* 0x000fc800000006ff */
[----:B------:R-:W2:Y:S02]  /*1e20*/  SYNCS.PHASECHK.TRANS64.TRYWAIT P0, [UR33+0x78], R3 ;  /* 0x00007803ff0075a7 */ /* 0x000ea40008001121 */
[----:B--2---:R-:W-:Y:S05]  /*1e30*/  @!P0 BRA `(.L_x_28) ;  /* 0x0000009c00288947 */ /* 0x004fea0003800000 */
.L_x_27:
[----:B------:R2:W-:Y:S01]  /*1e40*/  @!P4 SYNCS.ARRIVE.TRANS64 RZ, [UR33], R2 ;  /* 0x00000002ffffc9a7 */ /* 0x0005e20008000021 */
[----:B------:R-:W-:-:S04]  /*1e50*/  ULOP3.LUT UR5, UR51, 0x2, URZ, 0xfc, !UPT ;  /* 0x0000000233057892 */ /* 0x000fc8000f8efcff */
[----:B------:R-:W-:-:S09]  /*1e60*/  UISETP.NE.AND UP0, UPT, UR5, 0x2, UPT ;  /* 0x000000020500788c */ /* 0x000fd2000bf05270 */
[----:B------:R-:W-:Y:S05]  /*1e70*/  BRA.U UP0, `(.L_x_29) ;  /* 0x0000000100047547 */ /* 0x000fea000b800000 */
[----:B------:R-:W-:Y:S05]  /*1e80*/  BPT.TRAP 0x1 ;  /* 0x000000040000795c */ /* 0x000fea0000300000 */
.L_x_29:
[----:B------:R-:W-:Y:S04]  /*1e90*/  BSSY.RECONVERGENT B0, `(.L_x_30) ;  /* 0x0000003000007945 */ /* 0x000fe80003800200 */
[----:B------:R-:W-:Y:S05]  /*1ea0*/  @P3 BRA `(.L_x_31) ;  /* 0x0000000000043947 */ /* 0x000fea0003800000 */
[----:B------:R-:W-:Y:S05]  /*1eb0*/  BPT.TRAP 0x1 ;  /* 0x000000040000795c */ /* 0x000fea0000300000 */
.L_x_31:
[----:B------:R-:W-:Y:S05]  /*1ec0*/  BSYNC.RECONVERGENT B0 ;  /* 0x0000000000007941 */ /* 0x000fea0003800200 */
.L_x_30:
[----:B------:R-:W-:Y:S01]  /*1ed0*/  UIADD3 UR5, UPT, UPT, UR4, 0x1, URZ ;  /* 0x0000000104057890 */ /* 0x000fe2000fffe0ff */
[----:B------:R-:W-:Y:S01]  /*1ee0*/  BSSY.RECONVERGENT B0, `(.L_x_32) ;  /* 0x0000030000007945 */ /* 0x000fe20003800200 */
[----:B------:R-:W-:Y:S02]  /*1ef0*/  ELECT P0, URZ, PT ;  /* 0x0000000000ff782f */ /* 0x000fe40003800000 */
[----:B------:R-:W-:-:S04]  /*1f00*/  UISETP.NE.AND UP0, UPT, UR5, 0xf, UPT ;  /* 0x0000000f0500788c */ /* 0x000fc8000bf05270 */
[----:B------:R-:W-:Y:S02]  /*1f10*/  USEL UR8, URZ, 0x1, UP0 ;  /* 0x00000001ff087887 */ /* 0x000fe40008000000 */
[----:B------:R-:W-:-:S04]  /*1f20*/  USEL UR15, UR5, URZ, UP0 ;  /* 0x000000ff050f7287 */ /* 0x000fc80008000000 */
[----:B------:R-:W-:Y:S01]  /*1f30*/  ULEA UR5, UR15, UR6, 0x3 ;  /* 0x000000060f057291 */ /* 0x000fe2000f8e18ff */
[----:B------:R-:W-:-:S04]  /*1f40*/  LOP3.LUT R12, R12, UR8, RZ, 0x3c, !PT ;  /* 0x000000080c0c7c12 */ /* 0x000fc8000f8e3cff */
[----:B-1----:R-:W-:-:S04]  /*1f50*/  SHF.L.U32 R0, R12, 0x1f, RZ ;  /* 0x0000001f0c007819 */ /* 0x002fc800000006ff */
[----:B------:R1:W3:Y:S01]  /*1f60*/  SYNCS.PHASECHK.TRANS64.TRYWAIT P1, [UR5+0x78], R0 ;  /* 0x00007800ff0075a7 */ /* 0x0002e20008021105 */
[----:B------:R-:W-:Y:S05]  /*1f70*/  @!P0 BRA `(.L_x_33) ;  /* 0x0000000000988947 */ /* 0x000fea0003800000 */
[----:B------:R-:W-:Y:S02]  /*1f80*/  USHF.L.U32 UR5, UR4, 0xa, URZ ;  /* 0x0000000a04057899 */ /* 0x000fe400080006ff */
[----:B------:R-:W-:Y:S02]  /*1f90*/  ULEA UR32, UR4, UR47, 0xd ;  /* 0x0000002f04207291 */ /* 0x000fe4000f8e68ff */
[----:B------:R-:W-:Y:S02]  /*1fa0*/  UIADD3 UR40, UP3, UPT, UR44, 0x80, URZ ;  /* 0x000000802c287890 */ /* 0x000fe4000ff7e0ff */
[----:B------:R-:W-:Y:S02]  /*1fb0*/  ULEA UR24, UR4, UR46, 0xc ;  /* 0x0000002e04187291 */ /* 0x000fe4000f8e60ff */
[----:B------:R-:W-:Y:S02]  /*1fc0*/  UIADD3 UR38, UP2, UPT, UR44, 0x180, URZ ;  /* 0x000001802c267890 */ /* 0x000fe4000ff5e0ff */
[----:B------:R-:W-:-:S02]  /*1fd0*/  USHF.L.U32 UR11, UR7, 0x1, URZ ;  /* 0x00000001070b7899 */ /* 0x000fc400080006ff */
[----:B------:R-:W-:Y:S02]  /*1fe0*/  UIADD3 UR30, UP1, UPT, UR44, 0x280, URZ ;  /* 0x000002802c1e7890 */ /* 0x000fe4000ff3e0ff */
[----:B------:R-:W-:Y:S02]  /*1ff0*/  ULOP3.LUT UR16, UR5, 0x200, UR50, 0xf8, !UPT ;  /* 0x0000020005107892 */ /* 0x000fe4000f8ef832 */
[----:B------:R-:W-:Y:S02]  /*2000*/  UIADD3 UR22, UP0, UPT, UR44, 0x380, URZ ;  /* 0x000003802c167890 */ /* 0x000fe4000ff1e0ff */
[----:B------:R-:W-:Y:S02]  /*2010*/  ULOP3.LUT UR8, UR5, UR29, URZ, 0xfc, !UPT ;  /* 0x0000001d05087292 */ /* 0x000fe4000f8efcff */
[----:B------:R-:W-:Y:S02]  /*2020*/  USHF.L.U32 UR34, UR7, 0x7, URZ ;  /* 0x0000000707227899 */ /* 0x000fe400080006ff */
[----:B------:R-:W-:-:S02]  /*2030*/  UIADD3.X UR41, UPT, UPT, URZ, UR45, URZ, UP3, !UPT ;  /* 0x0000002dff297290 */ /* 0x000fc40009ffe4ff */
[----:B------:R-:W-:Y:S02]  /*2040*/  UIADD3 UR32, UPT, UPT, UR6, 0x3300, UR32 ;  /* 0x0000330006207890 */ /* 0x000fe4000fffe020 */
[----:B------:R-:W-:Y:S02]  /*2050*/  UPRMT UR14, URZ, 0x5410, UR43 ;  /* 0x00005410ff0e7896 */ /* 0x000fe4000800002b */
[----:B------:R-:W-:Y:S02]  /*2060*/  UIADD3.X UR39, UPT, UPT, URZ, UR45, URZ, UP2, !UPT ;  /* 0x0000002dff277290 */ /* 0x000fe400097fe4ff */
[----:B------:R-:W-:Y:S02]  /*2070*/  UIADD3 UR24, UPT, UPT, UR6, 0x21300, UR24 ;  /* 0x0002130006187890 */ /* 0x000fe4000fffe018 */
[----:B------:R-:W-:Y:S02]  /*2080*/  UPRMT UR5, URZ, 0x5410, UR37 ;  /* 0x00005410ff057896 */ /* 0x000fe40008000025 */
[----:B------:R-:W-:-:S02]  /*2090*/  UIADD3.X UR31, UPT, UPT, URZ, UR45, URZ, UP1, !UPT ;  /* 0x0000002dff1f7290 */ /* 0x000fc40008ffe4ff */
[----:B------:R-:W-:Y:S02]  /*20a0*/  ULOP3.LUT UR19, UR11, UR49, URZ, 0xfc, !UPT ;  /* 0x000000310b137292 */ /* 0x000fe4000f8efcff */
[----:B------:R-:W-:Y:S02]  /*20b0*/  UIADD3 UR16, UPT, UPT, UR6, 0x30300, UR16 ;  /* 0x0003030006107890 */ /* 0x000fe4000fffe010 */
[----:B------:R-:W-:Y:S02]  /*20c0*/  UIADD3.X UR23, UPT, UPT, URZ, UR45, URZ, UP0, !UPT ;  /* 0x0000002dff177290 */ /* 0x000fe400087fe4ff */
[----:B------:R-:W-:Y:S02]  /*20d0*/  ULEA.HI UR11, UR29, UR11, URZ, 0x17 ;  /* 0x0000000b1d0b7291 */ /* 0x000fe4000f8fb8ff */
[----:B------:R-:W-:Y:S01]  /*20e0*/  UIADD3 UR8, UPT, UPT, UR6, 0x33f00, UR8 ;  /* 0x00033f0006087890 */ /* 0x000fe2000fffe008 */
[----:B------:R-:W-:Y:S01]  /*20f0*/  UMOV UR52, 0x0 ;  /* 0x0000000000347882 */ /* 0x000fe20000000000 */
[----:B------:R-:W-:Y:S01]  /*2100*/  UMOV UR53, 0x10000000 ;  /* 0x1000000000357882 */ /* 0x000fe20000000000 */
[----:B------:R-:W-:Y:S01]  /*2110*/  UMOV UR25, UR33 ;  /* 0x0000002100197c82 */ /* 0x000fe20008000000 */
[----:B------:R-:W-:Y:S01]  /*2120*/  UMOV UR28, UR36 ;  /* 0x00000024001c7c82 */ /* 0x000fe20008000000 */
[----:B------:R-:W-:Y:S01]  /*2130*/  UMOV UR26, UR34 ;  /* 0x00000022001a7c82 */ /* 0x000fe20008000000 */
[----:B------:R-:W-:Y:S01]  /*2140*/  UMOV UR18, URZ ;  /* 0x000000ff00127c82 */ /* 0x000fe20008000000 */
[----:B------:R-:W-:Y:S01]  /*2150*/  UMOV UR17, UR33 ;  /* 0x0000002100117c82 */ /* 0x000fe20008000000 */
[----:B------:R-:W-:Y:S01]  /*2160*/  UMOV UR21, UR36 ;  /* 0x0000002400157c82 */ /* 0x000fe20008000000 */
[----:B------:R4:W-:Y:S01]  /*2170*/  UTMALDG.3D.MULTICAST [UR32], [UR40], UR14, desc[UR52] ;  /* 0x00003420280073b4 */ /* 0x0009e2000801180e */
[----:B------:R-:W-:Y:S01]  /*2180*/  UMOV UR9, UR33 ;  /* 0x0000002100097c82 */ /* 0x000fe20008000000 */
[----:B------:R-:W-:Y:S01]  /*2190*/  UMOV UR13, UR36 ;  /* 0x00000024000d7c82 */ /* 0x000fe20008000000 */
[----:B------:R4:W-:Y:S01]  /*21a0*/  UTMALDG.3D.MULTICAST [UR24], [UR38], UR5, desc[UR52] ;  /* 0x00003418260073b4 */ /* 0x0009e20008011805 */
[----:B------:R4:W-:Y:S01]  /*21b0*/  UTMALDG.4D.MULTICAST [UR16], [UR30], UR14, desc[UR52] ;  /* 0x000034101e0073b4 */ /* 0x0009e2000801980e */
[----:B------:R4:W-:Y:S02]  /*21c0*/  UTMALDG.4D.MULTICAST [UR8], [UR22], UR5, desc[UR52] ;  /* 0x00003408160073b4 */ /* 0x0009e40008019805 */
[----:B----4-:R-:W-:Y:S01]  /*21d0*/  NOP ;  /* 0x0000000000007918 */ /* 0x010fe20000000000 */
.L_x_33:
[----:B------:R-:W-:Y:S05]  /*21e0*/  BSYNC.RECONVERGENT B0 ;  /* 0x0000000000007941 */ /* 0x000fea0003800200 */
.L_x_32:
[----:B------:R-:W-:Y:S01]  /*21f0*/  UIADD3 UR7, UPT, UPT, UR7, 0x1, URZ ;  /* 0x0000000107077890 */ /* 0x000fe2000fffe0ff */
[----:B------:R-:W-:Y:S01]  /*2200*/  UMOV UR4, UR15 ;  /* 0x0000000f00047c82 */ /* 0x000fe20008000000 */
[----:B------:R-:W-:Y:S02]  /*2210*/  UMOV UR14, UR48 ;  /* 0x00000030000e7c82 */ /* 0x000fe40008000000 */
[----:B------:R-:W-:-:S09]  /*2220*/  UISETP.NE.AND UP0, UPT, UR7, UR48, UPT ;  /* 0x000000300700728c */ /* 0x000fd2000bf05270 */
[----:B------:R-:W-:Y:S05]  /*2230*/  BRA.U UP0, `(.L_x_34) ;  /* 0xfffffff900e87547 */ /* 0x000fea000b83ffff */
.L_x_26:
[----:B------:R-:W-:Y:S01]  /*2240*/  ULEA UR4, UR15, UR6, 0x3 ;  /* 0x000000060f047291 */ /* 0x000fe2000f8e18ff */
[----:B-1----:R-:W-:Y:S01]  /*2250*/  SHF.L.U32 R0, R12, 0x1f, RZ ;  /* 0x0000001f0c007819 */ /* 0x002fe200000006ff */
[----:B------:R-:W-:Y:S01]  /*2260*/  @!P2 SYNCS.ARRIVE.TRANS64.A1T0 RZ, [UR6+0x128], RZ ;  /* 0x000128ffffffa9a7 */ /* 0x000fe20008100006 */
[----:B------:R-:W-:-:S06]  /*2270*/  UISETP.GT.AND UP0, UPT, UR62, UR61, UPT ;  /* 0x0000003d3e00728c */ /* 0x000fcc000bf04270 */
[----:B--23--:R1:W2:Y:S03]  /*2280*/  SYNCS.PHASECHK.TRANS64.TRYWAIT P1, [UR4+0x78], R0 ;  /* 0x00007800ff0075a7 */ /* 0x00c2a60008021104 */
[----:B------:R-:W-:Y:S05]  /*2290*/  BRA.U !UP0, `(.L_x_35) ;  /* 0x00000005081c7547 */ /* 0x000fea000b800000 */
[----:B------:R-:W-:Y:S01]  /*22a0*/  UIADD3 UR52, UPT, UPT, UR63, UR14, URZ ;  /* 0x0000000e3f347290 */ /* 0x000fe2000fffe0ff */
[----:B------:R-:W-:-:S11]  /*22b0*/  UMOV UR5, UR15 ;  /* 0x0000000f00057c82 */ /* 0x000fd60008000000 */
.L_x_43:
[----:B------:R-:W-:Y:S01]  /*22c0*/  ULEA UR33, UR5, UR6, 0x3 ;  /* 0x0000000605217291 */ /* 0x000fe2000f8e18ff */
[----:B--2---:R-:W-:Y:S01]  /*22d0*/  @!P4 MOV R2, 0x3800 ;  /* 0x000038000002c802 */ /* 0x004fe20000000f00 */
[----:B--23--:R-:W-:Y:S10]  /*22e0*/  @P1 BRA `(.L_x_36) ;  /* 0x00000000000c1947 */ /* 0x00cff40003800000 */
[----:B------:R-:W-:-:S04]  /*22f0*/  SHF.L.U32 R3, R12, 0x1f, RZ ;  /* 0x0000001f0c037819 */ /* 0x000fc800000006ff */
[----:B------:R-:W2:Y:S02]  /*2300*/  SYNCS.PHASECHK.TRANS64.TRYWAIT P0, [UR33+0x78], R3 ;  /* 0x00007803ff0075a7 */ /* 0x000ea40008001121 */
[----:B--2---:R-:W-:Y:S05]  /*2310*/  @!P0 BRA `(.L_x_37) ;  /* 0x0000009800088947 */ /* 0x004fea0003800000 */
.L_x_36:
[----:B------:R2:W-:Y:S01]  /*2320*/  @!P4 SYNCS.ARRIVE.TRANS64 RZ, [UR33], R2 ;  /* 0x00000002ffffc9a7 */ /* 0x0005e20008000021 */
[----:B------:R-:W-:-:S04]  /*2330*/  ULOP3.LUT UR4, UR51, 0x2, URZ, 0xfc, !UPT ;  /* 0x0000000233047892 */ /* 0x000fc8000f8efcff */
[----:B------:R-:W-:-:S09]  /*2340*/  UISETP.NE.AND UP0, UPT, UR4, 0x2, UPT ;  /* 0x000000020400788c */ /* 0x000fd2000bf05270 */
[----:B------:R-:W-:Y:S05]  /*2350*/  BRA.U UP0, `(.L_x_38) ;  /* 0x0000000100047547 */ /* 0x000fea000b800000 */
[----:B------:R-:W-:Y:S05]  /*2360*/  BPT.TRAP 0x1 ;  /* 0x000000040000795c */ /* 0x000fea0000300000 */
.L_x_38:
[----:B------:R-:W-:Y:S04]  /*2370*/  BSSY.RECONVERGENT B0, `(.L_x_39) ;  /* 0x0000003000007945 */ /* 0x000fe80003800200 */
[----:B------:R-:W-:Y:S05]  /*2380*/  @P3 BRA `(.L_x_40) ;  /* 0x0000000000043947 */ /* 0x000fea0003800000 */
[----:B------:R-:W-:Y:S05]  /*2390*/  BPT.TRAP 0x1 ;  /* 0x000000040000795c */ /* 0x000fea0000300000 */
.L_x_40:
[----:B------:R-:W-:Y:S05]  /*23a0*/  BSYNC.RECONVERGENT B0 ;  /* 0x0000000000007941 */ /* 0x000fea0003800200 */
.L_x_39:
        /* <DEDUP_REMOVED lines=31> */
[----:B------:R-:W-:Y:S02]  /*25a0*/  ULEA.HI UR11, UR29, UR11, URZ, 0x17 ;  /* 0x0000000b1d0b7291 */ /* 0x000fe4000f8fb8ff */
[----:B------:R-:W-:Y:S02]  /*25b0*/  UIADD3 UR8, UPT, UPT, UR6, 0x33f00, UR8 ;  /* 0x00033f0006087890 */ /* 0x000fe4000fffe008 */
[----:B------:R-:W-:Y:S01]  /*25c0*/  UIADD3.X UR41, UPT, UPT, URZ, UR45, URZ, UP0, !UPT ;  /* 0x0000002dff297290 */ /* 0x000fe200087fe4ff */
        /* <DEDUP_REMOVED lines=15> */
.L_x_42:
[----:B------:R-:W-:Y:S05]  /*26c0*/  BSYNC.RECONVERGENT B0 ;  /* 0x0000000000007941 */ /* 0x000fea0003800200 */
.L_x_41:
[----:B------:R-:W-:Y:S01]  /*26d0*/  UIADD3 UR14, UPT, UPT, UR14, 0x1, URZ ;  /* 0x000000010e0e7890 */ /* 0x000fe2000fffe0ff */
[----:B------:R-:W-:-:S03]  /*26e0*/  UMOV UR5, UR15 ;  /* 0x0000000f00057c82 */ /* 0x000fc60008000000 */
[----:B------:R-:W-:-:S09]  /*26f0*/  UISETP.NE.AND UP0, UPT, UR14, UR52, UPT ;  /* 0x000000340e00728c */ /* 0x000fd2000bf05270 */
[----:B------:R-:W-:Y:S05]  /*2700*/  BRA.U UP0, `(.L_x_43) ;  /* 0xfffffff900ec7547 */ /* 0x000fea000b83ffff */
.L_x_35:
[C---:B------:R-:W-:Y:S01]  /*2710*/  LEA R3, R11.reuse, UR6, 0x3 ;  /* 0x000000060b037c11 */ /* 0x040fe2000f8e18ff */
[----:B------:R-:W-:Y:S01]  /*2720*/  NOP ;  /* 0x0000000000007918 */ /* 0x000fe20000000000 */
[----:B-1----:R-:W-:Y:S02]  /*2730*/  SHF.L.U32 R0, R10, 0x1f, RZ ;  /* 0x0000001f0a007819 */ /* 0x002fe400000006ff */
[----:B------:R-:W-:Y:S02]  /*2740*/  LEA R4, R11, UR6, 0x4 ;  /* 0x000000060b047c11 */ /* 0x000fe4000f8e20ff */
[----:B------:R-:W1:Y:S02]  /*2750*/  SYNCS.PHASECHK.TRANS64.TRYWAIT P0, [R3+URZ+0x130], R0 ;  /* 0x00013000030075a7 */ /* 0x000e6400080011ff */
[----:B-1----:R-:W-:Y:S05]  /*2760*/  @!P0 BRA `(.L_x_44) ;  /* 0x00000094000c8947 */ /* 0x002fea0003800000 */
.L_x_171:
[----:B------:R-:W4:Y:S01]  /*2770*/  LDS.128 R4, [R4+0x1a0] ;  /* 0x0001a00004047984 */ /* 0x000f220000000c00 */
[----:B------:R-:W-:Y:S01]  /*2780*/  UISETP.GE.AND UP0, UPT, UR42, 0x1, UPT ;  /* 0x000000012a00788c */ /* 0x000fe2000bf06270 */
[----:B------:R-:W-:Y:S01]  /*2790*/  @!PT LDS RZ, [RZ] ;  /* 0x00000000fffff984 */ /* 0x000fe20000000800 */
[----:B------:R-:W-:Y:S01]  /*27a0*/  @!PT LDS RZ, [RZ] ;  /* 0x00000000fffff984 */ /* 0x000fe20000000800 */
[----:B------:R-:W-:Y:S01]  /*27b0*/  @!PT LDS RZ, [RZ] ;  /* 0x00000000fffff984 */ /* 0x000fe20000000800 */
[----:B------:R-:W-:Y:S01]  /*27c0*/  @!PT LDS RZ, [RZ] ;  /* 0x00000000fffff984 */ /* 0x000fe20000000800 */
[----:B------:R1:W-:Y:S06]  /*27d0*/  MEMBAR.ALL.CTA ;  /* 0x0000000000007992 */ /* 0x0003ec0000008000 */
[----:B-1----:R-:W1:Y:S01]  /*27e0*/  FENCE.VIEW.ASYNC.S ;  /* 0x00000000000073c6 */ /* 0x002e620000000000 */
[----:B----4-:R-:W-:-:S13]  /*27f0*/  LOP3.LUT P0, RZ, R6, 0x1, RZ, 0xc0, !PT ;  /* 0x0000000106ff7812 */ /* 0x010fda000780c0ff */
[----:B-1----:R-:W-:Y:S01]  /*2800*/  VOTEU.ANY UP1, P0 ;  /* 0x0000000000ff7886 */ /* 0x002fe20000020100 */
[----:B------:R-:W-:-:S13]  /*2810*/  PLOP3.LUT P0, PT, PT, PT, UP1, 0x80, 0x8 ;  /* 0x000000000008781c */ /* 0x000fda0003f0f018 */
[----:B------:R-:W-:Y:S02]  /*2820*/  @P0 LOP3.LUT R0, R5, 0xffff, RZ, 0xc0, !PT ;  /* 0x0000ffff05000812 */ /* 0x000fe400078ec0ff */
[----:B--2---:R-:W-:Y:S02]  /*2830*/  @P0 MOV R2, R4 ;  /* 0x0000000400020202 */ /* 0x004fe40000000f00 */
[----:B------:R-:W-:Y:S01]  /*2840*/  @P0 R2UR UR5, R0 ;  /* 0x00000000000502ca */ /* 0x000fe200000e0000 */
[----:B------:R-:W-:Y:S01]  /*2850*/  VIADD R0, R3, 0x140 ;  /* 0x0000014003007836 */ /* 0x000fe20000000000 */
[----:B------:R-:W-:Y:S02]  /*2860*/  @P0 SHF.R.U32.HI R4, RZ, 0x10, R5 ;  /* 0x00000010ff040819 */ /* 0x000fe40000011605 */
[----:B------:R-:W-:Y:S02]  /*2870*/  @P0 R2UR UR7, R2 ;  /* 0x00000000020702ca */ /* 0x000fe400000e0000 */
[----:B------:R-:W-:-:S02]  /*2880*/  PRMT R0, RZ, 0x654, R0 ;  /* 0x00000654ff007816 */ /* 0x000fc40000000000 */
[----:B------:R-:W-:Y:S02]  /*2890*/  @P0 R2UR UR4, R4 ;  /* 0x00000000040402ca */ /* 0x000fe400000e0000 */
[----:B------:R1:W-:Y:S03]  /*28a0*/  SYNCS.ARRIVE.TRANS64.RED.A1T0 RZ, [R0+URZ], RZ ;  /* 0x000000ff00ff79a7 */ /* 0x0003e600081004ff */
[----:B------:R-:W-:-:S04]  /*28b0*/  @UP1 UMOV UR56, UR5 ;  /* 0x0000000500381c82 */ /* 0x000fc80008000000 */
[----:B------:R-:W-:-:S04]  /*28c0*/  @UP1 UMOV UR57, UR7 ;  /* 0x0000000700391c82 */ /* 0x000fc80008000000 */
[----:B------:R-:W-:Y:S01]  /*28d0*/  @UP1 UMOV UR36, UR4 ;  /* 0x0000000400241c82 */ /* 0x000fe20008000000 */
[----:B------:R-:W-:Y:S05]  /*28e0*/  BRA.U !UP0, `(.L_x_45) ;  /* 0x0000000108d47547 */ /* 0x000fea000b800000 */
[----:B------:R-:W2:Y:S01]  /*28f0*/  LDCU.128 UR16, c[0x0][0xf10] ;  /* 0x0001e200ff1077ac */ /* 0x000ea20008000c00 */
[----:B------:R-:W4:Y:S01]  /*2900*/  LDCU UR11, c[0x0][0xf20] ;  /* 0x0001e400ff0b77ac */ /* 0x000f220008000800 */
[----:B------:R-:W3:Y:S01]  /*2910*/  LDCU UR24, c[0x0][0xf0c] ;  /* 0x0001e180ff1877ac */ /* 0x000ee20008000800 */
[----:B------:R-:W1:Y:S01]  /*2920*/  LDCU.64 UR8, c[0x0][0xf28] ;  /* 0x0001e500ff0877ac */ /* 0x000e620008000a00 */
[----:B------:R-:W-:Y:S02]  /*2930*/  UISETP.NE.AND UP3, UPT, UR42, 0x1, UPT ;  /* 0x000000012a00788c */ /* 0x000fe4000bf65270 */
[----:B--2---:R-:W-:Y:S02]  /*2940*/  UIMAD.WIDE.U32 UR12, UR59, UR19, URZ ;  /* 0x000000133b0c72a5 */ /* 0x004fe4000f8e00ff */
[----:B------:R-:W-:Y:S02]  /*2950*/  UIMAD.WIDE.U32 UR4, UR60, UR16, URZ ;  /* 0x000000103c0472a5 */ /* 0x000fe4000f8e00ff */
[----:B------:R-:W-:-:S02]  /*2960*/  UISETP.NE.AND UP0, UPT, UR18, 0x1, UPT ;  /* 0x000000011200788c */ /* 0x000fc4000bf05270 */
[----:B------:R-:W-:Y:S01]  /*2970*/  UIMAD.WIDE.U32 UR22, UR56, UR19, URZ ;  /* 0x00000013381672a5 */ /* 0x000fe2000f8e00ff */
[----:B------:R-:W-:Y:S02]  /*2980*/  UMOV UR12, UR13 ;  /* 0x0000000d000c7c82 */ /* 0x000fe40008000000 */
[----:B------:R-:W-:Y:S01]  /*2990*/  UMOV UR4, UR5 ;  /* 0x0000000500047c82 */ /* 0x000fe20008000000 */
[----:B----4-:R-:W-:Y:S02]  /*29a0*/  USHF.R.U32.HI UR12, URZ, UR11, UR12 ;  /* 0x0000000bff0c7299 */ /* 0x010fe4000801160c */
[----:B---3--:R-:W-:Y:S02]  /*29b0*/  UISETP.NE.AND UP2, UPT, UR24, 0x1, UPT ;  /* 0x000000011800788c */ /* 0x008fe4000bf45270 */
[----:B------:R-:W-:Y:S02]  /*29c0*/  USHF.R.U32.HI UR4, URZ, UR17, UR4 ;  /* 0x00000011ff047299 */ /* 0x000fe40008011604 */
[----:B------:R-:W-:-:S02]  /*29d0*/  USEL UR5, UR59, UR12, !UP0 ;  /* 0x0000000c3b057287 */ /* 0x000fc4000c000000 */
[----:B------:R-:W-:Y:S02]  /*29e0*/  USEL UR7, UR60, UR4, !UP2 ;  /* 0x000000043c077287 */ /* 0x000fe4000d000000 */
[----:B-1----:R-:W-:Y:S01]  /*29f0*/  UIMAD.WIDE.U32 UR12, UR5, UR8, URZ ;  /* 0x00000008050c72a5 */ /* 0x002fe2000f8e00ff */
[----:B------:R-:W-:Y:S01]  /*2a00*/  UMOV UR4, UR23 ;  /* 0x0000001700047c82 */ /* 0x000fe20008000000 */
[----:B------:R-:W-:Y:S02]  /*2a10*/  UIMAD.WIDE.U32 UR20, UR57, UR16, URZ ;  /* 0x00000010391472a5 */ /* 0x000fe4000f8e00ff */
[----:B------:R-:W-:-:S03]  /*2a20*/  UIMAD.WIDE.U32 UR22, UR7, UR8, URZ ;  /* 0x00000008071672a5 */ /* 0x000fc6000f8e00ff */
[----:B------:R-:W-:Y:S01]  /*2a30*/  UMOV UR12, UR13 ;  /* 0x0000000d000c7c82 */ /* 0x000fe20008000000 */
[----:B------:R-:W-:Y:S02]  /*2a40*/  USHF.R.U32.HI UR4, URZ, UR11, UR4 ;  /* 0x0000000bff047299 */ /* 0x000fe40008011604 */
[----:B------:R-:W-:Y:S01]  /*2a50*/  @UP3 USHF.R.U32.HI UR5, URZ, UR9, UR12 ;  /* 0x00000009ff053299 */ /* 0x000fe2000801160c */
[----:B------:R-:W-:Y:S01]  /*2a60*/  UMOV UR20, UR21 ;  /* 0x0000001500147c82 */ /* 0x000fe20008000000 */
[----:B------:R-:W-:Y:S01]  /*2a70*/  UMOV UR22, UR23 ;  /* 0x0000001700167c82 */ /* 0x000fe20008000000 */
[----:B------:R-:W-:Y:S02]  /*2a80*/  USHF.R.U32.HI UR17, URZ, UR17, UR20 ;  /* 0x00000011ff117299 */ /* 0x000fe40008011614 */
[----:B------:R-:W-:Y:S02]  /*2a90*/  USEL UR4, UR56, UR4, !UP0 ;  /* 0x0000000438047287 */ /* 0x000fe4000c000000 */
[----:B------:R-:W-:-:S02]  /*2aa0*/  @UP3 USHF.R.U32.HI UR7, URZ, UR9, UR22 ;  /* 0x00000009ff073299 */ /* 0x000fc40008011616 */
[----:B------:R-:W-:Y:S02]  /*2ab0*/  UIMAD UR11, UR42, UR5, URZ ;  /* 0x000000052a0b72a4 */ /* 0x000fe4000f8e02ff */
[----:B------:R-:W-:Y:S02]  /*2ac0*/  USEL UR5, UR57, UR17, !UP2 ;  /* 0x0000001139057287 */ /* 0x000fe4000d000000 */
[----:B------:R-:W-:Y:S02]  /*2ad0*/  UIMAD UR12, UR42, UR7, URZ ;  /* 0x000000072a0c72a4 */ /* 0x000fe4000f8e02ff */
[----:B------:R-:W-:Y:S02]  /*2ae0*/  UISETP.GE.AND UP0, UPT, UR4, UR11, UPT ;  /* 0x0000000b0400728c */ /* 0x000fe4000bf06270 */
[----:B------:R-:W-:Y:S02]  /*2af0*/  UIMAD.WIDE.U32 UR16, UR4, UR8, URZ ;  /* 0x00000008041072a5 */ /* 0x000fe4000f8e00ff */
[----:B------:R-:W-:-:S02]  /*2b00*/  UISETP.GE.OR UP0, UPT, UR5, UR12, UP0 ;  /* 0x0000000c0500728c */ /* 0x000fc40008706670 */
        /* <DEDUP_REMOVED lines=19> */
.L_x_45:
[----:B------:R-:W2:Y:S02]  /*2c40*/  LDCU UR4, c[0x0][0xf30] ;  /* 0x0001e600ff0477ac */ /* 0x000ea40008000800 */
[----:B--2---:R-:W-:-:S09]  /*2c50*/  UISETP.NE.AND UP0, UPT, UR4, 0x1, UPT ;  /* 0x000000010400788c */ /* 0x004fd2000bf05270 */
[----:B------:R-:W-:Y:S05]  /*2c60*/  BRA.U UP0, `(.L_x_46) ;  /* 0x0000000100447547 */ /* 0x000fea000b800000 */
[----:B------:R-:W2:Y:S01]  /*2c70*/  LDCU.128 UR16, c[0x0][0xf10] ;  /* 0x0001e200ff1077ac */ /* 0x000ea20008000c00 */
[----:B------:R-:W4:Y:S01]  /*2c80*/  LDCU UR11, c[0x0][0xf0c] ;  /* 0x0001e180ff0b77ac */ /* 0x000f220008000800 */
[----:B------:R-:W1:Y:S01]  /*2c90*/  LDCU UR7, c[0x0][0xf20] ;  /* 0x0001e400ff0777ac */ /* 0x000e620008000800 */
[----:B--2---:R-:W-:Y:S02]  /*2ca0*/  UIMAD.WIDE.U32 UR8, UR57, UR16, URZ ;  /* 0x00000010390872a5 */ /* 0x004fe4000f8e00ff */
[----:B------:R-:W-:Y:S02]  /*2cb0*/  UIMAD.WIDE.U32 UR4, UR56, UR19, URZ ;  /* 0x00000013380472a5 */ /* 0x000fe4000f8e00ff */
[----:B----4-:R-:W-:Y:S02]  /*2cc0*/  UISETP.NE.AND UP2, UPT, UR11, 0x1, UPT ;  /* 0x000000010b00788c */ /* 0x010fe4000bf45270 */
[----:B------:R-:W-:Y:S01]  /*2cd0*/  UISETP.NE.AND UP0, UPT, UR18, 0x1, UPT ;  /* 0x000000011200788c */ /* 0x000fe2000bf05270 */
[----:B------:R-:W-:-:S02]  /*2ce0*/  UMOV UR8, UR9 ;  /* 0x0000000900087c82 */ /* 0x000fc40008000000 */
[----:B------:R-:W-:Y:S01]  /*2cf0*/  UMOV UR4, UR5 ;  /* 0x0000000500047c82 */ /* 0x000fe20008000000 */
[----:B------:R-:W-:Y:S02]  /*2d00*/  USHF.R.U32.HI UR17, URZ, UR17, UR8 ;  /* 0x00000011ff117299 */ /* 0x000fe40008011608 */
[----:B-1----:R-:W-:Y:S02]  /*2d10*/  USHF.R.U32.HI UR4, URZ, UR7, UR4 ;  /* 0x00000007ff047299 */ /* 0x002fe40008011604 */
[----:B------:R-:W-:Y:S02]  /*2d20*/  USEL UR5, UR57, UR17, !UP2 ;  /* 0x0000001139057287 */ /* 0x000fe4000d000000 */
[----:B------:R-:W-:-:S04]  /*2d30*/  USEL UR4, UR56, UR4, !UP0 ;  /* 0x0000000438047287 */ /* 0x000fc8000c000000 */
[----:B------:R-:W-:Y:S02]  /*2d40*/  UIADD3 UR7, UPT, UPT, UR5, -UR4, URZ ;  /* 0x8000000405077290 */ /* 0x000fe4000fffe0ff */
[----:B------:R-:W-:Y:S02]  /*2d50*/  UIADD3 UR4, UPT, UPT, -UR5, UR4, URZ ;  /* 0x0000000405047290 */ /* 0x000fe4000fffe1ff */
[----:B------:R-:W-:Y:S02]  /*2d60*/  UIMAD UR56, UR7, UR18, UR56 ;  /* 0x00000012073872a4 */ /* 0x000fe4000f8e0238 */
[----:B------:R-:W-:-:S12]  /*2d70*/  UIMAD UR57, UR4, UR11, UR57 ;  /* 0x0000000b043972a4 */ /* 0x000fd8000f8e0239 */
.L_x_46:
[----:B------:R-:W-:Y:S01]  /*2d80*/  VIADD R11, R11, 0x1 ;  /* 0x000000010b0b7836 */ /* 0x000fe20000000000 */
[----:B------:R-:W-:Y:S02]  /*2d90*/  R2UR UR5, R91 ;  /* 0x000000005b0572ca */ /* 0x000fe400000e0000 */
[----:B------:R-:W-:Y:S02]  /*2da0*/  R2UR UR4, R92 ;  /* 0x000000005c0472ca */ /* 0x000fe400000e0000 */
[C---:B------:R-:W-:Y:S02]  /*2db0*/  ISETP.NE.AND P0, PT, R11.reuse, 0x2, PT ;  /* 0x000000020b00780c */ /* 0x040fe40003f05270 */
[----:B------:R-:W-:Y:S02]  /*2dc0*/  PLOP3.LUT P2, PT, PT, PT, PT, 0x80, 0x8 ;  /* 0x000000000008781c */ /* 0x000fe40003f4f070 */
[----:B-1----:R-:W-:Y:S02]  /*2dd0*/  SEL R0, RZ, 0x1, P0 ;  /* 0x00000001ff007807 */ /* 0x002fe40000000000 */
[----:B------:R-:W-:-:S02]  /*2de0*/  SEL R11, R11, RZ, P0 ;  /* 0x000000ff0b0b7207 */ /* 0x000fc40000000000 */
[----:B------:R-:W-:Y:S01]  /*2df0*/  LOP3.LUT R10, R10, R0, RZ, 0x3c, !PT ;  /* 0x000000000a0a7212 */ /* 0x000fe200078e3cff */
[----:B------:R-:W-:Y:S02]  /*2e00*/  UIADD3 UR26, UPT, UPT, UR56, UR5, URZ ;  /* 0x00000005381a7290 */ /* 0x000fe4000fffe0ff */
[----:B------:R-:W-:Y:S01]  /*2e10*/  UIADD3 UR20, UPT, UPT, UR57, UR4, URZ ;  /* 0x0000000439147290 */ /* 0x000fe2000fffe0ff */
[----:B------:R-:W-:Y:S11]  /*2e20*/  BRA.U UP1, `(.L_x_47) ;  /* 0xffffffed016c7547 */ /* 0x000ff6000b83ffff */
[----:B------:R-:W-:Y:S01]  /*2e30*/  UIADD3 UR7, UPT, UPT, UR6, 0x78, URZ ;  /* 0x0000007806077890 */ /* 0x000fe2000fffe0ff */
[----:B------:R-:W-:-:S03]  /*2e40*/  SHF.L.U32 R2, R12, 0x1f, RZ ;  /* 0x0000001f0c027819 */ /* 0x000fc600000006ff */
[----:B------:R-:W-:-:S09]  /*2e50*/  ULEA UR4, UR15, UR7, 0x3 ;  /* 0x000000070f047291 */ /* 0x000fd2000f8e18ff */
[----:B------:R-:W1:Y:S02]  /*2e60*/  SYNCS.PHASECHK.TRANS64.TRYWAIT P0, [UR4], R2 ;  /* 0x00000002ff0075a7 */ /* 0x000e640008001104 */
[----:B-1----:R-:W-:Y:S05]  /*2e70*/  @!P0 BRA `(.L_x_48) ;  /* 0x0000008c005c8947 */ /* 0x002fea0003800000 */
.L_x_173:
[----:B------:R-:W-:-:S04]  /*2e80*/  UIADD3 UR4, UPT, UPT, UR15, 0x1, URZ ;  /* 0x000000010f047890 */ /* 0x000fc8000fffe0ff */
[----:B------:R-:W-:-:S04]  /*2e90*/  UISETP.NE.AND UP0, UPT, UR4, 0xf, UPT ;  /* 0x0000000f0400788c */ /* 0x000fc8000bf05270 */
[----:B------:R-:W-:Y:S02]  /*2ea0*/  USEL UR6, URZ, 0x1, UP0 ;  /* 0x00000001ff067887 */ /* 0x000fe40008000000 */
[----:B------:R-:W-:-:S04]  /*2eb0*/  USEL UR4, UR4, URZ, UP0 ;  /* 0x000000ff04047287 */ /* 0x000fc80008000000 */
[----:B------:R-:W-:Y:S01]  /*2ec0*/  ULEA UR5, UR4, UR7, 0x3 ;  /* 0x0000000704057291 */ /* 0x000fe2000f8e18ff */
[----:B-1----:R-:W-:-:S04]  /*2ed0*/  LOP3.LUT R2, R12, UR6, RZ, 0x3c, !PT ;  /* 0x000000060c027c12 */ /* 0x002fc8000f8e3cff */
[----:B------:R-:W-:-:S04]  /*2ee0*/  SHF.L.U32 R3, R2, 0x1f, RZ ;  /* 0x0000001f02037819 */ /* 0x000fc800000006ff */
[----:B------:R-:W1:Y:S02]  /*2ef0*/  SYNCS.PHASECHK.TRANS64.TRYWAIT P0, [UR5], R3 ;  /* 0x00000003ff0075a7 */ /* 0x000e640008001105 */
[----:B-1----:R-:W-:Y:S05]  /*2f00*/  @!P0 BRA `(.L_x_49) ;  /* 0x0000008c00508947 */ /* 0x002fea0003800000 */
.L_x_175:
[----:B------:R-:W-:-:S04]  /*2f10*/  UIADD3 UR4, UPT, UPT, UR4, 0x1, URZ ;  /* 0x0000000104047890 */ /* 0x000fc8000fffe0ff */
[----:B------:R-:W-:-:S04]  /*2f20*/  UISETP.NE.AND UP0, UPT, UR4, 0xf, UPT ;  /* 0x0000000f0400788c */ /* 0x000fc8000bf05270 */
[----:B------:R-:W-:Y:S02]  /*2f30*/  USEL UR6, URZ, 0x1, UP0 ;  /* 0x00000001ff067887 */ /* 0x000fe40008000000 */
[----:B------:R-:W-:-:S04]  /*2f40*/  USEL UR4, UR4, URZ, UP0 ;  /* 0x000000ff04047287 */ /* 0x000fc80008000000 */
[----:B------:R-:W-:Y:S01]  /*2f50*/  ULEA UR5, UR4, UR7, 0x3 ;  /* 0x0000000704057291 */ /* 0x000fe2000f8e18ff */
[----:B------:R-:W-:-:S04]  /*2f60*/  LOP3.LUT R2, R2, UR6, RZ, 0x3c, !PT ;  /* 0x0000000602027c12 */ /* 0x000fc8000f8e3cff */
[----:B-1----:R-:W-:-:S04]  /*2f70*/  SHF.L.U32 R3, R2, 0x1f, RZ ;  /* 0x0000001f02037819 */ /* 0x002fc800000006ff */
[----:B------:R-:W1:Y:S02]  /*2f80*/  SYNCS.PHASECHK.TRANS64.TRYWAIT P0, [UR5], R3 ;  /* 0x00000003ff0075a7 */ /* 0x000e640008001105 */
[----:B-1----:R-:W-:Y:S05]  /*2f90*/  @!P0 BRA `(.L_x_50) ;  /* 0x0000008c00448947 */ /* 0x002fea0003800000 */
.L_x_177:
        /* <DEDUP_REMOVED lines=9> */
.L_x_179:
        /* <DEDUP_REMOVED lines=9> */
.L_x_181:
        /* <DEDUP_REMOVED lines=9> */
.L_x_183:
        /* <DEDUP_REMOVED lines=9> */
.L_x_185:
        /* <DEDUP_REMOVED lines=9> */
.L_x_187:
        /* <DEDUP_REMOVED lines=9> */
.L_x_189:
        /* <DEDUP_REMOVED lines=9> */
.L_x_191:
        /* <DEDUP_REMOVED lines=9> */
.L_x_193:
        /* <DEDUP_REMOVED lines=9> */
.L_x_195:
        /* <DEDUP_REMOVED lines=9> */
.L_x_197:
        /* <DEDUP_REMOVED lines=9> */
.L_x_199:
[----:B------:R-:W-:-:S04]  /*35d0*/  UIADD3 UR4, UPT, UPT, UR4, 0x1, URZ ;  /* 0x0000000104047890 */ /* 0x000fc8000fffe0ff */
[----:B------:R-:W-:-:S04]  /*35e0*/  UISETP.NE.AND UP0, UPT, UR4, 0xf, UPT ;  /* 0x0000000f0400788c */ /* 0x000fc8000bf05270 */
[----:B------:R-:W-:Y:S02]  /*35f0*/  USEL UR5, URZ, 0x1, UP0 ;  /* 0x00000001ff057887 */ /* 0x000fe40008000000 */
[----:B------:R-:W-:-:S04]  /*3600*/  USEL UR4, UR4, URZ, UP0 ;  /* 0x000000ff04047287 */ /* 0x000fc80008000000 */
[----:B------:R-:W-:Y:S01]  /*3610*/  ULEA UR4, UR4, UR7, 0x3 ;  /* 0x0000000704047291 */ /* 0x000fe2000f8e18ff */
[----:B------:R-:W-:-:S04]  /*3620*/  LOP3.LUT R2, R2, UR5, RZ, 0x3c, !PT ;  /* 0x0000000502027c12 */ /* 0x000fc8000f8e3cff */
[----:B------:R-:W-:Y:S01]  /*3630*/  SHF.L.U32 R2, R2, 0x1f, RZ ;  /* 0x0000001f02027819 */ /* 0x000fe200000006ff */
[----:B-1----:R-:W-:-:S07]  /*3640*/  IMAD.U32 R0, RZ, RZ, UR4 ;  /* 0x00000004ff007e24 */ /* 0x002fce000f8e00ff */
.L_x_62:
[----:B-1----:R1:W2:Y:S02]  /*3650*/  SYNCS.PHASECHK.TRANS64.TRYWAIT P0, [R0+URZ], R2 ;  /* 0x00000002000075a7 */ /* 0x0022a400080011ff */
[----:B--2---:R-:W-:Y:S05]  /*3660*/  @!P0 NANOSLEEP.SYNCS 0x989680 ;  /* 0x009896800000895d */ /* 0x004fea0003900000 */
[----:B------:R-:W2:Y:S02]  /*3670*/  @!P0 SYNCS.PHASECHK.TRANS64 P0, [R0+URZ], R2 ;  /* 0x00000002000085a7 */ /* 0x000ea400080010ff */
[----:B--2---:R-:W-:Y:S05]  /*3680*/  @P0 EXIT ;  /* 0x000000000000094d */ /* 0x004fea0003800000 */
[----:B------:R-:W-:Y:S05]  /*3690*/  BRA `(.L_x_62) ;  /* 0xfffffffc00ec7947 */ /* 0x000fea000383ffff */
.L_x_23:
[----:B------:R-:W-:-:S04]  /*36a0*/  UISETP.NE.AND UP0, UPT, UR58, URZ, UPT ;  /* 0x000000ff3a00728c */ /* 0x000fc8000bf05270 */
[----:B------:R-:W-:-:S09]  /*36b0*/  UISETP.NE.OR UP0, UPT, UR21, 0x1, UP0 ;  /* 0x000000011500788c */ /* 0x000fd20008705670 */
[----:B------:R-:W-:Y:S05]  /*36c0*/  BRA.U UP0, `(.L_x_63) ;  /* 0x0000000500487547 */ /* 0x000fea000b800000 */
[----:B------:R-:W-:Y:S01]  /*36d0*/  ISETP.GE.U32.AND P2, PT, R0, 0x8, PT ;  /* 0x000000080000780c */ /* 0x000fe20003f46070 */
[----:B------:R-:W-:Y:S01]  /*36e0*/  IMAD.MOV.U32 R12, RZ, RZ, 0x1 ;  /* 0x00000001ff0c7424 */ /* 0x000fe200078e00ff */
[----:B------:R-:W-:Y:S02]  /*36f0*/  CS2R R10, SRZ ;  /* 0x00000000000a7805 */ /* 0x000fe4000001ff00 */
[----:B------:R-:W-:Y:S01]  /*3700*/  CS2R R8, SRZ ;  /* 0x0000000000087805 */ /* 0x000fe2000001ff00 */
[----:B------:R-:W-:Y:S01]  /*3710*/  UMOV UR6, 0x400 ;  /* 0x0000040000067882 */ /* 0x000fe20000000000 */
[----:B------:R-:W-:Y:S01]  /*3720*/  UMOV UR5, URZ ;  /* 0x000000ff00057c82 */ /* 0x000fe20008000000 */
[----:B------:R-:W-:-:S12]  /*3730*/  ULEA UR6, UR58, UR6, 0x18 ;  /* 0x000000063a067291 */ /* 0x000fd8000f8ec0ff */
.L_x_67:
[----:B------:R-:W-:Y:S02]  /*3740*/  LEA R2, R8, UR6, 0x3 ;  /* 0x0000000608027c11 */ /* 0x000fe4000f8e18ff */
[----:B------:R-:W-:-:S03]  /*3750*/  SHF.L.U32 R4, R9, 0x1f, RZ ;  /* 0x0000001f09047819 */ /* 0x000fc600000006ff */
[----:B------:R-:W-:Y:S01]  /*3760*/  VIADD R5, R2, 0x180 ;  /* 0x0000018002057836 */ /* 0x000fe20000000000 */
[----:B------:R-:W2:Y:S02]  /*3770*/  SYNCS.PHASECHK.TRANS64.TRYWAIT P0, [R2+URZ+0x170], R4 ;  /* 0x00017004020075a7 */ /* 0x000ea400080011ff */
[----:B--2---:R-:W-:Y:S05]  /*3780*/  @!P0 BRA `(.L_x_64) ;  /* 0x0000008800688947 */ /* 0x004fea0003800000 */
.L_x_200:
[----:B------:R-:W-:Y:S01]  /*3790*/  ULEA UR4, UR5, UR6, 0x3 ;  /* 0x0000000605047291 */ /* 0x000fe2000f8e18ff */
[----:B--2---:R-:W-:Y:S01]  /*37a0*/  PRMT R2, RZ, 0x654, R5 ;  /* 0x00000654ff027816 */ /* 0x004fe20000000005 */
[----:B------:R-:W-:Y:S01]  /*37b0*/  @!P2 IMAD.MOV.U32 R4, RZ, RZ, 0x10 ;  /* 0x00000010ff04a424 */ /* 0x000fe200078e00ff */
[----:B------:R-:W-:Y:S01]  /*37c0*/  SHF.L.U32 R5, R12, 0x1f, RZ ;  /* 0x0000001f0c057819 */ /* 0x000fe200000006ff */
[----:B------:R-:W-:Y:S01]  /*37d0*/  UIADD3 UR7, UPT, UPT, UR4, 0x130, URZ ;  /* 0x0000013004077890 */ /* 0x000fe2000fffe0ff */
[----:B------:R2:W-:Y:S05]  /*37e0*/  SYNCS.ARRIVE.TRANS64.RED.A1T0 RZ, [R2+URZ], RZ ;  /* 0x000000ff02ff79a7 */ /* 0x0005ea00081004ff */
[----:B------:R-:W-:Y:S01]  /*37f0*/  IMAD.U32 R6, RZ, RZ, UR7 ;  /* 0x00000007ff067e24 */ /* 0x000fe2000f8e00ff */
[----:B------:R-:W3:Y:S04]  /*3800*/  SYNCS.PHASECHK.TRANS64.TRYWAIT P0, [UR4+0x140], R5 ;  /* 0x00014005ff0075a7 */ /* 0x000ee80008001104 */
[----:B------:R-:W-:Y:S01]  /*3810*/  PRMT R6, R0, 0x654, R6 ;  /* 0x0000065400067816 */ /* 0x000fe20000000006 */
[----:B--23--:R-:W-:Y:S06]  /*3820*/  @!P0 BRA `(.L_x_65) ;  /* 0x0000008800548947 */ /* 0x00cfec0003800000 */
.L_x_202:
[----:B------:R-:W-:Y:S01]  /*3830*/  ULEA UR8, UR5, UR6, 0x4 ;  /* 0x0000000605087291 */ /* 0x000fe2000f8e20ff */
[----:B------:R-:W-:Y:S01]  /*3840*/  SEL R3, R6, R3, !P2 ;  /* 0x0000000306037207 */ /* 0x000fe20005000000 */
[----:B------:R-:W-:Y:S01]  /*3850*/  UIADD3 UR9, UPT, UPT, UR4, 0x130, URZ ;  /* 0x0000013004097890 */ /* 0x000fe2000fffe0ff */
[----:B--2---:R-:W-:Y:S01]  /*3860*/  LEA R2, R11, UR6, 0x3 ;  /* 0x000000060b027c11 */ /* 0x004fe2000f8e18ff */
[----:B------:R-:W-:Y:S01]  /*3870*/  UIADD3 UR8, UPT, UPT, UR8, 0x1a0, URZ ;  /* 0x000001a008087890 */ /* 0x000fe2000fffe0ff */
[----:B------:R2:W-:Y:S01]  /*3880*/  @!P2 SYNCS.ARRIVE.TRANS64.RED RZ, [R3+URZ], R4 ;  /* 0x0000000403ffa9a7 */ /* 0x0005e200080004ff */
[----:B------:R-:W-:Y:S01]  /*3890*/  UIADD3 UR4, UPT, UPT, UR5, 0x1, URZ ;  /* 0x0000000105047890 */ /* 0x000fe2000fffe0ff */
[----:B------:R-:W-:-:S03]  /*38a0*/  VIADD R8, R8, 0x1 ;  /* 0x0000000108087836 */ /* 0x000fc60000000000 */
[----:B------:R-:W-:Y:S02]  /*38b0*/  UISETP.NE.AND UP0, UPT, UR4, 0x2, UPT ;  /* 0x000000020400788c */ /* 0x000fe4000bf05270 */
[----:B------:R-:W-:Y:S01]  /*38c0*/  ISETP.NE.AND P0, PT, R8, 0x2, PT ;  /* 0x000000020800780c */ /* 0x000fe20003f05270 */
[----:B------:R-:W-:Y:S06]  /*38d0*/  UGETNEXTWORKID.BROADCAST [UR8], [UR9] ;  /* 0x00000000080073ca */ /* 0x000fec0008000100 */
[----:B------:R-:W-:Y:S02]  /*38e0*/  USEL UR7, URZ, 0x1, UP0 ;  /* 0x00000001ff077887 */ /* 0x000fe40008000000 */
[----:B------:R-:W-:-:S04]  /*38f0*/  USEL UR5, UR4, URZ, UP0 ;  /* 0x000000ff04057287 */ /* 0x000fc80008000000 */
[----:B------:R-:W-:Y:S02]  /*3900*/  LOP3.LUT R12, R12, UR7, RZ, 0x3c, !PT ;  /* 0x000000070c0c7c12 */ /* 0x000fe4000f8e3cff */
[----:B--2---:R-:W-:-:S04]  /*3910*/  SHF.L.U32 R4, R10, 0x1f, RZ ;  /* 0x0000001f0a047819 */ /* 0x004fc800000006ff */
[----:B------:R-:W2:Y:S02]  /*3920*/  SYNCS.PHASECHK.TRANS64.TRYWAIT P1, [R2+URZ+0x130], R4 ;  /* 0x00013004020075a7 */ /* 0x000ea400080211ff */
[----:B--2---:R-:W-:Y:S05]  /*3930*/  @!P1 BRA `(.L_x_66) ;  /* 0x0000008800289947 */ /* 0x004fea0003800000 */
.L_x_203:
[C---:B--2---:R-:W-:Y:S01]  /*3940*/  LEA R4, R11.reuse, UR6, 0x4 ;  /* 0x000000060b047c11 */ /* 0x044fe2000f8e20ff */
[----:B------:R-:W-:Y:S01]  /*3950*/  VIADD R2, R2, 0x140 ;  /* 0x0000014002027836 */ /* 0x000fe20000000000 */
[----:B------:R-:W-:Y:S01]  /*3960*/  SEL R8, R8, RZ, P0 ;  /* 0x000000ff08087207 */ /* 0x000fe20000000000 */
[----:B------:R-:W-:-:S03]  /*3970*/  VIADD R11, R11, 0x1 ;  /* 0x000000010b0b7836 */ /* 0x000fc60000000000 */
[----:B------:R-:W2:Y:S01]  /*3980*/  LDS.128 R4, [R4+0x1a0] ;  /* 0x0001a00004047984 */ /* 0x000ea20000000c00 */
[----:B------:R-:W-:Y:S02]  /*3990*/  PRMT R2, RZ, 0x654, R2 ;  /* 0x00000654ff027816 */ /* 0x000fe40000000002 */
[C---:B------:R-:W-:Y:S01]  /*39a0*/  ISETP.NE.AND P1, PT, R11.reuse, 0x2, PT ;  /* 0x000000020b00780c */ /* 0x040fe20003f25270 */
[----:B------:R-:W-:Y:S01]  /*39b0*/  @!PT LDS RZ, [RZ] ;  /* 0x00000000fffff984 */ /* 0x000fe20000000800 */
[----:B------:R-:W-:Y:S01]  /*39c0*/  @!PT LDS RZ, [RZ] ;  /* 0x00000000fffff984 */ /* 0x000fe20000000800 */
[----:B------:R-:W-:Y:S01]  /*39d0*/  @!PT LDS RZ, [RZ] ;  /* 0x00000000fffff984 */ /* 0x000fe20000000800 */
[----:B------:R-:W-:Y:S01]  /*39e0*/  @!PT LDS RZ, [RZ] ;  /* 0x00000000fffff984 */ /* 0x000fe20000000800 */
[----:B------:R3:W-:Y:S06]  /*39f0*/  MEMBAR.ALL.CTA ;  /* 0x0000000000007992 */ /* 0x0007ec0000008000 */
[----:B---3--:R-:W3:Y:S01]  /*3a00*/  FENCE.VIEW.ASYNC.S ;  /* 0x00000000000073c6 */ /* 0x008ee20000000000 */
[----:B------:R-:W-:Y:S01]  /*3a10*/  SEL R11, R11, RZ, P1 ;  /* 0x000000ff0b0b7207 */ /* 0x000fe20000800000 */
[----:B---3--:R3:W-:Y:S01]  /*3a20*/  SYNCS.ARRIVE.TRANS64.RED.A1T0 RZ, [R2+URZ], RZ ;  /* 0x000000ff02ff79a7 */ /* 0x0087e200081004ff */
[----:B--2---:R-:W-:-:S02]  /*3a30*/  LOP3.LUT P3, RZ, R6, 0x1, RZ, 0xc0, !PT ;  /* 0x0000000106ff7812 */ /* 0x004fc4000786c0ff */
[----:B------:R-:W-:-:S04]  /*3a40*/  SEL R4, RZ, 0x1, P1 ;  /* 0x00000001ff047807 */ /* 0x000fc80000800000 */
[----:B------:R-:W-:Y:S02]  /*3a50*/  LOP3.LUT R10, R10, R4, RZ, 0x3c, !PT ;  /* 0x000000040a0a7212 */ /* 0x000fe400078e3cff */
[----:B---3--:R-:W-:-:S04]  /*3a60*/  SEL R2, RZ, 0x1, P0 ;  /* 0x00000001ff027807 */ /* 0x008fc80000000000 */
[----:B------:R-:W-:Y:S01]  /*3a70*/  LOP3.LUT R9, R9, R2, RZ, 0x3c, !PT ;  /* 0x0000000209097212 */ /* 0x000fe200078e3cff */
[----:B------:R-:W-:Y:S06]  /*3a80*/  @P3 BRA `(.L_x_67) ;  /* 0xfffffffc002c3947 */ /* 0x000fec000383ffff */
[----:B------:R-:W-:Y:S01]  /*3a90*/  ULEA UR4, UR5, UR6, 0x3 ;  /* 0x0000000605047291 */ /* 0x000fe2000f8e18ff */
[----:B------:R-:W-:-:S08]  /*3aa0*/  SHF.L.U32 R2, R12, 0x1f, RZ ;  /* 0x0000001f0c027819 */ /* 0x000fd000000006ff */
[----:B------:R-:W2:Y:S02]  /*3ab0*/  SYNCS.PHASECHK.TRANS64 P0, [UR4+0x140], R2 ;  /* 0x00014002ff0075a7 */ /* 0x000ea40008001004 */
[----:B--2---:R-:W-:Y:S05]  /*3ac0*/  @P0 BRA `(.L_x_68) ;  /* 0x0000000000080947 */ /* 0x004fea0003800000 */
[----:B------:R-:W2:Y:S02]  /*3ad0*/  SYNCS.PHASECHK.TRANS64.TRYWAIT P0, [UR4+0x140], R2 ;  /* 0x00014002ff0075a7 */ /* 0x000ea40008001104 */
[----:B--2---:R-:W-:Y:S05]  /*3ae0*/  @!P0 BRA `(.L_x_69) ;  /* 0x0000008400d08947 */ /* 0x004fea0003800000 */
.L_x_68:
[----:B------:R-:W-:-:S04]  /*3af0*/  UIADD3 UR7, UPT, UPT, UR5, 0x1, URZ ;  /* 0x0000000105077890 */ /* 0x000fc8000fffe0ff */
[----:B------:R-:W-:-:S04]  /*3b00*/  UISETP.NE.AND UP0, UPT, UR7, 0x2, UPT ;  /* 0x000000020700788c */ /* 0x000fc8000bf05270 */
[----:B------:R-:W-:Y:S02]  /*3b10*/  USEL UR8, URZ, 0x1, UP0 ;  /* 0x00000001ff087887 */ /* 0x000fe40008000000 */
[----:B------:R-:W-:-:S04]  /*3b20*/  USEL UR7, UR7, URZ, UP0 ;  /* 0x000000ff07077287 */ /* 0x000fc80008000000 */
[----:B------:R-:W-:Y:S01]  /*3b30*/  ULEA UR7, UR7, UR6, 0x3 ;  /* 0x0000000607077291 */ /* 0x000fe2000f8e18ff */
[----:B--2---:R-:W-:-:S04]  /*3b40*/  LOP3.LUT R2, R12, UR8, RZ, 0x3c, !PT ;  /* 0x000000080c027c12 */ /* 0x004fc8000f8e3cff */
[----:B------:R-:W-:-:S04]  /*3b50*/  SHF.L.U32 R0, R2, 0x1f, RZ ;  /* 0x0000001f02007819 */ /* 0x000fc800000006ff */
[----:B------:R-:W2:Y:S02]  /*3b60*/  SYNCS.PHASECHK.TRANS64 P0, [UR7+0x140], R0 ;  /* 0x00014000ff0075a7 */ /* 0x000ea40008001007 */
[----:B-12---:R-:W-:Y:S05]  /*3b70*/  @P0 EXIT ;  /* 0x000000000000094d */ /* 0x006fea0003800000 */
[----:B------:R-:W-:Y:S02]  /*3b80*/  SHF.L.U32 R2, R2, 0x1f, RZ ;  /* 0x0000001f02027819 */ /* 0x000fe400000006ff */
[----:B------:R-:W-:-:S07]  /*3b90*/  MOV R0, UR7 ;  /* 0x0000000700007c02 */ /* 0x000fce0008000f00 */
.L_x_70:
[----:B-1----:R1:W2:Y:S02]  /*3ba0*/  SYNCS.PHASECHK.TRANS64.TRYWAIT P0, [R0+URZ+0x140], R2 ;  /* 0x00014002000075a7 */ /* 0x0022a400080011ff */
[----:B--2---:R-:W-:Y:S05]  /*3bb0*/  @!P0 NANOSLEEP.SYNCS 0x989680 ;  /* 0x009896800000895d */ /* 0x004fea0003900000 */
[----:B------:R-:W2:Y:S02]  /*3bc0*/  @!P0 SYNCS.PHASECHK.TRANS64 P0, [R0+URZ+0x140], R2 ;  /* 0x00014002000085a7 */ /* 0x000ea400080010ff */
[----:B--2---:R-:W-:Y:S05]  /*3bd0*/  @P0 EXIT ;  /* 0x000000000000094d */ /* 0x004fea0003800000 */
[----:B------:R-:W-:Y:S05]  /*3be0*/  BRA `(.L_x_70) ;  /* 0xfffffffc00ec7947 */ /* 0x000fea000383ffff */
.L_x_63:
[----:B------:R-:W-:Y:S05]  /*3bf0*/  BRA.U UP5, `(.L_x_71) ;  /* 0x0000001505347547 */ /* 0x000fea000b800000 */
[----:B------:R-:W-:Y:S01]  /*3c00*/  UMOV UR5, 0x40 ;  /* 0x0000004000057882 */ /* 0x000fe20000000000 */
[----:B------:R-:W-:Y:S01]  /*3c10*/  NOP ;  /* 0x0000000000007918 */ /* 0x000fe20000000000 */
[----:B------:R-:W-:Y:S01]  /*3c20*/  ULEA UR5, UR58, UR5, 0x18 ;  /* 0x000000053a057291 */ /* 0x000fe2000f8ec0ff */
[----:B------:R-:W-:Y:S02]  /*3c30*/  UMOV UR6, 0x400 ;  /* 0x0000040000067882 */ /* 0x000fe40000000000 */
[----:B------:R-:W-:-:S06]  /*3c40*/  ULEA UR6, UR58, UR6, 0x18 ;  /* 0x000000063a067291 */ /* 0x000fcc000f8ec0ff */
[----:B------:R-:W2:Y:S02]  /*3c50*/  LDS.U8 R0, [UR5+0x1c] ;  /* 0x00001c05ff007984 */ /* 0x000ea40008000000 */
[----:B--2---:R-:W-:-:S13]  /*3c60*/  ISETP.NE.AND P0, PT, R0, RZ, PT ;  /* 0x000000ff0000720c */ /* 0x004fda0003f05270 */
[----:B------:R-:W-:Y:S05]  /*3c70*/  @P0 BRA `(.L_x_72) ;  /* 0x0000000000580947 */ /* 0x000fea0003800000 */
[----:B------:R-:W-:-:S13]  /*3c80*/  ELECT P0, URZ, PT ;  /* 0x0000000000ff782f */ /* 0x000fda0003800000 */
[----:B------:R-:W-:Y:S05]  /*3c90*/  @!P0 BRA `(.L_x_73) ;  /* 0x0000000000608947 */ /* 0x000fea0003800000 */
[----:B------:R-:W-:Y:S01]  /*3ca0*/  UMOV UR4, 0x10 ;  /* 0x0000001000047882 */ /* 0x000fe20000000000 */
[----:B------:R-:W-:Y:S01]  /*3cb0*/  HFMA2 R0, -RZ, RZ, 0, 5.9604644775390625e-08 ;  /* 0x00000001ff007431 */ /* 0x000fe200000001ff */
[----:B------:R-:W-:-:S03]  /*3cc0*/  MOV R3, 0xffff ;  /* 0x0000ffff00037802 */ /* 0x000fc60000000f00 */
[----:B------:R-:W-:Y:S04]  /*3cd0*/  DEPBAR.LE SB2, 0x36 ;  /* 0x0000ad800000791a */ /* 0x000fe80000000000 */
[----:B------:R-:W2:Y:S02]  /*3ce0*/  UTCATOMSWS.FIND_AND_SET.ALIGN UP0, UR4, UR4 ;  /* 0x00000004000475e3 */ /* 0x000ea40008000800 */
[----:B--2---:R-:W-:Y:S01]  /*3cf0*/  MOV R4, UR4 ;  /* 0x0000000400047c02 */ /* 0x004fe20008000f00 */
[----:B------:R-:W-:Y:S06]  /*3d00*/  BRA.U UP0, `(.L_x_74) ;  /* 0x0000000100187547 */ /* 0x000fec000b800000 */
.L_x_75:
[----:B------:R-:W-:Y:S05]  /*3d10*/  NANOSLEEP 0x64 ;  /* 0x000000640000795d */ /* 0x000fea0003800000 */
[----:B------:R-:W-:-:S05]  /*3d20*/  UMOV UR4, 0x10 ;  /* 0x0000001000047882 */ /* 0x000fca0000000000 */
[----:B------:R-:W-:Y:S04]  /*3d30*/  DEPBAR.LE SB2, 0x36 ;  /* 0x0000ad800000791a */ /* 0x000fe80000000000 */
[----:B------:R-:W2:Y:S02]  /*3d40*/  UTCATOMSWS.FIND_AND_SET.ALIGN UP0, UR4, UR4 ;  /* 0x00000004000475e3 */ /* 0x000ea40008000800 */
[----:B--2---:R-:W-:Y:S01]  /*3d50*/  MOV R4, UR4 ;  /* 0x0000000400047c02 */ /* 0x004fe20008000f00 */
[----:B------:R-:W-:Y:S05]  /*3d60*/  BRA.U !UP0, `(.L_x_75) ;  /* 0xfffffffd08e87547 */ /* 0x000fea000b83ffff */
.L_x_74:
[-C--:B------:R-:W-:Y:S02]  /*3d70*/  SHF.L.U32 R3, R3, R4.reuse, RZ ;  /* 0x0000000403037219 */ /* 0x080fe400000006ff */
[----:B------:R-:W-:Y:S01]  /*3d80*/  SHF.L.U32 R0, R0, R4, RZ ;  /* 0x0000000400007219 */ /* 0x000fe200000006ff */
[----:B------:R-:W-:Y:S02]  /*3d90*/  IMAD.SHL.U32 R4, R4, 0x20, RZ ;  /* 0x0000002004047824 */ /* 0x000fe400078e00ff */
[----:B------:R2:W-:Y:S04]  /*3da0*/  ATOMS.OR RZ, [UR5+0x14], R3 ;  /* 0x00001403ffff798c */ /* 0x0005e8000b000005 */
[----:B------:R2:W-:Y:S04]  /*3db0*/  ATOMS.OR RZ, [UR5+0x18], R0 ;  /* 0x00001800ffff798c */ /* 0x0005e8000b000005 */
[----:B------:R2:W-:Y:S01]  /*3dc0*/  STS [UR6+0x1c0], R4 ;  /* 0x0001c004ff007988 */ /* 0x0005e20008000806 */
[----:B------:R-:W-:Y:S05]  /*3dd0*/  BRA `(.L_x_73) ;  /* 0x0000000000107947 */ /* 0x000fea0003800000 */
.L_x_72:
[----:B------:R-:W-:Y:S02]  /*3de0*/  MOV R0, 0xffffffff ;  /* 0xffffffff00007802 */ /* 0x000fe40000000f00 */
[----:B------:R-:W-:-:S03]  /*3df0*/  MOV R4, 0x3e20 ;  /* 0x00003e2000047802 */ /* 0x000fc60000000f00 */
[----:B------:R2:W-:Y:S04]  /*3e00*/  STS [UR6+0x1c0], R0 ;  /* 0x0001c000ff007988 */ /* 0x0005e80008000806 */
[----:B-12--5:R-:W-:Y:S05]  /*3e10*/  CALL.REL.NOINC `($__internal_1_$__cuda_sm10x_tcgen05_guardrail_trap_phase_invalid_during_alloc) ;  /* 0x0000008800d07944 */ /* 0x026fea0003c00000 */
.L_x_73:
[----:B------:R-:W-:Y:S05]  /*3e20*/  WARPSYNC.ALL ;  /* 0x0000000000007948 */ /* 0x000fea0003800000 */
[----:B------:R-:W3:Y:S01]  /*3e30*/  S2UR UR27, SR_CgaCtaId ;  /* 0x00000000001b79c3 */ /* 0x000ee20000008800 */
[----:B------:R-:W-:Y:S01]  /*3e40*/  UMOV UR4, 0x400 ;  /* 0x0000040000047882 */ /* 0x000fe20000000000 */
[----:B------:R-:W-:-:S06]  /*3e50*/  NOP ;  /* 0x0000000000007918 */ /* 0x000fcc0000000000 */
[----:B------:R-:W-:Y:S06]  /*3e60*/  BAR.ARV 0x6, 0xa0 ;  /* 0x0182800000007b1d */ /* 0x000fec0000002000 */
[----:B------:R-:W4:Y:S01]  /*3e70*/  LDCU UR11, c[0x0][0x38c] ;  /* 0x00007180ff0b77ac */ /* 0x000f220008000800 */
[----:B------:R-:W-:Y:S01]  /*3e80*/  LOP3.LUT R2, R2, 0xffff, RZ, 0xc0, !PT ;  /* 0x0000ffff02027812 */ /* 0x000fe200078ec0ff */
[----:B------:R-:W-:Y:S01]  /*3e90*/  IMAD.MOV.U32 R10, RZ, RZ, 0x1 ;  /* 0x00000001ff0a7424 */ /* 0x000fe200078e00ff */
[----:B------:R-:W-:Y:S01]  /*3ea0*/  CS2R R8, SRZ ;  /* 0x0000000000087805 */ /* 0x000fe2000001ff00 */
[----:B--2---:R-:W-:Y:S01]  /*3eb0*/  IMAD.MOV.U32 R3, RZ, RZ, RZ ;  /* 0x000000ffff037224 */ /* 0x004fe200078e00ff */
[----:B------:R-:W-:Y:S01]  /*3ec0*/  R2UR UR29, R2 ;  /* 0x00000000021d72ca */ /* 0x000fe200000e0000 */
[----:B------:R-:W2:Y:S01]  /*3ed0*/  LDCU UR48, c[0x0][0x370] ;  /* 0x00006e00ff3077ac */ /* 0x000ea20008000800 */
[----:B---3--:R-:W-:-:S02]  /*3ee0*/  ULEA UR27, UR27, UR4, 0x18 ;  /* 0x000000041b1b7291 */ /* 0x008fc4000f8ec0ff */
[----:B------:R-:W-:Y:S02]  /*3ef0*/  UISETP.GE.AND UP5, UPT, UR42, 0x1, UPT ;  /* 0x000000012a00788c */ /* 0x000fe4000bfa6270 */
[----:B------:R-:W-:Y:S02]  /*3f00*/  UIADD3 UR6, UPT, UPT, UR27, 0x3300, URZ ;  /* 0x000033001b067890 */ /* 0x000fe4000fffe0ff */
[----:B------:R-:W-:Y:S02]  /*3f10*/  UIADD3 UR5, UPT, UPT, UR27, 0x21300, URZ ;  /* 0x000213001b057890 */ /* 0x000fe4000fffe0ff */
[----:B----4-:R-:W-:Y:S01]  /*3f20*/  UIADD3 UR11, UPT, UPT, UR11, 0x7f, URZ ;  /* 0x0000007f0b0b7890 */ /* 0x010fe2000fffe0ff */
[----:B------:R-:W3:Y:S01]  /*3f30*/  LDS R0, [UR27+0x1c0] ;  /* 0x0001c01bff007984 */ /* 0x000ee20008000800 */
[----:B------:R-:W-:Y:S02]  /*3f40*/  UIADD3 UR4, UPT, UPT, UR27, 0x30300, URZ ;  /* 0x000303001b047890 */ /* 0x000fe4000fffe0ff */
[----:B------:R-:W-:-:S02]  /*3f50*/  UIADD3 UR7, UPT, UPT, UR27, 0x33f00, URZ ;  /* 0x00033f001b077890 */ /* 0x000fc4000fffe0ff */
[----:B------:R-:W-:Y:S02]  /*3f60*/  USHF.R.S32.HI UR9, URZ, 0x1f, UR11 ;  /* 0x0000001fff097899 */ /* 0x000fe4000801140b */
[----:B------:R-:W-:Y:S02]  /*3f70*/  USHF.R.U32.HI UR10, URZ, 0x4, UR6 ;  /* 0x00000004ff0a7899 */ /* 0x000fe40008011606 */
[----:B------:R-:W-:Y:S02]  /*3f80*/  USHF.R.U32.HI UR8, URZ, 0x4, UR5 ;  /* 0x00000004ff087899 */ /* 0x000fe40008011605 */
[----:B------:R-:W-:Y:S02]  /*3f90*/  USHF.R.U32.HI UR6, URZ, 0x4, UR4 ;  /* 0x00000004ff067899 */ /* 0x000fe40008011604 */
[----:B------:R-:W-:Y:S02]  /*3fa0*/  USHF.R.U32.HI UR5, URZ, 0x4, UR7 ;  /* 0x00000004ff057899 */ /* 0x000fe40008011607 */
[----:B------:R-:W-:-:S02]  /*3fb0*/  ULEA.HI UR4, UR9, UR11, URZ, 0x7 ;  /* 0x0000000b09047291 */ /* 0x000fc4000f8f38ff */
[----:B------:R-:W-:Y:S02]  /*3fc0*/  ULOP3.LUT UR5, UR5, 0x3fff, URZ, 0xc0, !UPT ;  /* 0x00003fff05057892 */ /* 0x000fe4000f8ec0ff */
[----:B------:R-:W-:Y:S02]  /*3fd0*/  USHF.R.S32.HI UR49, URZ, 0x7, UR4 ;  /* 0x00000007ff317899 */ /* 0x000fe40008011404 */
[----:B------:R-:W-:Y:S02]  /*3fe0*/  ULOP3.LUT UR41, UR5, 0x10000, URZ, 0xfc, !UPT ;  /* 0x0001000005297892 */ /* 0x000fe4000f8efcff */
[----:B------:R-:W-:Y:S02]  /*3ff0*/  UISETP.LT.AND UP0, UPT, UR49, 0x1, UPT ;  /* 0x000000013100788c */ /* 0x000fe4000bf01270 */
[----:B------:R-:W-:Y:S02]  /*4000*/  ULOP3.LUT UR10, UR10, 0x3fff, URZ, 0xc0, !UPT ;  /* 0x00003fff0a0a7892 */ /* 0x000fe4000f8ec0ff */
[----:B------:R-:W-:-:S02]  /*4010*/  ULOP3.LUT UR8, UR8, 0x3fff, URZ, 0xc0, !UPT ;  /* 0x00003fff08087892 */ /* 0x000fc4000f8ec0ff */
[----:B------:R-:W-:Y:S02]  /*4020*/  ULOP3.LUT UR6, UR6, 0x3fff, URZ, 0xc0, !UPT ;  /* 0x00003fff06067892 */ /* 0x000fe4000f8ec0ff */
[----:B------:R-:W-:Y:S01]  /*4030*/  USEL UR51, UR49, 0x1, !UP0 ;  /* 0x0000000131337887 */ /* 0x000fe2000c000000 */
[----:B------:R-:W4:Y:S01]  /*4040*/  LDCU UR47, c[0x0][0x374] ;  /* 0x00006e80ff2f77ac */ /* 0x000f220008000800 */
[----:B------:R-:W-:Y:S02]  /*4050*/  ULOP3.LUT UR38, UR10, 0x10000, URZ, 0xfc, !UPT ;  /* 0x000100000a267892 */ /* 0x000fe4000f8efcff */
[----:B------:R-:W-:Y:S01]  /*4060*/  ULOP3.LUT UR39, UR8, 0x10000, URZ, 0xfc, !UPT ;  /* 0x0001000008277892 */ /* 0x000fe2000f8efcff */
[----:B---3--:R-:W-:Y:S01]  /*4070*/  R2UR UR13, R0 ;  /* 0x00000000000d72ca */ /* 0x008fe200000e0000 */
[----:B------:R-:W-:Y:S02]  /*4080*/  ULOP3.LUT UR40, UR6, 0x10000, URZ, 0xfc, !UPT ;  /* 0x0001000006287892 */ /* 0x000fe4000f8efcff */
[----:B------:R-:W-:-:S02]  /*4090*/  UIADD3 UR51, UPT, UPT, -UR51, URZ, URZ ;  /* 0x000000ff33337290 */ /* 0x000fc4000fffe1ff */
[----:B------:R-:W-:Y:S01]  /*40a0*/  UISETP.NE.AND UP4, UPT, UR42, 0x1, UPT ;  /* 0x000000012a00788c */ /* 0x000fe2000bf85270 */
[----:B------:R-:W-:Y:S01]  /*40b0*/  UMOV UR46, URZ ;  /* 0x000000ff002e7c82 */ /* 0x000fe20008000000 */
[----:B------:R-:W-:-:S06]  /*40c0*/  UMOV UR24, URZ ;  /* 0x000000ff00187c82 */ /* 0x000fcc0008000000 */
[----:B------:R-:W-:Y:S02]  /*40d0*/  UIADD3 UR34, UPT, UPT, UR13, 0x80, URZ ;  /* 0x000000800d227890 */ /* 0x000fe4000fffe0ff */
[----:B-1----:R-:W-:Y:S02]  /*40e0*/  UIADD3 UR36, UPT, UPT, UR13, 0x84, URZ ;  /* 0x000000840d247890 */ /* 0x002fe4000fffe0ff */
[----:B------:R-:W-:Y:S02]  /*40f0*/  USHF.R.U32.HI UR5, URZ, 0x11, UR34 ;  /* 0x00000011ff057899 */ /* 0x000fe40008011622 */
[----:B------:R-:W-:Y:S02]  /*4100*/  USHF.R.U32.HI UR4, URZ, 0x11, UR36 ;  /* 0x00000011ff047899 */ /* 0x000fe40008011624 */
[----:B------:R-:W-:Y:S02]  /*4110*/  ULOP3.LUT UR5, UR5, 0x6000, URZ, 0xc0, !UPT ;  /* 0x0000600005057892 */ /* 0x000fe4000f8ec0ff */
[----:B------:R-:W-:-:S02]  /*4120*/  ULOP3.LUT UR4, UR4, 0x6000, URZ, 0xc0, !UPT ;  /* 0x0000600004047892 */ /* 0x000fc4000f8ec0ff */
[----:B------:R-:W-:Y:S02]  /*4130*/  UIADD3 UR53, UPT, UPT, UR13, 0x88, URZ ;  /* 0x000000880d357890 */ /* 0x000fe4000fffe0ff */
[----:B------:R-:W-:Y:S02]  /*4140*/  ULOP3.LUT UR52, UR5, 0x810, URZ, 0xfc, !UPT ;  /* 0x0000081005347892 */ /* 0x000fe4000f8efcff */
[----:B--2-4-:R-:W-:-:S12]  /*4150*/  ULOP3.LUT UR50, UR4, 0x810, URZ, 0xfc, !UPT ;  /* 0x0000081004327892 */ /* 0x014fd8000f8efcff */
.L_x_84:
[C---:B------:R-:W-:Y:S02]  /*4160*/  LEA R2, R9.reuse, UR27, 0x3 ;  /* 0x0000001b09027c11 */ /* 0x040fe4000f8e18ff */
[----:B------:R-:W-:Y:S02]  /*4170*/  SHF.L.U32 R0, R8, 0x1f, RZ ;  /* 0x0000001f08007819 */ /* 0x000fe400000006ff */
[----:B------:R-:W-:Y:S02]  /*4180*/  LEA R4, R9, UR27, 0x4 ;  /* 0x0000001b09047c11 */ /* 0x000fe4000f8e20ff */
[----:B-1----:R-:W1:Y:S02]  /*4190*/  SYNCS.PHASECHK.TRANS64.TRYWAIT P0, [R2+URZ+0x130], R0 ;  /* 0x00013000020075a7 */ /* 0x002e6400080011ff */
[----:B-1-3--:R-:W-:Y:S05]  /*41a0*/  @!P0 BRA `(.L_x_76) ;  /* 0x0000008000388947 */ /* 0x00afea0003800000 */
.L_x_205:
[----:B------:R-:W2:Y:S01]  /*41b0*/  LDS.128 R4, [R4+0x1a0] ;  /* 0x0001a00004047984 */ /* 0x000ea20000000c00 */
[----:B------:R-:W-:Y:S01]  /*41c0*/  @!PT LDS RZ, [RZ] ;  /* 0x00000000fffff984 */ /* 0x000fe20000000800 */
[----:B------:R-:W-:Y:S01]  /*41d0*/  @!PT LDS RZ, [RZ] ;  /* 0x00000000fffff984 */ /* 0x000fe20000000800 */
[----:B------:R-:W-:Y:S01]  /*41e0*/  @!PT LDS RZ, [RZ] ;  /* 0x00000000fffff984 */ /* 0x000fe20000000800 */
[----:B------:R-:W-:Y:S01]  /*41f0*/  @!PT LDS RZ, [RZ] ;  /* 0x00000000fffff984 */ /* 0x000fe20000000800 */
[----:B------:R3:W-:Y:S06]  /*4200*/  MEMBAR.ALL.CTA ;  /* 0x0000000000007992 */ /* 0x0007ec0000008000 */
[----:B---3--:R-:W3:Y:S01]  /*4210*/  FENCE.VIEW.ASYNC.S ;  /* 0x00000000000073c6 */ /* 0x008ee20000000000 */
[----:B--2---:R-:W-:-:S13]  /*4220*/  LOP3.LUT P0, RZ, R6, 0x1, RZ, 0xc0, !PT ;  /* 0x0000000106ff7812 */ /* 0x004fda000780c0ff */
[----:B---3--:R-:W-:Y:S01]  /*4230*/  VOTEU.ANY UP3, P0 ;  /* 0x0000000000ff7886 */ /* 0x008fe20000060100 */
[----:B------:R-:W-:-:S13]  /*4240*/  PLOP3.LUT P0, PT, PT, PT, UP3, 0x80, 0x8 ;  /* 0x000000000008781c */ /* 0x000fda0003f0f038 */
[----:B-1----:R-:W-:Y:S02]  /*4250*/  @P0 MOV R0, R4 ;  /* 0x0000000400000202 */ /* 0x002fe40000000f00 */
[----:B------:R-:W-:Y:S02]  /*4260*/  @P0 LOP3.LUT R4, R5, 0xffff, RZ, 0xc0, !PT ;  /* 0x0000ffff05040812 */ /* 0x000fe400078ec0ff */
[----:B------:R-:W-:Y:S01]  /*4270*/  @P0 R2UR UR5, R0 ;  /* 0x00000000000502ca */ /* 0x000fe200000e0000 */
[----:B------:R-:W-:Y:S01]  /*4280*/  VIADD R0, R2, 0x140 ;  /* 0x0000014002007836 */ /* 0x000fe20000000000 */
[----:B------:R-:W-:-:S04]  /*4290*/  @P0 R2UR UR4, R4 ;  /* 0x00000000040402ca */ /* 0x000fc800000e0000 */
[----:B------:R-:W-:-:S04]  /*42a0*/  PRMT R0, RZ, 0x654, R0 ;  /* 0x00000654ff007816 */ /* 0x000fc80000000000 */
[----:B------:R1:W-:Y:S03]  /*42b0*/  SYNCS.ARRIVE.TRANS64.RED.A1T0 RZ, [R0+URZ], RZ ;  /* 0x000000ff00ff79a7 */ /* 0x0003e600081004ff */
[----:B------:R-:W-:Y:S02]  /*42c0*/  @UP3 UMOV UR45, UR5 ;  /* 0x00000005002d3c82 */ /* 0x000fe40008000000 */
[----:B------:R-:W-:Y:S01]  /*42d0*/  @UP3 UMOV UR43, UR4 ;  /* 0x00000004002b3c82 */ /* 0x000fe20008000000 */
[----:B------:R-:W-:Y:S05]  /*42e0*/  BRA.U !UP5, `(.L_x_77) ;  /* 0x000000010dd07547 */ /* 0x000fea000b800000 */
[----:B------:R-:W2:Y:S01]  /*42f0*/  LDCU.128 UR16, c[0x0][0xf10] ;  /* 0x0001e200ff1077ac */ /* 0x000ea20008000c00 */
[----:B------:R-:W3:Y:S01]  /*4300*/  LDCU UR12, c[0x0][0xf20] ;  /* 0x0001e400ff0c77ac */ /* 0x000ee20008000800 */
[----:B------:R-:W4:Y:S01]  /*4310*/  LDCU UR22, c[0x0][0xf0c] ;  /* 0x0001e180ff1677ac */ /* 0x000f220008000800 */
[----:B------:R-:W1:Y:S01]  /*4320*/  LDCU.64 UR8, c[0x0][0xf28] ;  /* 0x0001e500ff0877ac */ /* 0x000e620008000a00 */
[----:B--2---:R-:W-:Y:S02]  /*4330*/  UIMAD.WIDE.U32 UR6, UR47, UR19, URZ ;  /* 0x000000132f0672a5 */ /* 0x004fe4000f8e00ff */
[----:B------:R-:W-:Y:S02]  /*4340*/  UIMAD.WIDE.U32 UR4, UR48, UR16, URZ ;  /* 0x00000010300472a5 */ /* 0x000fe4000f8e00ff */
[----:B------:R-:W-:Y:S02]  /*4350*/  UISETP.NE.AND UP0, UPT, UR18, 0x1, UPT ;  /* 0x000000011200788c */ /* 0x000fe4000bf05270 */
[----:B------:R-:W-:Y:S01]  /*4360*/  UIMAD.WIDE.U32 UR20, UR43, UR19, URZ ;  /* 0x000000132b1472a5 */ /* 0x000fe2000f8e00ff */
[----:B------:R-:W-:-:S02]  /*4370*/  UMOV UR6, UR7 ;  /* 0x0000000700067c82 */ /* 0x000fc40008000000 */
[----:B------:R-:W-:Y:S01]  /*4380*/  UMOV UR4, UR5 ;  /* 0x0000000500047c82 */ /* 0x000fe20008000000 */
[----:B---3--:R-:W-:Y:S02]  /*4390*/  USHF.R.U32.HI UR6, URZ, UR12, UR6 ;  /* 0x0000000cff067299 */ /* 0x008fe40008011606 */
[----:B----4-:R-:W-:Y:S02]  /*43a0*/  UISETP.NE.AND UP1, UPT, UR22, 0x1, UPT ;  /* 0x000000011600788c */ /* 0x010fe4000bf25270 */
[----:B------:R-:W-:Y:S02]  /*43b0*/  USHF.R.U32.HI UR4, URZ, UR17, UR4 ;  /* 0x00000011ff047299 */ /* 0x000fe40008011604 */
[----:B------:R-:W-:Y:S02]  /*43c0*/  USEL UR5, UR47, UR6, !UP0 ;  /* 0x000000062f057287 */ /* 0x000fe4000c000000 */
[----:B------:R-:W-:Y:S02]  /*43d0*/  USEL UR6, UR48, UR4, !UP1 ;  /* 0x0000000430067287 */ /* 0x000fe4000c800000 */
[----:B-1----:R-:W-:Y:S01]  /*43e0*/  UIMAD.WIDE.U32 UR10, UR5, UR8, URZ ;  /* 0x00000008050a72a5 */ /* 0x002fe2000f8e00ff */
[----:B------:R-:W-:Y:S01]  /*43f0*/  UMOV UR4, UR21 ;  /* 0x0000001500047c82 */ /* 0x000fe20008000000 */
[----:B------:R-:W-:-:S02]  /*4400*/  UIMAD.WIDE.U32 UR14, UR45, UR16, URZ ;  /* 0x000000102d0e72a5 */ /* 0x000fc4000f8e00ff */
        /* <DEDUP_REMOVED lines=34> */
.L_x_77:
[----:B------:R-:W2:Y:S02]  /*4630*/  LDCU UR4, c[0x0][0xf30] ;  /* 0x0001e600ff0477ac */ /* 0x000ea40008000800 */
[----:B--2---:R-:W-:-:S09]  /*4640*/  UISETP.NE.AND UP0, UPT, UR4, 0x1, UPT ;  /* 0x000000010400788c */ /* 0x004fd2000bf05270 */
[----:B------:R-:W-:Y:S05]  /*4650*/  BRA.U UP0, `(.L_x_78) ;  /* 0x00000001003c7547 */ /* 0x000fea000b800000 */
        /* <DEDUP_REMOVED lines=13> */
[----:B------:R-:W-:-:S04]  /*4730*/  UIADD3 UR4, UPT, UPT, UR5, -UR4, URZ ;  /* 0x8000000405047290 */ /* 0x000fc8000fffe0ff */
[----:B------:R-:W-:-:S12]  /*4740*/  UIMAD UR43, UR4, UR10, UR43 ;  /* 0x0000000a042b72a4 */ /* 0x000fd8000f8e022b */
.L_x_78:
[----:B------:R-:W2:Y:S01]  /*4750*/  LDCU UR4, c[0x0][0x38c] ;  /* 0x00007180ff0477ac */ /* 0x000ea20008000800 */
[----:B------:R-:W-:Y:S02]  /*4760*/  PLOP3.LUT P1, PT, PT, PT, PT, 0x80, 0x8 ;  /* 0x000000000008781c */ /* 0x000fe40003f2f070 */
[----:B------:R-:W-:Y:S01]  /*4770*/  SHF.L.U32 R2, R10, 0x1f, RZ ;  /* 0x0000001f0a027819 */ /* 0x000fe200000006ff */
[----:B------:R-:W-:Y:S02]  /*4780*/  ULEA UR44, UR46, UR27, 0x3 ;  /* 0x0000001b2e2c7291 */ /* 0x000fe4000f8e18ff */
[----:B------:R-:W-:Y:S02]  /*4790*/  ULEA UR28, UR46, UR13, 0x6 ;  /* 0x0000000d2e1c7291 */ /* 0x000fe4000f8e30ff */
[----:B--2---:R-:W-:-:S06]  /*47a0*/  UISETP.GE.AND UP0, UPT, UR4, 0x1, UPT ;  /* 0x000000010400788c */ /* 0x004fcc000bf06270 */
[----:B------:R-:W-:-:S05]  /*47b0*/  PLOP3.LUT P0, PT, PT, PT, UP0, 0x80, 0x8 ;  /* 0x000000000008781c */ /* 0x000fca0003f0f008 */
[----:B------:R-:W-:-:S08]  /*47c0*/  @UP0 ULEA UR4, UR24, UR27, 0x3 ;  /* 0x0000001b18040291 */ /* 0x000fd0000f8e18ff */
[----:B-1----:R-:W-:-:S04]  /*47d0*/  @P0 SHF.L.U32 R0, R3, 0x1f, RZ ;  /* 0x0000001f03000819 */ /* 0x002fc800000006ff */
[----:B------:R1:W2:Y:S01]  /*47e0*/  @P0 SYNCS.PHASECHK.TRANS64.TRYWAIT P1, [UR4], R0 ;  /* 0x00000000ff0005a7 */ /* 0x0002a20008021104 */
[----:B------:R-:W-:-:S04]  /*47f0*/  ULEA.HI UR4, UR26, UR26, URZ, 0x1 ;  /* 0x0000001a1a047291 */ /* 0x000fc8000f8f08ff */
[----:B------:R-:W-:-:S04]  /*4800*/  ULOP3.LUT UR4, UR4, 0x7ffffffe, URZ, 0xc0, !UPT ;  /* 0x7ffffffe04047892 */ /* 0x000fc8000f8ec0ff */
[----:B------:R-:W-:-:S04]  /*4810*/  UIADD3 UR4, UPT, UPT, -UR4, UR26, URZ ;  /* 0x0000001a04047290 */ /* 0x000fc8000fffe1ff */
[----:B------:R-:W-:Y:S01]  /*4820*/  ULEA UR35, UR4, UR53, 0x1 ;  /* 0x0000003504237291 */ /* 0x000fe2000f8e08ff */
[----:B------:R-:W3:Y:S02]  /*4830*/  SYNCS.PHASECHK.TRANS64.TRYWAIT P0, [UR44+0x160], R2 ;  /* 0x00016002ff0075a7 */ /* 0x000ee4000800112c */
[----:B-123--:R-:W-:Y:S09]  /*4840*/  @!P0 BRA `(.L_x_79) ;  /* 0x0000007800a48947 */ /* 0x00eff20003800000 */
.L_x_207:
[----:B------:R-:W-:Y:S01]  /*4850*/  IADD3 R9, PT, PT, R9, 0x1, RZ ;  /* 0x0000000109097810 */ /* 0x000fe20007ffe0ff */
[----:B------:R-:W-:Y:S06]  /*4860*/  BRA.U !UP0, `(.L_x_80) ;  /* 0x0000000108f87547 */ /* 0x000fec000b800000 */
[----:B------:R-:W-:Y:S02]  /*4870*/  UIADD3 UR37, UPT, UPT, UR35, 0x4, URZ ;  /* 0x0000000423257890 */ /* 0x000fe4000fffe0ff */
[----:B------:R-:W-:Y:S02]  /*4880*/  USHF.R.U32.HI UR5, URZ, 0x1a, UR35 ;  /* 0x0000001aff057899 */ /* 0x000fe40008011623 */
[----:B------:R-:W-:Y:S02]  /*4890*/  USHF.R.U32.HI UR4, URZ, 0x1a, UR37 ;  /* 0x0000001aff047899 */ /* 0x000fe40008011625 */
[----:B------:R-:W-:Y:S02]  /*48a0*/  ULOP3.LUT UR5, UR5, 0x30, URZ, 0xc0, !UPT ;  /* 0x0000003005057892 */ /* 0x000fe4000f8ec0ff */
[----:B------:R-:W-:Y:S02]  /*48b0*/  ULOP3.LUT UR4, UR4, 0x30, URZ, 0xc0, !UPT ;  /* 0x0000003004047892 */ /* 0x000fe4000f8ec0ff */
[----:B------:R-:W-:-:S02]  /*48c0*/  ULOP3.LUT UR5, UR5, 0x480, URZ, 0xfc, !UPT ;  /* 0x0000048005057892 */ /* 0x000fc4000f8efcff */
[----:B------:R-:W-:Y:S01]  /*48d0*/  ULOP3.LUT UR4, UR4, 0x480, URZ, 0xfc, !UPT ;  /* 0x0000048004047892 */ /* 0x000fe2000f8efcff */
[----:B------:R-:W-:Y:S01]  /*48e0*/  UMOV UR25, URZ ;  /* 0x000000ff00197c82 */ /* 0x000fe20008000000 */
[----:B------:R-:W-:Y:S01]  /*48f0*/  UMOV UR23, UR51 ;  /* 0x0000003300177c82 */ /* 0x000fe20008000000 */
[----:B------:R-:W-:Y:S01]  /*4900*/  UMOV UR22, UR49 ;  /* 0x0000003100167c82 */ /* 0x000fe20008000000 */
[----:B------:R-:W-:Y:S01]  /*4910*/  UMOV UR12, UR24 ;  /* 0x00000018000c7c82 */ /* 0x000fe20008000000 */
[----:B------:R-:W-:Y:S02]  /*4920*/  UPRMT UR33, UR5, 0x5410, UR52 ;  /* 0x0000541005217896 */ /* 0x000fe40008000034 */
[----:B------:R-:W-:Y:S01]  /*4930*/  UPRMT UR31, UR4, 0x5410, UR50 ;  /* 0x00005410041f7896 */ /* 0x000fe20008000032 */
[----:B------:R-:W-:Y:S01]  /*4940*/  UMOV UR32, URZ ;  /* 0x000000ff00207c82 */ /* 0x000fe20008000000 */
[----:B------:R-:W-:-:S10]  /*4950*/  UMOV UR30, URZ ;  /* 0x000000ff001e7c82 */ /* 0x000fd40008000000 */
.L_x_83:
[----:B------:R-:W-:Y:S02]  /*4960*/  UIADD3 UR23, UPT, UPT, UR23, 0x1, URZ ;  /* 0x0000000117177890 */ /* 0x000fe4000fffe0ff */
[----:B--2---:R-:W-:Y:S02]  /*4970*/  ULEA UR7, UR12, UR27, 0x3 ;  /* 0x0000001b0c077291 */ /* 0x004fe4000f8e18ff */
[----:B------:R-:W-:Y:S01]  /*4980*/  UISETP.NE.AND UP2, UPT, UR23, URZ, UPT ;  /* 0x000000ff1700728c */ /* 0x000fe2000bf45270 */
[----:B---3--:R-:W-:Y:S10]  /*4990*/  @P1 BRA `(.L_x_81) ;  /* 0x00000000000c1947 */ /* 0x008ff40003800000 */
[----:B-1----:R-:W-:Y:S04]  /*49a0*/  SHF.L.U32 R2, R3, 0x1f, RZ ;  /* 0x0000001f03027819 */ /* 0x002fe800000006ff */
[----:B------:R-:W1:Y:S02]  /*49b0*/  SYNCS.PHASECHK.TRANS64.TRYWAIT P0, [UR7], R2 ;  /* 0x00000002ff0075a7 */ /* 0x000e640008001107 */
[----:B-1----:R-:W-:Y:S05]  /*49c0*/  @!P0 BRA `(.L_x_82) ;  /* 0x00000078005c8947 */ /* 0x002fea0003800000 */
.L_x_81:
[----:B------:R-:W-:Y:S01]  /*49d0*/  UISETP.NE.AND UP0, UPT, UR22, 0x1, UPT ;  /* 0x000000011600788c */ /* 0x000fe2000bf05270 */
[----:B------:R-:W-:Y:S01]  /*49e0*/  PLOP3.LUT P1, PT, PT, PT, PT, 0x80, 0x8 ;  /* 0x000000000008781c */ /* 0x000fe20003f2f070 */
[----:B------:R-:W-:Y:S02]  /*49f0*/  UIADD3 UR4, UPT, UPT, UR12, 0x1, URZ ;  /* 0x000000010c047890 */ /* 0x000fe4000fffe0ff */
[----:B------:R-:W-:Y:S02]  /*4a00*/  ULEA UR10, UR12, UR40, 0x6 ;  /* 0x000000280c0a7291 */ /* 0x000fe4000f8e30ff */
[----:B------:R-:W-:Y:S01]  /*4a10*/  UISETP.NE.AND UP1, UPT, UR4, 0xf, UPT ;  /* 0x0000000f0400788c */ /* 0x000fe2000bf25270 */
[----:B------:R-:W-:Y:S01]  /*4a20*/  PLOP3.LUT P0, PT, PT, PT, UP0, 0x80, 0x8 ;  /* 0x000000000008781c */ /* 0x000fe20003f0f008 */
[----:B------:R-:W-:Y:S02]  /*4a30*/  ULEA UR8, UR12, UR41, 0x6 ;  /* 0x000000290c087291 */ /* 0x000fe4000f8e30ff */
[----:B------:R-:W-:Y:S02]  /*4a40*/  USEL UR5, URZ, 0x1, UP1 ;  /* 0x00000001ff057887 */ /* 0x000fe40008800000 */
[----:B------:R-:W-:Y:S02]  /*4a50*/  USEL UR24, UR4, URZ, UP1 ;  /* 0x000000ff04187287 */ /* 0x000fe40008800000 */
[----:B------:R-:W-:Y:S02]  /*4a60*/  ULEA UR6, UR12, UR39, 0x8 ;  /* 0x000000270c067291 */ /* 0x000fe4000f8e40ff */
[----:B------:R-:W-:Y:S01]  /*4a70*/  @UP0 ULEA UR4, UR24, UR27, 0x3 ;  /* 0x0000001b18040291 */ /* 0x000fe2000f8e18ff */
[----:B------:R-:W-:Y:S01]  /*4a80*/  LOP3.LUT R3, R3, UR5, RZ, 0x3c, !PT ;  /* 0x0000000503037c12 */ /* 0x000fe2000f8e3cff */
[----:B------:R-:W-:Y:S02]  /*4a90*/  UIADD3 UR20, UPT, UPT, UR10, 0x20, URZ ;  /* 0x000000200a147890 */ /* 0x000fe4000fffe0ff */
[----:B------:R-:W-:Y:S01]  /*4aa0*/  UISETP.NE.U32.AND UP0, UPT, UR25, URZ, UPT ;  /* 0x000000ff1900728c */ /* 0x000fe2000bf05070 */
[----:B-1----:R-:W-:Y:S01]  /*4ab0*/  @P0 SHF.L.U32 R0, R3, 0x1f, RZ ;  /* 0x0000001f03000819 */ /* 0x002fe200000006ff */
[----:B------:R-:W-:Y:S02]  /*4ac0*/  UIADD3 UR18, UPT, UPT, UR8, 0x20, URZ ;  /* 0x0000002008127890 */ /* 0x000fe4000fffe0ff */
[----:B------:R-:W-:Y:S01]  /*4ad0*/  UIADD3 UR16, UPT, UPT, UR6, 0x2, URZ ;  /* 0x0000000206107890 */ /* 0x000fe2000fffe0ff */
[----:B------:R2:W3:Y:S01]  /*4ae0*/  @P0 SYNCS.PHASECHK.TRANS64.TRYWAIT P1, [UR4], R0 ;  /* 0x00000000ff0005a7 */ /* 0x0004e20008021104 */
[----:B------:R-:W-:Y:S02]  /*4af0*/  ULEA UR4, UR12, UR38, 0x9 ;  /* 0x000000260c047291 */ /* 0x000fe4000f8e48ff */
[----:B------:R-:W-:Y:S02]  /*4b00*/  UIADD3 UR26, UPT, UPT, UR7, 0x78, URZ ;  /* 0x00000078071a7890 */ /* 0x000fe4000fffe0ff */
[----:B------:R-:W-:Y:S02]  /*4b10*/  UIADD3 UR14, UPT, UPT, UR4, 0x2, URZ ;  /* 0x00000002040e7890 */ /* 0x000fe4000fffe0ff */
[----:B------:R-:W-:Y:S01]  /*4b20*/  UIADD3 UR22, UPT, UPT, UR22, -0x1, URZ ;  /* 0xffffffff16167890 */ /* 0x000fe2000fffe0ff */
[----:B------:R-:W-:Y:S01]  /*4b30*/  UMOV UR11, 0x4008 ;  /* 0x00004008000b7882 */ /* 0x000fe20000000000 */
[----:B------:R-:W-:Y:S01]  /*4b40*/  UMOV UR21, 0x4008 ;  /* 0x0000400800157882 */ /* 0x000fe20000000000 */
[----:B------:R2:W-:Y:S01]  /*4b50*/  UTCCP.T.S.4x32dp128bit tmem[UR13+0x80], gdesc[UR10] ;  /* 0x0000800a0d0079e7 */ /* 0x0005e20009100000 */
[----:B------:R2:W-:Y:S01]  /*4b60*/  UTCCP.T.S.4x32dp128bit tmem[UR13+0x84], gdesc[UR20] ;  /* 0x000084140d0079e7 */ /* 0x0005e20009100000 */
[----:B------:R-:W-:Y:S01]  /*4b70*/  UMOV UR9, 0x4008 ;  /* 0x0000400800097882 */ /* 0x000fe20000000000 */
[----:B------:R-:W-:Y:S01]  /*4b80*/  UMOV UR19, 0x4008 ;  /* 0x0000400800137882 */ /* 0x000fe20000000000 */
[----:B------:R2:W-:Y:S01]  /*4b90*/  UTCCP.T.S.4x32dp128bit tmem[UR13+0x88], gdesc[UR8] ;  /* 0x000088080d0079e7 */ /* 0x0005e20009100000 */
[----:B------:R2:W-:Y:S01]  /*4ba0*/  UTCCP.T.S.4x32dp128bit tmem[UR13+0x8c], gdesc[UR18] ;  /* 0x00008c120d0079e7 */ /* 0x0005e20009100000 */
[----:B------:R-:W-:Y:S01]  /*4bb0*/  UMOV UR7, 0x80004020 ;  /* 0x8000402000077882 */ /* 0x000fe20000000000 */
[----:B------:R-:W-:Y:S01]  /*4bc0*/  UMOV UR5, 0x80004020 ;  /* 0x8000402000057882 */ /* 0x000fe20000000000 */
[----:B------:R-:W-:Y:S01]  /*4bd0*/  UMOV UR17, 0x80004020 ;  /* 0x8000402000117882 */ /* 0x000fe20000000000 */
[----:B------:R2:W-:Y:S01]  /*4be0*/  UTCOMMA.4X gdesc[UR4], gdesc[UR6], tmem[UR28], tmem[UR32], idesc[UR33], tmem[UR34], UP0 ;  /* 0x80222006040075ea */ /* 0x0005e2000800001c */
[----:B------:R-:W-:Y:S01]  /*4bf0*/  UMOV UR15, 0x80004020 ;  /* 0x80004020000f7882 */ /* 0x000fe20000000000 */
[----:B------:R-:W-:Y:S01]  /*4c00*/  UMOV UR25, 0x1 ;  /* 0x0000000100197882 */ /* 0x000fe20000000000 */
[----:B------:R2:W-:Y:S01]  /*4c10*/  UTCOMMA.4X gdesc[UR14], gdesc[UR16], tmem[UR28], tmem[UR30], idesc[UR31], tmem[UR36], UPT ;  /* 0x80241e100e0075ea */ /* 0x0005e2000b80001c */
[----:B------:R2:W-:Y:S01]  /*4c20*/  UTCBAR.MULTICAST [UR26], URZ, UR29 ;  /* 0x000000ff1a0073e9 */ /* 0x0005e2000800081d */
[----:B------:R-:W-:Y:S01]  /*4c30*/  UMOV UR12, UR24 ;  /* 0x00000018000c7c82 */ /* 0x000fe20008000000 */
[----:B------:R-:W-:Y:S05]  /*4c40*/  BRA.U UP2, `(.L_x_83) ;  /* 0xfffffffd02447547 */ /* 0x000fea000b83ffff */
.L_x_80:
[----:B--2---:R-:W-:Y:S01]  /*4c50*/  UIADD3 UR5, UPT, UPT, UR44, 0x150, URZ ;  /* 0x000001502c057890 */ /* 0x004fe2000fffe0ff */
[----:B------:R-:W-:Y:S01]  /*4c60*/  R2UR UR6, R91 ;  /* 0x000000005b0672ca */ /* 0x000fe200000e0000 */
[----:B------:R-:W-:Y:S01]  /*4c70*/  UIADD3 UR4, UPT, UPT, UR46, 0x1, URZ ;  /* 0x000000012e047890 */ /* 0x000fe2000fffe0ff */
[----:B------:R-:W-:-:S03]  /*4c80*/  ISETP.NE.AND P0, PT, R9, 0x2, PT ;  /* 0x000000020900780c */ /* 0x000fc60003f05270 */
[----:B------:R-:W-:Y:S01]  /*4c90*/  UISETP.NE.AND UP0, UPT, UR4, 0x2, UPT ;  /* 0x000000020400788c */ /* 0x000fe2000bf05270 */
[----:B-1----:R-:W-:Y:S02]  /*4ca0*/  SEL R0, RZ, 0x1, P0 ;  /* 0x00000001ff007807 */ /* 0x002fe40000000000 */
[----:B------:R1:W-:Y:S01]  /*4cb0*/  UTCBAR [UR5], URZ ;  /* 0x000000ff050073e9 */ /* 0x0003e200080000ff */
[----:B------:R-:W-:Y:S01]  /*4cc0*/  SEL R9, R9, RZ, P0 ;  /* 0x000000ff09097207 */ /* 0x000fe20000000000 */
[----:B------:R-:W-:Y:S01]  /*4cd0*/  USEL UR46, UR4, URZ, UP0 ;  /* 0x000000ff042e7287 */ /* 0x000fe20008000000 */
[----:B------:R-:W-:Y:S02]  /*4ce0*/  LOP3.LUT R8, R8, R0, RZ, 0x3c, !PT ;  /* 0x0000000008087212 */ /* 0x000fe400078e3cff */
[----:B------:R-:W-:Y:S02]  /*4cf0*/  UIADD3 UR26, UPT, UPT, UR43, UR6, URZ ;  /* 0x000000062b1a7290 */ /* 0x000fe4000fffe0ff */
[----:B------:R-:W-:-:S06]  /*4d00*/  USEL UR6, URZ, 0x1, UP0 ;  /* 0x00000001ff067887 */ /* 0x000fcc0008000000 */
[----:B------:R-:W-:Y:S01]  /*4d10*/  LOP3.LUT R10, R10, UR6, RZ, 0x3c, !PT ;  /* 0x000000060a0a7c12 */ /* 0x000fe2000f8e3cff */
[----:B------:R-:W-:Y:S06]  /*4d20*/  BRA.U UP3, `(.L_x_84) ;  /* 0xfffffff5030c7547 */ /* 0x000fec000b83ffff */
[----:B------:R-:W2:Y:S01]  /*4d30*/  S2UR UR7, SR_CgaCtaId ;  /* 0x00000000000779c3 */ /* 0x000ea20000008800 */
[----:B------:R-:W-:Y:S01]  /*4d40*/  ELECT P0, URZ, PT ;  /* 0x0000000000ff782f */ /* 0x000fe20003800000 */
[----:B------:R-:W-:Y:S01]  /*4d50*/  IMAD.MOV.U32 R0, RZ, RZ, 0x1 ;  /* 0x00000001ff007424 */ /* 0x000fe200078e00ff */
[----:B------:R-:W-:Y:S01]  /*4d60*/  UIADD3 UR27, UPT, UPT, UR27, 0x160, URZ ;  /* 0x000001601b1b7890 */ /* 0x000fe2000fffe0ff */
[----:B------:R-:W-:Y:S01]  /*4d70*/  SHF.L.U32 R2, R10, 0x1f, RZ ;  /* 0x0000001f0a027819 */ /* 0x000fe200000006ff */
[----:B------:R-:W-:-:S03]  /*4d80*/  UMOV UR4, 0x40 ;  /* 0x0000004000047882 */ /* 0x000fc60000000000 */
[----:B------:R-:W-:Y:S01]  /*4d90*/  UVIRTCOUNT.DEALLOC.SMPOOL 0x80 ;  /* 0x000000800000784c */ /* 0x000fe20000000000 */
[----:B--2---:R-:W-:Y:S02]  /*4da0*/  ULEA UR7, UR7, UR4, 0x18 ;  /* 0x0000000407077291 */ /* 0x004fe4000f8ec0ff */
[----:B------:R-:W-:-:S07]  /*4db0*/  ULEA UR4, UR46, UR27, 0x3 ;  /* 0x0000001b2e047291 */ /* 0x000fce000f8e18ff */
[----:B------:R2:W-:Y:S02]  /*4dc0*/  @P0 STS.U8 [UR7+0x1c], R0 ;  /* 0x00001c00ff000988 */ /* 0x0005e40008000007 */
[----:B------:R-:W4:Y:S02]  /*4dd0*/  SYNCS.PHASECHK.TRANS64.TRYWAIT P0, [UR4], R2 ;  /* 0x00000002ff0075a7 */ /* 0x000f240008001104 */
[----:B--2-4-:R-:W-:Y:S05]  /*4de0*/  @!P0 BRA `(.L_x_85) ;  /* 0x00000074006c8947 */ /* 0x014fea0003800000 */
.L_x_210:
[----:B------:R-:W-:-:S04]  /*4df0*/  UIADD3 UR4, UPT, UPT, UR46, 0x1, URZ ;  /* 0x000000012e047890 */ /* 0x000fc8000fffe0ff */
[----:B------:R-:W-:-:S04]  /*4e00*/  UISETP.NE.AND UP0, UPT, UR4, 0x2, UPT ;  /* 0x000000020400788c */ /* 0x000fc8000bf05270 */
[----:B-1----:R-:W-:Y:S02]  /*4e10*/  USEL UR5, URZ, 0x1, UP0 ;  /* 0x00000001ff057887 */ /* 0x002fe40008000000 */
[----:B------:R-:W-:-:S04]  /*4e20*/  USEL UR4, UR4, URZ, UP0 ;  /* 0x000000ff04047287 */ /* 0x000fc80008000000 */
[----:B------:R-:W-:Y:S01]  /*4e30*/  ULEA UR4, UR4, UR27, 0x3 ;  /* 0x0000001b04047291 */ /* 0x000fe2000f8e18ff */
[----:B--2---:R-:W-:-:S04]  /*4e40*/  LOP3.LUT R2, R10, UR5, RZ, 0x3c, !PT ;  /* 0x000000050a027c12 */ /* 0x004fc8000f8e3cff */
[----:B------:R-:W-:-:S04]  /*4e50*/  SHF.L.U32 R2, R2, 0x1f, RZ ;  /* 0x0000001f02027819 */ /* 0x000fc800000006ff */
[----:B------:R-:W1:Y:S02]  /*4e60*/  SYNCS.PHASECHK.TRANS64.TRYWAIT P0, [UR4], R2 ;  /* 0x00000002ff0075a7 */ /* 0x000e640008001104 */
[----:B-1----:R-:W-:Y:S05]  /*4e70*/  @!P0 BRA `(.L_x_86) ;  /* 0x0000007400608947 */ /* 0x002fea0003800000 */
.L_x_212:
[----:B------:R-:W-:Y:S01]  /*4e80*/  NOP ;  /* 0x0000000000007918 */ /* 0x000fe20000000000 */
[----:B-1----:R-:W1:Y:S01]  /*4e90*/  LDS R0, [UR7+0x14] ;  /* 0x00001407ff007984 */ /* 0x002e620008000800 */
[----:B------:R-:W-:Y:S01]  /*4ea0*/  ULOP3.LUT UR4, UR13, 0xffff, URZ, 0xc0, !UPT ;  /* 0x0000ffff0d047892 */ /* 0x000fe2000f8ec0ff */
[----:B------:R-:W-:Y:S01]  /*4eb0*/  UMOV UR5, 0xffff ;  /* 0x0000ffff00057882 */ /* 0x000fe20000000000 */
[----:B------:R-:W-:Y:S02]  /*4ec0*/  UMOV UR6, 0x1 ;  /* 0x0000000100067882 */ /* 0x000fe40000000000 */
[----:B------:R-:W-:-:S04]  /*4ed0*/  USHF.R.U32.HI UR4, URZ, 0x5, UR4 ;  /* 0x00000005ff047899 */ /* 0x000fc80008011604 */
[----:B------:R-:W-:Y:S02]  /*4ee0*/  USHF.L.U32 UR5, UR5, UR4, URZ ;  /* 0x0000000405057299 */ /* 0x000fe400080006ff */
[----:B------:R-:W-:-:S04]  /*4ef0*/  USHF.L.U32 UR4, UR6, UR4, URZ ;  /* 0x0000000406047299 */ /* 0x000fc800080006ff */
[----:B-1----:R-:W-:-:S04]  /*4f00*/  LOP3.LUT R0, R0, UR5, RZ, 0xc0, !PT ;  /* 0x0000000500007c12 */ /* 0x002fc8000f8ec0ff */
[----:B------:R-:W-:-:S13]  /*4f10*/  ISETP.NE.AND P0, PT, R0, UR5, PT ;  /* 0x0000000500007c0c */ /* 0x000fda000bf05270 */
[----:B------:R-:W-:Y:S05]  /*4f20*/  @P0 BRA `(.L_x_87) ;  /* 0x0000000000580947 */ /* 0x000fea0003800000 */
[----:B------:R-:W1:Y:S02]  /*4f30*/  LDS R0, [UR7+0x18] ;  /* 0x00001807ff007984 */ /* 0x000e640008000800 */
[----:B-1----:R-:W-:-:S04]  /*4f40*/  LOP3.LUT R0, R0, UR4, RZ, 0xc0, !PT ;  /* 0x0000000400007c12 */ /* 0x002fc8000f8ec0ff */
[----:B------:R-:W-:-:S13]  /*4f50*/  ISETP.NE.AND P0, PT, R0, UR4, PT ;  /* 0x0000000400007c0c */ /* 0x000fda000bf05270 */
[----:B------:R-:W-:Y:S05]  /*4f60*/  @P0 BRA `(.L_x_88) ;  /* 0x00000000003c0947 */ /* 0x000fea0003800000 */
[----:B------:R-:W1:Y:S01]  /*4f70*/  S2R R2, SR_LANEID ;  /* 0x0000000000027919 */ /* 0x000e620000000000 */
[----:B------:R-:W-:-:S06]  /*4f80*/  ULOP3.LUT UR5, URZ, UR5, URZ, 0x33, !UPT ;  /* 0x00000005ff057292 */ /* 0x000fcc000f8e33ff */
[----:B------:R-:W-:-:S04]  /*4f90*/  IMAD.U32 R0, RZ, RZ, UR5 ;  /* 0x00000005ff007e24 */ /* 0x000fc8000f8e00ff */
[----:B------:R2:W4:Y:S02]  /*4fa0*/  REDUX UR8, R0 ;  /* 0x00000000000873c4 */ /* 0x0005240000000000 */
[----:B------:R1:W-:Y:S01]  /*4fb0*/  UTCATOMSWS.AND URZ, UR5 ;  /* 0x0000000500ff79e3 */ /* 0x0003e20008000000 */
[----:B--2---:R-:W-:Y:S01]  /*4fc0*/  LOP3.LUT R0, RZ, UR4, RZ, 0x33, !PT ;  /* 0x00000004ff007c12 */ /* 0x004fe2000f8e33ff */
[----:B------:R-:W-:Y:S02]  /*4fd0*/  VOTEU.ANY UR4, UPT, PT ;  /* 0x0000000000047886 */ /* 0x000fe400038e0100 */
[----:B------:R-:W-:Y:S02]  /*4fe0*/  UFLO.U32 UR4, UR4 ;  /* 0x00000004000472bd */ /* 0x000fe400080e0000 */
[----:B------:R-:W2:Y:S04]  /*4ff0*/  REDUX UR6, R0 ;  /* 0x00000000000673c4 */ /* 0x000ea80000000000 */
[----:B-1----:R-:W-:-:S02]  /*5000*/  ISETP.EQ.U32.AND P0, PT, R2, UR4, PT ;  /* 0x0000000402007c0c */ /* 0x002fc4000bf02070 */
[----:B----4-:R-:W-:-:S11]  /*5010*/  MOV R2, UR8 ;  /* 0x0000000800027c02 */ /* 0x010fd60008000f00 */
[----:B------:R1:W-:Y:S01]  /*5020*/  @P0 ATOMS.AND RZ, [UR7+0x14], R2 ;  /* 0x00001402ffff098c */ /* 0x0003e2000a800007 */
[----:B--2---:R-:W-:-:S05]  /*5030*/  IMAD.U32 R0, RZ, RZ, UR6 ;  /* 0x00000006ff007e24 */ /* 0x004fca000f8e00ff */
[----:B------:R1:W-:Y:S01]  /*5040*/  @P0 ATOMS.AND RZ, [UR7+0x18], R0 ;  /* 0x00001800ffff098c */ /* 0x0003e2000a800007 */
[----:B------:R-:W-:Y:S05]  /*5050*/  BRA `(.L_x_89) ;  /* 0x0000000000147947 */ /* 0x000fea0003800000 */
.L_x_88:
[----:B------:R-:W-:Y:S02]  /*5060*/  MOV R2, 0x5080 ;  /* 0x0000508000027802 */ /* 0x000fe40000000f00 */
[----:B---3-5:R-:W-:Y:S05]  /*5070*/  CALL.REL.NOINC `($__internal_0_$__cuda_sm10x_tcgen05_guardrail_trap_col_being_dealloced_not_returned_by_alloc) ;  /* 0x00000078002c7944 */ /* 0x028fea0003c00000 */
[----:B------:R-:W-:Y:S05]  /*5080*/  BRA `(.L_x_89) ;  /* 0x0000000000087947 */ /* 0x000fea0003800000 */
.L_x_87:
[----:B------:R-:W-:Y:S02]  /*5090*/  MOV R2, 0x50b0 ;  /* 0x000050b000027802 */ /* 0x000fe40000000f00 */
[----:B---3-5:R-:W-:Y:S05]  /*50a0*/  CALL.REL.NOINC `($__internal_2_$__cuda_sm10x_tcgen05_guardrail_trap_unallocated_columns_being_dealloced) ;  /* 0x0000007800387944 */ /* 0x028fea0003c00000 */
.L_x_89:
[----:B------:R-:W-:Y:S01]  /*50b0*/  NOP ;  /* 0x0000000000007918 */ /* 0x000fe20000000000 */
[----:B------:R-:W-:Y:S05]  /*50c0*/  EXIT ;  /* 0x000000000000794d */ /* 0x000fea0003800000 */
.L_x_71:
[----:B------:R-:W-:-:S09]  /*50d0*/  UISETP.NE.OR UP0, UPT, UR21, 0x3, !UP4 ;  /* 0x000000031500788c */ /* 0x000fd2000e705670 */
[----:B------:R-:W-:Y:S05]  /*50e0*/  BRA.U UP0, `(.L_x_90) ;  /* 0x0000001500607547 */ /* 0x000fea000b800000 */
[----:B------:R-:W2:Y:S01]  /*50f0*/  LDCU UR37, c[0x0][0x370] ;  /* 0x00006e00ff2577ac */ /* 0x000ea20008000800 */
[----:B------:R-:W3:Y:S01]  /*5100*/  LDC.64 R16, c[0x0][0x348] ;  /* 0x0000d200ff107b82 */ /* 0x000ee20000000a00 */
[----:B------:R-:W-:Y:S02]  /*5110*/  HFMA2 R13, -RZ, RZ, 0, 0 ;  /* 0x00000000ff0d7431 */ /* 0x000fe400000001ff */
[----:B------:R-:W-:Y:S01]  /*5120*/  IMAD.MOV.U32 R15, RZ, RZ, 0x1 ;  /* 0x00000001ff0f7424 */ /* 0x000fe200078e00ff */
[----:B------:R-:W2:Y:S01]  /*5130*/  LDCU.128 UR32, c[0x0][0xf10] ;  /* 0x0001e200ff2077ac */ /* 0x000ea20008000c00 */
[----:B------:R-:W-:Y:S01]  /*5140*/  IMAD.MOV.U32 R14, RZ, RZ, RZ ;  /* 0x000000ffff0e7224 */ /* 0x000fe200078e00ff */
[----:B------:R-:W-:Y:S01]  /*5150*/  MOV R7, 0x1000 ;  /* 0x0000100000077802 */ /* 0x000fe20000000f00 */
[----:B------:R-:W4:Y:S01]  /*5160*/  LDCU UR31, c[0x0][0x374] ;  /* 0x00006e80ff1f77ac */ /* 0x000f220008000800 */
[----:B------:R-:W1:Y:S01]  /*5170*/  LDC.64 R2, c[0x0][0xc88] ;  /* 0x00032200ff027b82 */ /* 0x000e620000000a00 */
[----:B------:R-:W4:Y:S01]  /*5180*/  LDCU UR15, c[0x0][0xf0c] ;  /* 0x0001e180ff0f77ac */ /* 0x000f220008000800 */
[----:B------:R-:W4:Y:S06]  /*5190*/  LDCU UR43, c[0x0][0xf20] ;  /* 0x0001e400ff2b77ac */ /* 0x000f2c0008000800 */
[----:B------:R-:W1:Y:S01]  /*51a0*/  LDC.64 R4, c[0x0][0xc90] ;  /* 0x00032400ff047b82 */ /* 0x000e620000000a00 */
[----:B------:R-:W3:Y:S01]  /*51b0*/  LDCU UR4, c[0x0][0xf30] ;  /* 0x0001e600ff0477ac */ /* 0x000ee20008000800 */
[----:B--2---:R-:W-:-:S02]  /*51c0*/  UIMAD.WIDE.U32 UR8, UR37, UR32, URZ ;  /* 0x00000020250872a5 */ /* 0x004fc4000f8e00ff */
[----:B----4-:R-:W-:Y:S01]  /*51d0*/  UIMAD.WIDE.U32 UR6, UR31, UR35, URZ ;  /* 0x000000231f0672a5 */ /* 0x010fe2000f8e00ff */
[----:B------:R-:W-:Y:S01]  /*51e0*/  UMOV UR29, 0x400 ;  /* 0x00000400001d7882 */ /* 0x000fe20000000000 */
[----:B------:R-:W-:-:S03]  /*51f0*/  UPLOP3.LUT UP1, UPT, UPT, UPT, UPT, 0x40, 0x4 ;  /* 0x000000000004789c */ /* 0x000fc60003f2e870 */
[----:B------:R-:W-:Y:S01]  /*5200*/  UMOV UR8, UR9 ;  /* 0x0000000900087c82 */ /* 0x000fe20008000000 */
[----:B------:R-:W-:Y:S01]  /*5210*/  UISETP.GE.AND UP0, UPT, UR42, 0x1, UPT ;  /* 0x000000012a00788c */ /* 0x000fe2000bf06270 */
[----:B------:R-:W-:Y:S01]  /*5220*/  UMOV UR6, UR7 ;  /* 0x0000000700067c82 */ /* 0x000fe20008000000 */
[----:B------:R-:W-:Y:S01]  /*5230*/  UISETP.NE.AND UP4, UPT, UR42, 0x1, UPT ;  /* 0x000000012a00788c */ /* 0x000fe2000bf85270 */
[----:B------:R-:W2:Y:S01]  /*5240*/  LDCU.64 UR22, c[0x0][0xf28] ;  /* 0x0001e500ff1677ac */ /* 0x000ea20008000a00 */
[----:B------:R-:W-:Y:S02]  /*5250*/  ULEA UR29, UR58, UR29, 0x18 ;  /* 0x0000001d3a1d7291 */ /* 0x000fe4000f8ec0ff */
[----:B------:R-:W-:Y:S02]  /*5260*/  UISETP.NE.AND UP6, UPT, UR15, 0x1, UPT ;  /* 0x000000010f00788c */ /* 0x000fe4000bfc5270 */
[----:B------:R-:W-:Y:S02]  /*5270*/  UISETP.NE.AND UP5, UPT, UR34, 0x1, UPT ;  /* 0x000000012200788c */ /* 0x000fe4000bfa5270 */
[----:B------:R-:W-:-:S02]  /*5280*/  USHF.R.U32.HI UR41, URZ, UR33, UR8 ;  /* 0x00000021ff297299 */ /* 0x000fc40008011608 */
[----:B------:R-:W-:Y:S02]  /*5290*/  USHF.R.U32.HI UR40, URZ, UR43, UR6 ;  /* 0x0000002bff287299 */ /* 0x000fe40008011606 */
[----:B---3--:R-:W-:Y:S01]  /*52a0*/  UISETP.NE.AND UP3, UPT, UR4, 0x1, UPT ;  /* 0x000000010400788c */ /* 0x008fe2000bf65270 */
[----:B------:R-:W-:-:S10]  /*52b0*/  UMOV UR12, URZ ;  /* 0x000000ff000c7c82 */ /* 0x000fd40008000000 */
.L_x_101:
[C---:B------:R-:W-:Y:S02]  /*52c0*/  LEA R12, R14.reuse, UR29, 0x3 ;  /* 0x0000001d0e0c7c11 */ /* 0x040fe4000f8e18ff */
[----:B------:R-:W-:Y:S02]  /*52d0*/  SHF.L.U32 R0, R13, 0x1f, RZ ;  /* 0x0000001f0d007819 */ /* 0x000fe400000006ff */
[----:B------:R-:W-:Y:S02]  /*52e0*/  LEA R8, R14, UR29, 0x4 ;  /* 0x0000001d0e087c11 */ /* 0x000fe4000f8e20ff */
[----:B------:R-:W3:Y:S02]  /*52f0*/  SYNCS.PHASECHK.TRANS64.TRYWAIT P0, [R12+URZ+0x130], R0 ;  /* 0x000130000c0075a7 */ /* 0x000ee400080011ff */
[----:B---34-:R-:W-:Y:S05]  /*5300*/  @!P0 BRA `(.L_x_91) ;  /* 0x0000007000548947 */ /* 0x018fea0003800000 */
.L_x_213:
        /* <DEDUP_REMOVED lines=8> */
[----:B----4-:R-:W-:Y:S11]  /*5390*/  LOP3.LUT P0, RZ, R10, 0x1, RZ, 0xc0, !PT ;  /* 0x000000010aff7812 */ /* 0x010ff6000780c0ff */
[----:B------:R-:W-:Y:S02]  /*53a0*/  @!UPT UIADD3 URZ, UPT, UPT, URZ, URZ, URZ ;  /* 0x000000fffffff290 */ /* 0x000fe4000fffe0ff */
[----:B-1----:R-:W-:Y:S01]  /*53b0*/  VOTEU.ANY UP2, P0 ;  /* 0x0000000000ff7886 */ /* 0x002fe20000040100 */
[----:B------:R-:W-:Y:S11]  /*53c0*/  PLOP3.LUT P0, PT, PT, PT, UP2, 0x80, 0x8 ;  /* 0x000000000008781c */ /* 0x000ff60003f0f028 */
[----:B------:R-:W-:Y:S02]  /*53d0*/  @!UPT UIADD3 URZ, UPT, UPT, URZ, URZ, URZ ;  /* 0x000000fffffff290 */ /* 0x000fe4000fffe0ff */
[----:B---3--:R-:W-:Y:S02]  /*53e0*/  @P0 SHF.R.U32.HI R0, RZ, 0x10, R9 ;  /* 0x00000010ff000819 */ /* 0x008fe40000011609 */
[----:B------:R-:W-:Y:S02]  /*53f0*/  @P0 MOV R6, R8 ;  /* 0x0000000800060202 */ /* 0x000fe40000000f00 */
[----:B------:R-:W-:Y:S01]  /*5400*/  @P0 R2UR UR4, R0 ;  /* 0x00000000000402ca */ /* 0x000fe200000e0000 */
[----:B------:R-:W-:Y:S01]  /*5410*/  VIADD R0, R12, 0x140 ;  /* 0x000001400c007836 */ /* 0x000fe20000000000 */
[----:B------:R-:W-:Y:S02]  /*5420*/  @P0 LOP3.LUT R8, R9, 0xffff, RZ, 0xc0, !PT ;  /* 0x0000ffff09080812 */ /* 0x000fe400078ec0ff */
[----:B------:R-:W-:Y:S02]  /*5430*/  @P0 R2UR UR6, R6 ;  /* 0x00000000060602ca */ /* 0x000fe400000e0000 */
[----:B------:R-:W-:Y:S02]  /*5440*/  PRMT R0, RZ, 0x654, R0 ;  /* 0x00000654ff007816 */ /* 0x000fe40000000000 */
[----:B------:R-:W-:Y:S02]  /*5450*/  @P0 R2UR UR5, R8 ;  /* 0x00000000080502ca */ /* 0x000fe400000e0000 */
[----:B------:R1:W-:Y:S03]  /*5460*/  SYNCS.ARRIVE.TRANS64.RED.A1T0 RZ, [R0+URZ], RZ ;  /* 0x000000ff00ff79a7 */ /* 0x0003e600081004ff */
[----:B------:R-:W-:Y:S04]  /*5470*/  @UP2 UMOV UR30, UR4 ;  /* 0x00000004001e2c82 */ /* 0x000fe80008000000 */
[----:B------:R-:W-:Y:S04]  /*5480*/  @UP2 UMOV UR14, UR6 ;  /* 0x00000006000e2c82 */ /* 0x000fe80008000000 */
[----:B------:R-:W-:Y:S01]  /*5490*/  @UP2 UMOV UR13, UR5 ;  /* 0x00000005000d2c82 */ /* 0x000fe20008000000 */
[----:B------:R-:W-:Y:S05]  /*54a0*/  BRA.U !UP0, `(.L_x_92) ;  /* 0x0000000108a47547 */ /* 0x000fea000b800000 */
[----:B------:R-:W-:Y:S02]  /*54b0*/  UIMAD.WIDE.U32 UR8, UR13, UR35, URZ ;  /* 0x000000230d0872a5 */ /* 0x000fe4000f8e00ff */
[----:B------:R-:W-:Y:S02]  /*54c0*/  UIMAD.WIDE.U32 UR10, UR14, UR32, URZ ;  /* 0x000000200e0a72a5 */ /* 0x000fe4000f8e00ff */
[----:B------:R-:W-:Y:S02]  /*54d0*/  USEL UR4, UR31, UR40, !UP5 ;  /* 0x000000281f047287 */ /* 0x000fe4000e800000 */
[----:B------:R-:W-:Y:S02]  /*54e0*/  USEL UR7, UR37, UR41, !UP6 ;  /* 0x0000002925077287 */ /* 0x000fe4000f000000 */
[----:B--2---:R-:W-:Y:S02]  /*54f0*/  UIMAD.WIDE.U32 UR16, UR4, UR22, URZ ;  /* 0x00000016041072a5 */ /* 0x004fe4000f8e00ff */
[----:B------:R-:W-:Y:S01]  /*5500*/  UIMAD.WIDE.U32 UR18, UR7, UR22, URZ ;  /* 0x00000016071272a5 */ /* 0x000fe2000f8e00ff */
[----:B------:R-:W-:Y:S02]  /*5510*/  UMOV UR5, UR9 ;  /* 0x0000000900057c82 */ /* 0x000fe40008000000 */
[----:B------:R-:W-:Y:S03]  /*5520*/  USHF.R.U32.HI UR6, URZ, UR43, UR5 ;  /* 0x0000002bff067299 */ /* 0x000fe60008011605 */
[----:B------:R-:W-:Y:S01]  /*5530*/  UMOV UR5, UR11 ;  /* 0x0000000b00057c82 */ /* 0x000fe20008000000 */
[----:B------:R-:W-:Y:S02]  /*5540*/  USEL UR6, UR13, UR6, !UP5 ;  /* 0x000000060d067287 */ /* 0x000fe4000e800000 */
[----:B------:R-:W-:Y:S02]  /*5550*/  USHF.R.U32.HI UR8, URZ, UR33, UR5 ;  /* 0x00000021ff087299 */ /* 0x000fe40008011605 */
[----:B------:R-:W-:Y:S01]  /*5560*/  UIMAD.WIDE.U32 UR10, UR6, UR22, URZ ;  /* 0x00000016060a72a5 */ /* 0x000fe2000f8e00ff */
[----:B------:R-:W-:Y:S02]  /*5570*/  UMOV UR5, UR17 ;  /* 0x0000001100057c82 */ /* 0x000fe40008000000 */
[----:B------:R-:W-:Y:S03]  /*5580*/  @UP4 USHF.R.U32.HI UR4, URZ, UR23, UR5 ;  /* 0x00000017ff044299 */ /* 0x000fe60008011605 */
[----:B------:R-:W-:Y:S01]  /*5590*/  UMOV UR5, UR19 ;  /* 0x0000001300057c82 */ /* 0x000fe20008000000 */
[----:B------:R-:W-:Y:S02]  /*55a0*/  UIMAD UR4, UR42, UR4, URZ ;  /* 0x000000042a0472a4 */ /* 0x000fe4000f8e02ff */
[----:B------:R-:W-:Y:S02]  /*55b0*/  @UP4 USHF.R.U32.HI UR7, URZ, UR23, UR5 ;  /* 0x00000017ff074299 */ /* 0x000fe40008011605 */
[----:B------:R-:W-:Y:S02]  /*55c0*/  USEL UR5, UR14, UR8, !UP6 ;  /* 0x000000080e057287 */ /* 0x000fe4000f000000 */
[----:B------:R-:W-:Y:S02]  /*55d0*/  UIMAD UR8, UR42, UR7, URZ ;  /* 0x000000072a0872a4 */ /* 0x000fe4000f8e02ff */
[----:B------:R-:W-:Y:S03]  /*55e0*/  UISETP.GE.AND UP0, UPT, UR6, UR4, UPT ;  /* 0x000000040600728c */ /* 0x000fe6000bf06270 */
[----:B------:R-:W-:Y:S01]  /*55f0*/  UMOV UR4, UR11 ;  /* 0x0000000b00047c82 */ /* 0x000fe20008000000 */
[----:B------:R-:W-:Y:S02]  /*5600*/  UISETP.GE.OR UP0, UPT, UR5, UR8, UP0 ;  /* 0x000000080500728c */ /* 0x000fe40008706670 */
[----:B------:R-:W-:Y:S02]  /*5610*/  USHF.R.U32.HI UR4, URZ, UR23, UR4 ;  /* 0x00000017ff047299 */ /* 0x000fe40008011604 */
[----:B------:R-:W-:Y:S02]  /*5620*/  UIMAD.WIDE.U32 UR8, UR5, UR22, URZ ;  /* 0x00000016050872a5 */ /* 0x000fe4000f8e00ff */
[----:B------:R-:W-:Y:S04]  /*5630*/  USEL UR10, UR6, UR4, !UP4 ;  /* 0x00000004060a7287 */ /* 0x000fe8000e000000 */
[----:B------:R-:W-:Y:S01]  /*5640*/  UIADD3 UR11, UPT, UPT, -UR10, URZ, URZ ;  /* 0x000000ff0a0b7290 */ /* 0x000fe2000fffe1ff */
[----:B------:R-:W-:Y:S02]  /*5650*/  @!UP0 UMOV UR4, UR9 ;  /* 0x0000000900048c82 */ /* 0x000fe40008000000 */
[----:B------:R-:W-:Y:S02]  /*5660*/  @!UP0 USHF.R.U32.HI UR4, URZ, UR23, UR4 ;  /* 0x00000017ff048299 */ /* 0x000fe40008011604 */
[----:B------:R-:W-:Y:S02]  /*5670*/  UIMAD UR8, UR42, UR11, UR6 ;  /* 0x0000000b2a0872a4 */ /* 0x000fe4000f8e0206 */
[----:B------:R-:W-:Y:S04]  /*5680*/  @!UP0 USEL UR4, UR5, UR4, !UP4 ;  /* 0x0000000405048287 */ /* 0x000fe8000e000000 */
[----:B------:R-:W-:Y:S02]  /*5690*/  @!UP0 UIMAD UR7, UR7, UR8, UR4 ;  /* 0x00000008070782a4 */ /* 0x000fe4000f8e0204 */
[----:B------:R-:W-:Y:S02]  /*56a0*/  @!UP0 UIADD3 UR9, UPT, UPT, UR10, -UR4, URZ ;  /* 0x800000040a098290 */ /* 0x000fe4000fffe0ff */
[----:B------:R-:W-:Y:S02]  /*56b0*/  UIADD3 UR8, UPT, UPT, -UR6, URZ, URZ ;  /* 0x000000ff06087290 */ /* 0x000fe4000fffe1ff */
[----:B------:R-:W-:Y:S02]  /*56c0*/  UIADD3 UR4, UPT, UPT, -UR5, URZ, URZ ;  /* 0x000000ff05047290 */ /* 0x000fe4000fffe1ff */
[----:B------:R-:W-:Y:S03]  /*56d0*/  @!UP0 UIMAD UR6, UR9, UR42, UR5 ;  /* 0x0000002a090682a4 */ /* 0x000fe6000f8e0205 */
[----:B------:R-:W-:Y:S01]  /*56e0*/  @!UP0 UMOV UR5, UR7 ;  /* 0x0000000700058c82 */ /* 0x000fe20008000000 */
[----:B------:R-:W-:Y:S02]  /*56f0*/  UIMAD UR7, UR15, UR4, UR14 ;  /* 0x000000040f0772a4 */ /* 0x000fe4000f8e020e */
[----:B------:R-:W-:Y:S02]  /*5700*/  UIMAD UR4, UR34, UR8, UR13 ;  /* 0x00000008220472a4 */ /* 0x000fe4000f8e020d */
[----:B------:R-:W-:Y:S02]  /*5710*/  UIMAD UR14, UR5, UR15, UR7 ;  /* 0x0000000f050e72a4 */ /* 0x000fe4000f8e0207 */
[----:B------:R-:W-:Y:S11]  /*5720*/  UIMAD UR13, UR6, UR34, UR4 ;  /* 0x00000022060d72a4 */ /* 0x000ff6000f8e0204 */
[----:B------:R-:W-:Y:S01]  /*5730*/  @!UPT UIADD3 URZ, UPT, UPT, URZ, URZ, URZ ;  /* 0x000000fffffff290 */ /* 0x000fe2000fffe0ff */
.L_x_92:
[----:B------:R-:W3:Y:S01]  /*5740*/  @!UP3 LDCU.128 UR8, c[0x0][0xf10] ;  /* 0x0001e200ff08b7ac */ /* 0x000ee20008000c00 */
[C---:B------:R-:W-:Y:S02]  /*5750*/  ISETP.NE.U32.AND P1, PT, R4.reuse, RZ, PT ;  /* 0x000000ff0400720c */ /* 0x040fe40003f25070 */
[----:B------:R-:W-:Y:S02]  /*5760*/  ISETP.NE.U32.AND P0, PT, R4, RZ, PT ;  /* 0x000000ff0400720c */ /* 0x000fe40003f05070 */
[C---:B------:R-:W-:Y:S02]  /*5770*/  ISETP.NE.AND.EX P1, PT, R5.reuse, RZ, PT, P1 ;  /* 0x000000ff0500720c */ /* 0x040fe40003f25310 */
[----:B------:R-:W-:Y:S01]  /*5780*/  ISETP.NE.AND.EX P0, PT, R5, RZ, PT, P0 ;  /* 0x000000ff0500720c */ /* 0x000fe20003f05300 */
[----:B------:R-:W4:Y:S01]  /*5790*/  @!UP3 LDCU UR5, c[0x0][0xf0c] ;  /* 0x0001e180ff05b7ac */ /* 0x000f220008000800 */
[----:B------:R-:W-:Y:S02]  /*57a0*/  USHF.L.U32 UR26, UR26, 0x6, URZ ;  /* 0x000000061a1a7899 */ /* 0x000fe400080006ff */
[----:B------:R-:W-:Y:S02]  /*57b0*/  USHF.L.U32 UR27, UR20, 0x7, URZ ;  /* 0x00000007141b7899 */ /* 0x000fe400080006ff */
[----:B---3--:R-:W-:Y:S07]  /*57c0*/  UIMAD.WIDE.U32 UR6, UR14, UR8, URZ ;  /* 0x000000080e0672a5 */ /* 0x008fee000f8e00ff */
[----:B------:R-:W-:Y:S01]  /*57d0*/  @!UP3 UMOV UR4, UR7 ;  /* 0x000000070004bc82 */ /* 0x000fe20008000000 */
[----:B----4-:R-:W-:Y:S02]  /*57e0*/  @!UP3 UISETP.NE.AND UP0, UPT, UR5, 0x1, UPT ;  /* 0x000000010500b88c */ /* 0x010fe4000bf05270 */
[----:B------:R-:W-:Y:S02]  /*57f0*/  @!UP3 USHF.R.U32.HI UR4, URZ, UR9, UR4 ;  /* 0x00000009ff04b299 */ /* 0x000fe40008011604 */
[----:B------:R-:W-:Y:S02]  /*5800*/  UIMAD.WIDE.U32 UR6, UR13, UR11, URZ ;  /* 0x0000000b0d0672a5 */ /* 0x000fe4000f8e00ff */
[----:B------:R-:W-:Y:S02]  /*5810*/  @!UP3 USEL UR8, UR14, UR4, !UP0 ;  /* 0x000000040e08b287 */ /* 0x000fe4000c000000 */
[----:B------:R-:W-:Y:S03]  /*5820*/  @!UP3 UISETP.NE.AND UP0, UPT, UR10, 0x1, UPT ;  /* 0x000000010a00b88c */ /* 0x000fe6000bf05270 */
[----:B------:R-:W-:Y:S02]  /*5830*/  @!UP3 UMOV UR6, UR7 ;  /* 0x000000070006bc82 */ /* 0x000fe40008000000 */
[----:B------:R-:W3:Y:S02]  /*5840*/  @!UP3 LDCU UR4, c[0x0][0xf20] ;  /* 0x0001e400ff04b7ac */ /* 0x000ee40008000800 */
[----:B---3--:R-:W-:Y:S04]  /*5850*/  @!UP3 USHF.R.U32.HI UR6, URZ, UR4, UR6 ;  /* 0x00000004ff06b299 */ /* 0x008fe80008011606 */
[----:B------:R-:W-:Y:S04]  /*5860*/  @!UP3 USEL UR6, UR13, UR6, !UP0 ;  /* 0x000000060d06b287 */ /* 0x000fe8000c000000 */
[----:B------:R-:W-:Y:S02]  /*5870*/  @!UP3 UIADD3 UR4, UPT, UPT, -UR8, UR6, URZ ;  /* 0x000000060804b290 */ /* 0x000fe4000fffe1ff */
[----:B------:R-:W-:Y:S02]  /*5880*/  @!UP3 UIADD3 UR6, UPT, UPT, UR8, -UR6, URZ ;  /* 0x800000060806b290 */ /* 0x000fe4000fffe0ff */
[----:B------:R-:W-:Y:S02]  /*5890*/  @!UP3 UIMAD UR14, UR4, UR5, UR14 ;  /* 0x00000005040eb2a4 */ /* 0x000fe4000f8e020e */
[----:B------:R-:W-:Y:S01]  /*58a0*/  @!UP3 UIMAD UR13, UR6, UR10, UR13 ;  /* 0x0000000a060db2a4 */ /* 0x000fe2000f8e020d */
[----:B------:R-:W-:Y:S11]  /*58b0*/  BRA.U UP1, `(.L_x_93) ;  /* 0x0000000101107547 */ /* 0x000ff6000b800000 */
[----:B------:R-:W-:Y:S04]  /*58c0*/  MOV R6, UR51 ;  /* 0x0000003300067c02 */ /* 0x000fe80008000f00 */
[----:B------:R-:W-:Y:S04]  /*58d0*/  SHF.L.U32 R6, R6, 0x1f, RZ ;  /* 0x0000001f06067819 */ /* 0x000fe800000006ff */
[----:B------:R-:W3:Y:S02]  /*58e0*/  SYNCS.PHASECHK.TRANS64.TRYWAIT P2, [UR29+0x128], R6 ;  /* 0x00012806ff0075a7 */ /* 0x000ee4000804111d */
[----:B---3--:R-:W-:Y:S05]  /*58f0*/  @!P2 BRA `(.L_x_94) ;  /* 0x0000006800eca947 */ /* 0x008fea0003800000 */
.L_x_93:
[----:B------:R-:W-:Y:S05]  /*5900*/  @!P1 BRA `(.L_x_95) ;  /* 0x0000000000309947 */ /* 0x000fea0003800000 */
[----:B------:R-:W-:Y:S01]  /*5910*/  ISETP.NE.U32.AND P1, PT, R2, RZ, PT ;  /* 0x000000ff0200720c */ /* 0x000fe20003f25070 */
[----:B------:R-:W3:Y:S01]  /*5920*/  LDCU.64 UR4, c[0x0][0x358] ;  /* 0x00006b00ff0477ac */ /* 0x000ee20008000a00 */
[----:B------:R-:W-:Y:S02]  /*5930*/  IMAD.MOV.U32 R85, RZ, RZ, 0x1 ;  /* 0x00000001ff557424 */ /* 0x000fe400078e00ff */
[----:B------:R-:W-:Y:S11]  /*5940*/  ISETP.NE.AND.EX P1, PT, R3, RZ, PT, P1 ;  /* 0x000000ff0300720c */ /* 0x000ff60003f25310 */
[----:B------:R-:W-:Y:S02]  /*5950*/  @!UPT UIADD3 URZ, UPT, UPT, URZ, URZ, URZ ;  /* 0x000000fffffff290 */ /* 0x000fe4000fffe0ff */
[----:B------:R-:W4:Y:S01]  /*5960*/  @P1 LDC.64 R8, c[0x0][0xc88] ;  /* 0x00032200ff081b82 */ /* 0x000f220000000a00 */
[----:B-1----:R-:W-:Y:S04]  /*5970*/  @P1 IMAD R0, R4, UR36, RZ ;  /* 0x0000002404001c24 */ /* 0x002fe8000f8e02ff */
[----:B----4-:R-:W-:Y:S04]  /*5980*/  @P1 IMAD.WIDE R8, R0, 0x4, R8 ;  /* 0x0000000400081825 */ /* 0x010fe800078e0208 */
[----:B------:R-:W-:Y:S01]  /*5990*/  HFMA2 R0, -RZ, RZ, 0, 5.9604644775390625e-08 ;  /* 0x00000001ff007431 */ /* 0x000fe200000001ff */
[----:B---3-5:R3:W5:Y:S04]  /*59a0*/  @P1 LDG.E R45, desc[UR4][R8.64] ;  /* 0x00000004082d1981 */ /* 0x028768000c1e1900 */
[----:B------:R-:W-:Y:S01]  /*59b0*/  @!P1 PRMT R85, R0, 0x7610, R85 ;  /* 0x0000761000559816 */ /* 0x000fe20000000055 */
[----:B---3--:R-:W4:Y:S06]  /*59c0*/  @!P1 LDC R45, c[0x0][0xc80] ;  /* 0x00032000ff2d9b82 */ /* 0x008f2c0000000800 */
.L_x_95:
[----:B----45:R-:W-:Y:S01]  /*59d0*/  @!P0 FSETP.EQ.AND P1, PT, R45, RZ, PT ;  /* 0x000000ff2d00820b */ /* 0x030fe20003f22000 */
[----:B------:R-:W-:Y:S01]  /*59e0*/  @!UPT UIADD3 URZ, UPT, UPT, URZ, URZ, URZ ;  /* 0x000000fffffff290 */ /* 0x000fe2000fffe0ff */
[----:B------:R-:W-:Y:S11]  /*59f0*/  @!P0 BRA `(.L_x_96) ;  /* 0x0000000000188947 */ /* 0x000ff60003800000 */
[----:B------:R-:W-:Y:S02]  /*5a00*/  LOP3.LUT P0, RZ, R85, 0xff, RZ, 0xc0, !PT ;  /* 0x000000ff55ff7812 */ /* 0x000fe4000780c0ff */
[----:B------:R-:W-:Y:S04]  /*5a10*/  ISETP.NE.U32.AND P1, PT, R2, RZ, PT ;  /* 0x000000ff0200720c */ /* 0x000fe80003f25070 */
[----:B------:R-:W-:Y:S04]  /*5a20*/  ISETP.NE.AND.EX P1, PT, R3, RZ, PT, P1 ;  /* 0x000000ff0300720c */ /* 0x000fe80003f25310 */
[----:B------:R-:W-:Y:S03]  /*5a30*/  PLOP3.LUT P1, PT, P1, PT, PT, 0x8, 0x80 ;  /* 0x000000000080781c */ /* 0x000fe60000f2e170 */
[----:B------:R-:W-:Y:S11]  /*5a40*/  @P0 FSETP.EQ.AND P1, PT, R45, RZ, PT ;  /* 0x000000ff2d00020b */ /* 0x000ff60003f22000 */
[----:B------:R-:W-:Y:S02]  /*5a50*/  @!UPT UIADD3 URZ, UPT, UPT, URZ, URZ, URZ ;  /* 0x000000fffffff290 */ /* 0x000fe4000fffe0ff */
.L_x_96:
[----:B------:R-:W-:Y:S01]  /*5a60*/  ULEA UR4, UR12, UR29, 0x3 ;  /* 0x0000001d0c047291 */ /* 0x000fe2000f8e18ff */
[----:B------:R-:W-:Y:S02]  /*5a70*/  SHF.L.U32 R9, R15, 0x1f, RZ ;  /* 0x0000001f0f097819 */ /* 0x000fe400000006ff */
[----:B------:R-:W-:Y:S04]  /*5a80*/  ELECT P0, URZ, PT ;  /* 0x0000000000ff782f */ /* 0x000fe80003800000 */
[----:B------:R-:W-:Y:S02]  /*5a90*/  PLOP3.LUT P1, PT, P1, P0, PT, 0xf2, 0x2f ;  /* 0x00000000002f781c */ /* 0x000fe40000f21e72 */
[----:B------:R-:W3:Y:S11]  /*5aa0*/  SYNCS.PHASECHK.TRANS64.TRYWAIT P2, [UR4+0x108], R9 ;  /* 0x00010809ff0075a7 */ /* 0x000ef60008041104 */
[----:B------:R-:W-:Y:S05]  /*5ab0*/  @!P1 IADD3 R8, P0, PT, R16, 0x980, RZ ;  /* 0x0000098010089810 */ /* 0x000fea0007f1e0ff */
[----:B-1----:R-:W-:Y:S01]  /*5ac0*/  @!P1 IMAD.X R6, RZ, RZ, R17, P0 ;  /* 0x000000ffff069224 */ /* 0x002fe200000e0611 */
[----:B---3--:R-:W-:Y:S07]  /*5ad0*/  @!P2 BRA `(.L_x_97) ;  /* 0x00000068008ca947 */ /* 0x008fee0003800000 */
.L_x_216:
[----:B------:R-:W-:Y:S01]  /*5ae0*/  @!P1 R2UR UR7, R6 ;  /* 0x00000000060792ca */ /* 0x000fe200000e0000 */
[----:B------:R-:W-:Y:S01]  /*5af0*/  UIADD3 UR5, UPT, UPT, UR12, 0x1, URZ ;  /* 0x000000010c057890 */ /* 0x000fe2000fffe0ff */
[----:B------:R-:W-:Y:S01]  /*5b00*/  @!P1 R2UR UR6, R8 ;  /* 0x00000000080692ca */ /* 0x000fe200000e0000 */
[----:B------:R-:W-:Y:S01]  /*5b10*/  UIADD3 UR25, UPT, UPT, UR4, 0xf0, URZ ;  /* 0x000000f004197890 */ /* 0x000fe2000fffe0ff */
[----:B-1----:R-:W-:Y:S01]  /*5b20*/  @!P1 IMAD.MOV.U32 R0, RZ, RZ, 0x1000 ;  /* 0x00001000ff009424 */ /* 0x002fe200078e00ff */
[----:B------:R-:W-:Y:S01]  /*5b30*/  UISETP.NE.AND UP0, UPT, UR5, 0x3, UPT ;  /* 0x000000030500788c */ /* 0x000fe2000bf05270 */
[----:B------:R-:W-:Y:S01]  /*5b40*/  UMOV UR18, 0x0 ;  /* 0x0000000000127882 */ /* 0x000fe20000000000 */
[----:B------:R-:W-:Y:S02]  /*5b50*/  UMOV UR19, 0x10000000 ;  /* 0x1000000000137882 */ /* 0x000fe40000000000 */
[----:B------:R-:W-:Y:S02]  /*5b60*/  USEL UR5, UR5, URZ, UP0 ;  /* 0x000000ff05057287 */ /* 0x000fe40008000000 */
[----:B------:R-:W-:Y:S02]  /*5b70*/  USEL UR9, URZ, 0x1, UP0 ;  /* 0x00000001ff097887 */ /* 0x000fe40008000000 */
[----:B------:R-:W-:Y:S01]  /*5b80*/  IMAD.U32 R9, RZ, RZ, UR7 ;  /* 0x00000007ff097e24 */ /* 0x000fe2000f8e00ff */
[----:B------:R-:W-:Y:S01]  /*5b90*/  VOTEU.ALL UP0, P1 ;  /* 0x0000000000ff7886 */ /* 0x000fe20000800000 */
[----:B------:R-:W-:Y:S01]  /*5ba0*/  IMAD.U32 R8, RZ, RZ, UR6 ;  /* 0x00000006ff087e24 */ /* 0x000fe2000f8e00ff */
[----:B------:R-:W-:Y:S01]  /*5bb0*/  UMOV UR28, UR36 ;  /* 0x00000024001c7c82 */ /* 0x000fe20008000000 */
[----:B------:R-:W-:Y:S01]  /*5bc0*/  UMOV UR11, UR27 ;  /* 0x0000001b000b7c82 */ /* 0x000fe20008000000 */
[----:B------:R-:W-:Y:S01]  /*5bd0*/  @!P1 R2UR UR17, R9 ;  /* 0x00000000091192ca */ /* 0x000fe200000e0000 */
[----:B------:R-:W-:Y:S01]  /*5be0*/  @!UP0 ULEA UR6, UR12, UR29, 0xc ;  /* 0x0000001d0c068291 */ /* 0x000fe2000f8e60ff */
[----:B------:R-:W-:Y:S01]  /*5bf0*/  @!P1 R2UR UR16, R8 ;  /* 0x00000000081092ca */ /* 0x000fe200000e0000 */
[----:B------:R-:W-:Y:S01]  /*5c00*/  @!UP0 UIADD3 UR10, UPT, UPT, UR26, 0x20, URZ ;  /* 0x000000201a0a8890 */ /* 0x000fe2000fffe0ff */
[----:B------:R-:W-:Y:S01]  /*5c10*/  LOP3.LUT R9, R15, UR9, RZ, 0x3c, !PT ;  /* 0x000000090f097c12 */ /* 0x000fe2000f8e3cff */
[----:B------:R-:W-:Y:S01]  /*5c20*/  @!UP0 UIADD3 UR24, UPT, UPT, UR6, 0x200, URZ ;  /* 0x0000020006188890 */ /* 0x000fe2000fffe0ff */
[----:B------:R-:W-:Y:S01]  /*5c30*/  @!P1 IADD3 R8, P0, PT, R16, 0x980, RZ ;  /* 0x0000098010089810 */ /* 0x000fe20007f1e0ff */
[----:B------:R-:W-:Y:S01]  /*5c40*/  @!UP0 UIADD3 UR8, UPT, UPT, UR6, 0xa00, URZ ;  /* 0x00000a0006088890 */ /* 0x000fe2000fffe0ff */
[----:B------:R-:W-:Y:S01]  /*5c50*/  SHF.L.U32 R10, R9, 0x1f, RZ ;  /* 0x0000001f090a7819 */ /* 0x000fe200000006ff */
[----:B------:R-:W-:Y:S01]  /*5c60*/  VOTEU.ALL UP0, P1 ;  /* 0x0000000000ff7886 */ /* 0x000fe20000800000 */
[----:B------:R-:W-:Y:S01]  /*5c70*/  UMOV UR12, UR36 ;  /* 0x00000024000c7c82 */ /* 0x000fe20008000000 */
[----:B------:R-:W-:Y:S01]  /*5c80*/  UMOV UR9, UR25 ;  /* 0x0000001900097c82 */ /* 0x000fe20008000000 */
[----:B------:R-:W-:Y:S01]  /*5c90*/  UPRMT UR6, UR58, 0x654, UR25 ;  /* 0x000006543a067896 */ /* 0x000fe20008000019 */
[----:B------:R-:W-:Y:S01]  /*5ca0*/  @!P1 IMAD.X R6, RZ, RZ, R17, P0 ;  /* 0x000000ffff069224 */ /* 0x000fe200000e0611 */
[----:B------:R-:W-:Y:S01]  /*5cb0*/  ULEA UR7, UR5, UR29, 0x3 ;  /* 0x0000001d05077291 */ /* 0x000fe2000f8e18ff */
[----:B------:R1:W-:Y:S01]  /*5cc0*/  @!UP0 UTMALDG.3D [UR24], [UR16], desc[UR18] ;  /* 0x00001218100085b4 */ /* 0x0003e20008011000 */
[----:B------:R-:W-:Y:S05]  /*5cd0*/  VOTEU.ALL UP0, P1 ;  /* 0x0000000000ff7886 */ /* 0x000fea0000800000 */
[----:B------:R1:W-:Y:S01]  /*5ce0*/  @!UP0 UTMALDG.3D [UR8], [UR16], desc[UR18] ;  /* 0x00001208100085b4 */ /* 0x0003e20008011000 */
[----:B------:R1:W-:Y:S01]  /*5cf0*/  @!P1 SYNCS.ARRIVE.TRANS64.RED.A0TR RZ, [UR4+0xf0], R0 ;  /* 0x0000f000ffff99a7 */ /* 0x0003e20008300404 */
[----:B------:R-:W-:Y:S01]  /*5d00*/  SYNCS.ARRIVE.TRANS64.RED.A1T0 RZ, [UR6], RZ ;  /* 0x000000ffffff79a7 */ /* 0x000fe20008100406 */
[----:B------:R-:W3:Y:S02]  /*5d10*/  SYNCS.PHASECHK.TRANS64.TRYWAIT P2, [UR7+0x108], R10 ;  /* 0x0001080aff0075a7 */ /* 0x000ee40008041107 */
[----:B-1-3--:R-:W-:Y:S05]  /*5d20*/  @!P2 BRA `(.L_x_98) ;  /* 0x000000680010a947 */ /* 0x00afea0003800000 */
.L_x_218:
[----:B------:R-:W-:Y:S01]  /*5d30*/  @!P1 R2UR UR6, R8 ;  /* 0x00000000080692ca */ /* 0x000fe200000e0000 */
[----:B------:R-:W-:Y:S01]  /*5d40*/  UIADD3 UR4, UPT, UPT, UR5, 0x1, URZ ;  /* 0x0000000105047890 */ /* 0x000fe2000fffe0ff */
[----:B------:R-:W-:Y:S01]  /*5d50*/  @!P1 R2UR UR8, R6 ;  /* 0x00000000060892ca */ /* 0x000fe200000e0000 */
[----:B------:R-:W-:Y:S01]  /*5d60*/  UIADD3 UR17, UPT, UPT, UR7, 0xf0, URZ ;  /* 0x000000f007117890 */ /* 0x000fe2000fffe0ff */
[----:B-1----:R-:W-:Y:S01]  /*5d70*/  @!P1 IMAD.MOV.U32 R0, RZ, RZ, 0x1000 ;  /* 0x00001000ff009424 */ /* 0x002fe200078e00ff */
[----:B------:R-:W-:Y:S01]  /*5d80*/  UISETP.NE.AND UP0, UPT, UR4, 0x3, UPT ;  /* 0x000000030400788c */ /* 0x000fe2000bf05270 */
[----:B------:R-:W-:Y:S01]  /*5d90*/  @!P1 IADD3 R8, P0, PT, R16, 0x980, RZ ;  /* 0x0000098010089810 */ /* 0x000fe20007f1e0ff */
[----:B------:R-:W-:Y:S01]  /*5da0*/  UMOV UR38, 0x0 ;  /* 0x0000000000267882 */ /* 0x000fe20000000000 */
[----:B------:R-:W-:Y:S01]  /*5db0*/  UMOV UR39, 0x10000000 ;  /* 0x1000000000277882 */ /* 0x000fe20000000000 */
[----:B------:R-:W-:Y:S01]  /*5dc0*/  USEL UR9, URZ, 0x1, UP0 ;  /* 0x00000001ff097887 */ /* 0x000fe20008000000 */
[----:B------:R-:W-:Y:S01]  /*5dd0*/  UMOV UR18, UR26 ;  /* 0x0000001a00127c82 */ /* 0x000fe20008000000 */
[----:B------:R-:W-:Y:S02]  /*5de0*/  UMOV UR20, UR36 ;  /* 0x0000002400147c82 */ /* 0x000fe40008000000 */
[----:B------:R-:W-:Y:S01]  /*5df0*/  IMAD.U32 R10, RZ, RZ, UR6 ;  /* 0x00000006ff0a7e24 */ /* 0x000fe2000f8e00ff */
[----:B------:R-:W-:Y:S01]  /*5e00*/  USEL UR6, UR4, URZ, UP0 ;  /* 0x000000ff04067287 */ /* 0x000fe20008000000 */
[----:B------:R-:W-:Y:S01]  /*5e10*/  IMAD.U32 R11, RZ, RZ, UR8 ;  /* 0x00000008ff0b7e24 */ /* 0x000fe2000f8e00ff */
[----:B------:R-:W-:Y:S01]  /*5e20*/  VOTEU.ALL UP0, P1 ;  /* 0x0000000000ff7886 */ /* 0x000fe20000800000 */
[----:B------:R-:W-:Y:S01]  /*5e30*/  LOP3.LUT R9, R9, UR9, RZ, 0x3c, !PT ;  /* 0x0000000909097c12 */ /* 0x000fe2000f8e3cff */
[----:B------:R-:W-:Y:S01]  /*5e40*/  UMOV UR12, UR36 ;  /* 0x00000024000c7c82 */ /* 0x000fe20008000000 */
[----:B------:R-:W-:Y:S01]  /*5e50*/  @!P1 R2UR UR24, R10 ;  /* 0x000000000a1892ca */ /* 0x000fe200000e0000 */
[----:B------:R-:W-:Y:S01]  /*5e60*/  UMOV UR9, UR17 ;  /* 0x0000001100097c82 */ /* 0x000fe20008000000 */
[----:B------:R-:W-:Y:S01]  /*5e70*/  @!P1 R2UR UR25, R11 ;  /* 0x000000000b1992ca */ /* 0x000fe200000e0000 */
[----:B------:R-:W-:Y:S01]  /*5e80*/  @!UP0 ULEA UR5, UR5, UR29, 0xc ;  /* 0x0000001d05058291 */ /* 0x000fe2000f8e60ff */
[----:B------:R-:W-:Y:S01]  /*5e90*/  SHF.L.U32 R10, R9, 0x1f, RZ ;  /* 0x0000001f090a7819 */ /* 0x000fe200000006ff */
[----:B------:R-:W-:Y:S01]  /*5ea0*/  @!UP0 UIADD3 UR19, UPT, UPT, UR27, 0x40, URZ ;  /* 0x000000401b138890 */ /* 0x000fe2000fffe0ff */
[----:B------:R-:W-:Y:S01]  /*5eb0*/  @!P1 IMAD.X R6, RZ, RZ, R17, P0 ;  /* 0x000000ffff069224 */ /* 0x000fe200000e0611 */
[----:B------:R-:W-:Y:S02]  /*5ec0*/  @!UP0 UIADD3 UR16, UPT, UPT, UR5, 0x200, URZ ;  /* 0x0000020005108890 */ /* 0x000fe4000fffe0ff */
[----:B------:R-:W-:Y:S02]  /*5ed0*/  @!UP0 UIADD3 UR8, UPT, UPT, UR5, 0xa00, URZ ;  /* 0x00000a0005088890 */ /* 0x000fe4000fffe0ff */
[----:B------:R-:W-:Y:S01]  /*5ee0*/  @!UP0 UIADD3 UR10, UPT, UPT, UR26, 0x20, URZ ;  /* 0x000000201a0a8890 */ /* 0x000fe2000fffe0ff */
[----:B------:R-:W-:Y:S01]  /*5ef0*/  VOTEU.ALL UP0, P1 ;  /* 0x0000000000ff7886 */ /* 0x000fe20000800000 */
[----:B------:R-:W-:Y:S01]  /*5f00*/  UMOV UR11, UR19 ;  /* 0x00000013000b7c82 */ /* 0x000fe20008000000 */
[----:B------:R-:W-:Y:S02]  /*5f10*/  UPRMT UR4, UR58, 0x654, UR17 ;  /* 0x000006543a047896 */ /* 0x000fe40008000011 */
        /* <DEDUP_REMOVED lines=8> */
.L_x_220:
[----:B------:R-:W-:Y:S01]  /*5fa0*/  @!P1 R2UR UR7, R6 ;  /* 0x00000000060792ca */ /* 0x000fe200000e0000 */
[----:B------:R-:W-:Y:S01]  /*5fb0*/  UIADD3 UR4, UPT, UPT, UR6, 0x1, URZ ;  /* 0x0000000106047890 */ /* 0x000fe2000fffe0ff */
[----:B------:R-:W-:Y:S01]  /*5fc0*/  @!P1 R2UR UR8, R8 ;  /* 0x00000000080892ca */ /* 0x000fe200000e0000 */
[----:B------:R-:W-:Y:S01]  /*5fd0*/  UIADD3 UR18, UPT, UPT, UR26, 0x10, URZ ;  /* 0x000000101a127890 */ /* 0x000fe2000fffe0ff */
[----:B-1----:R-:W-:Y:S01]  /*5fe0*/  @!P1 IMAD.MOV.U32 R0, RZ, RZ, 0x1000 ;  /* 0x00001000ff009424 */ /* 0x002fe200078e00ff */
[----:B------:R-:W-:Y:S01]  /*5ff0*/  UISETP.NE.AND UP0, UPT, UR4, 0x3, UPT ;  /* 0x000000030400788c */ /* 0x000fe2000bf05270 */
[----:B------:R-:W-:Y:S01]  /*6000*/  VIADD R14, R14, 0x1 ;  /* 0x000000010e0e7836 */ /* 0x000fe20000000000 */
[----:B------:R-:W-:Y:S02]  /*6010*/  UIADD3 UR17, UPT, UPT, UR5, 0xf0, URZ ;  /* 0x000000f005117890 */ /* 0x000fe4000fffe0ff */
[----:B------:R-:W-:Y:S01]  /*6020*/  USEL UR21, UR4, URZ, UP0 ;  /* 0x000000ff04157287 */ /* 0x000fe20008000000 */
[----:B------:R-:W-:Y:S01]  /*6030*/  UMOV UR38, 0x0 ;  /* 0x0000000000267882 */ /* 0x000fe20000000000 */
[----:B------:R-:W-:Y:S02]  /*6040*/  UMOV UR39, 0x10000000 ;  /* 0x1000000000277882 */ /* 0x000fe40000000000 */
[----:B------:R-:W-:Y:S01]  /*6050*/  IMAD.U32 R11, RZ, RZ, UR7 ;  /* 0x00000007ff0b7e24 */ /* 0x000fe2000f8e00ff */
[----:B------:R-:W-:Y:S01]  /*6060*/  USEL UR7, URZ, 0x1, UP0 ;  /* 0x00000001ff077887 */ /* 0x000fe20008000000 */
[----:B------:R-:W-:Y:S01]  /*6070*/  IMAD.U32 R10, RZ, RZ, UR8 ;  /* 0x00000008ff0a7e24 */ /* 0x000fe2000f8e00ff */
[----:B------:R-:W-:Y:S01]  /*6080*/  VOTEU.ALL UP0, P1 ;  /* 0x0000000000ff7886 */ /* 0x000fe20000800000 */
[----:B------:R-:W-:Y:S01]  /*6090*/  UMOV UR19, UR27 ;  /* 0x0000001b00137c82 */ /* 0x000fe20008000000 */
[----:B------:R-:W-:Y:S01]  /*60a0*/  @!P1 R2UR UR25, R11 ;  /* 0x000000000b1992ca */ /* 0x000fe200000e0000 */
[----:B------:R-:W-:Y:S01]  /*60b0*/  UMOV UR20, UR36 ;  /* 0x0000002400147c82 */ /* 0x000fe20008000000 */
[----:B------:R-:W-:Y:S01]  /*60c0*/  @!P1 R2UR UR24, R10 ;  /* 0x000000000a1892ca */ /* 0x000fe200000e0000 */
[----:B------:R-:W-:Y:S01]  /*60d0*/  @!UP0 ULEA UR4, UR6, UR29, 0xc ;  /* 0x0000001d06048291 */ /* 0x000fe2000f8e60ff */
[----:B------:R-:W-:Y:S01]  /*60e0*/  LOP3.LUT R9, R9, UR7, RZ, 0x3c, !PT ;  /* 0x0000000709097c12 */ /* 0x000fe2000f8e3cff */
[----:B------:R-:W-:Y:S02]  /*60f0*/  @!UP0 UIADD3 UR10, UPT, UPT, UR26, 0x30, URZ ;  /* 0x000000301a0a8890 */ /* 0x000fe4000fffe0ff */
[----:B------:R-:W-:Y:S01]  /*6100*/  @!UP0 UIADD3 UR16, UPT, UPT, UR4, 0x200, URZ ;  /* 0x0000020004108890 */ /* 0x000fe2000fffe0ff */
[----:B------:R-:W-:Y:S01]  /*6110*/  SHF.L.U32 R6, R9, 0x1f, RZ ;  /* 0x0000001f09067819 */ /* 0x000fe200000006ff */
[----:B------:R-:W-:Y:S01]  /*6120*/  @!UP0 UIADD3 UR8, UPT, UPT, UR4, 0xa00, URZ ;  /* 0x00000a0004088890 */ /* 0x000fe2000fffe0ff */
[----:B------:R-:W-:Y:S01]  /*6130*/  VOTEU.ALL UP0, P1 ;  /* 0x0000000000ff7886 */ /* 0x000fe20000800000 */
[----:B------:R-:W-:Y:S01]  /*6140*/  UMOV UR11, UR27 ;  /* 0x0000001b000b7c82 */ /* 0x000fe20008000000 */
[----:B------:R-:W-:Y:S01]  /*6150*/  UMOV UR12, UR36 ;  /* 0x00000024000c7c82 */ /* 0x000fe20008000000 */
[----:B------:R-:W-:Y:S01]  /*6160*/  UMOV UR9, UR17 ;  /* 0x0000001100097c82 */ /* 0x000fe20008000000 */
[----:B------:R-:W-:Y:S02]  /*6170*/  UPRMT UR6, UR58, 0x654, UR17 ;  /* 0x000006543a067896 */ /* 0x000fe40008000011 */
[----:B------:R1:W-:Y:S01]  /*6180*/  @!UP0 UTMALDG.3D [UR16], [UR24], desc[UR38] ;  /* 0x00002610180085b4 */ /* 0x0003e20008011000 */
[----:B------:R-:W-:Y:S01]  /*6190*/  VOTEU.ALL UP0, P1 ;  /* 0x0000000000ff7886 */ /* 0x000fe20000800000 */
[----:B------:R-:W-:Y:S04]  /*61a0*/  ULEA UR4, UR21, UR29, 0x3 ;  /* 0x0000001d15047291 */ /* 0x000fe8000f8e18ff */
[----:B------:R1:W-:Y:S01]  /*61b0*/  @!UP0 UTMALDG.3D [UR8], [UR24], desc[UR38] ;  /* 0x00002608180085b4 */ /* 0x0003e20008011000 */
[----:B------:R1:W-:Y:S01]  /*61c0*/  @!P1 SYNCS.ARRIVE.TRANS64.RED.A0TR RZ, [UR5+0xf0], R0 ;  /* 0x0000f000ffff99a7 */ /* 0x0003e20008300405 */
[----:B------:R-:W-:Y:S03]  /*61d0*/  SYNCS.ARRIVE.TRANS64.RED.A1T0 RZ, [UR6], RZ ;  /* 0x000000ffffff79a7 */ /* 0x000fe60008100406 */
[----:B------:R-:W3:Y:S02]  /*61e0*/  SYNCS.PHASECHK.TRANS64.TRYWAIT P0, [UR4+0x108], R6 ;  /* 0x00010806ff0075a7 */ /* 0x000ee40008001104 */
[----:B-1-3--:R-:W-:Y:S05]  /*61f0*/  @!P0 BRA `(.L_x_100) ;  /* 0x00000064000c8947 */ /* 0x00afea0003800000 */
.L_x_222:
[----:B------:R-:W-:Y:S01]  /*6200*/  UIADD3 UR17, UPT, UPT, UR4, 0xf0, URZ ;  /* 0x000000f004117890 */ /* 0x000fe2000fffe0ff */
[----:B-1----:R-:W-:Y:S01]  /*6210*/  @!P1 IADD3 R6, P0, PT, R16, 0x980, RZ ;  /* 0x0000098010069810 */ /* 0x002fe20007f1e0ff */
[----:B------:R-:W-:Y:S01]  /*6220*/  UPLOP3.LUT UP1, UPT, UPT, UPT, UPT, 0x80, 0x8 ;  /* 0x000000000008789c */ /* 0x000fe20003f2f070 */
[----:B------:R-:W-:Y:S01]  /*6230*/  R2UR UR38, R91 ;  /* 0x000000005b2672ca */ /* 0x000fe200000e0000 */
[----:B------:R-:W-:Y:S01]  /*6240*/  UMOV UR24, 0x0 ;  /* 0x0000000000187882 */ /* 0x000fe20000000000 */
[----:B------:R-:W-:Y:S01]  /*6250*/  @!P1 R2UR UR6, R6 ;  /* 0x00000000060692ca */ /* 0x000fe200000e0000 */
[----:B------:R-:W-:Y:S01]  /*6260*/  @!P1 IMAD.X R0, RZ, RZ, R17, P0 ;  /* 0x000000ffff009224 */ /* 0x000fe200000e0611 */
[----:B------:R-:W-:Y:S01]  /*6270*/  UMOV UR25, 0x10000000 ;  /* 0x1000000000197882 */ /* 0x000fe20000000000 */
[----:B------:R-:W-:Y:S01]  /*6280*/  UMOV UR20, UR36 ;  /* 0x0000002400147c82 */ /* 0x000fe20008000000 */
[----:B------:R-:W-:Y:S01]  /*6290*/  UMOV UR12, UR36 ;  /* 0x00000024000c7c82 */ /* 0x000fe20008000000 */
[----:B------:R-:W-:Y:S01]  /*62a0*/  UMOV UR9, UR17 ;  /* 0x0000001100097c82 */ /* 0x000fe20008000000 */
[----:B------:R-:W-:Y:S01]  /*62b0*/  @!P1 R2UR UR5, R0 ;  /* 0x00000000000592ca */ /* 0x000fe200000e0000 */
[----:B------:R-:W-:Y:S01]  /*62c0*/  VOTEU.ALL UP0, P1 ;  /* 0x0000000000ff7886 */ /* 0x000fe20000800000 */
[----:B------:R-:W-:Y:S01]  /*62d0*/  R2UR UR28, R92 ;  /* 0x000000005c1c72ca */ /* 0x000fe200000e0000 */
[----:B------:R-:W-:Y:S01]  /*62e0*/  UMOV UR36, UR30 ;  /* 0x0000001e00247c82 */ /* 0x000fe20008000000 */
[C---:B------:R-:W-:Y:S02]  /*62f0*/  ISETP.NE.AND P0, PT, R14.reuse, 0x2, PT ;  /* 0x000000020e00780c */ /* 0x040fe40003f05270 */
[----:B------:R-:W-:Y:S01]  /*6300*/  @!UP0 UIADD3 UR19, UPT, UPT, UR27, 0x40, URZ ;  /* 0x000000401b138890 */ /* 0x000fe2000fffe0ff */
[----:B------:R-:W-:Y:S01]  /*6310*/  IMAD.U32 R10, RZ, RZ, UR6 ;  /* 0x00000006ff0a7e24 */ /* 0x000fe2000f8e00ff */
[----:B------:R-:W-:Y:S01]  /*6320*/  @!UP0 UIADD3 UR10, UPT, UPT, UR26, 0x30, URZ ;  /* 0x000000301a0a8890 */ /* 0x000fe2000fffe0ff */
[----:B------:R-:W-:Y:S01]  /*6330*/  SEL R0, RZ, 0x1, P0 ;  /* 0x00000001ff007807 */ /* 0x000fe20000000000 */
[----:B------:R-:W-:Y:S01]  /*6340*/  UIADD3 UR26, UPT, UPT, UR13, UR38, URZ ;  /* 0x000000260d1a7290 */ /* 0x000fe2000fffe0ff */
[----:B------:R-:W-:Y:S02]  /*6350*/  SEL R14, R14, RZ, P0 ;  /* 0x000000ff0e0e7207 */ /* 0x000fe40000000000 */
[----:B------:R-:W-:Y:S01]  /*6360*/  IMAD.U32 R11, RZ, RZ, UR5 ;  /* 0x00000005ff0b7e24 */ /* 0x000fe2000f8e00ff */
[----:B------:R-:W-:Y:S01]  /*6370*/  @!P1 R2UR UR6, R10 ;  /* 0x000000000a0692ca */ /* 0x000fe200000e0000 */
[----:B------:R-:W-:Y:S01]  /*6380*/  @!UP0 ULEA UR5, UR21, UR29, 0xc ;  /* 0x0000001d15058291 */ /* 0x000fe2000f8e60ff */
[----:B------:R-:W-:Y:S01]  /*6390*/  LOP3.LUT R13, R13, R0, RZ, 0x3c, !PT ;  /* 0x000000000d0d7212 */ /* 0x000fe200078e3cff */
[----:B------:R-:W-:Y:S01]  /*63a0*/  UMOV UR11, UR19 ;  /* 0x00000013000b7c82 */ /* 0x000fe20008000000 */
[----:B------:R-:W-:Y:S01]  /*63b0*/  @!P1 R2UR UR7, R11 ;  /* 0x000000000b0792ca */ /* 0x000fe200000e0000 */
[----:B------:R-:W-:Y:S02]  /*63c0*/  @!UP0 UIADD3 UR16, UPT, UPT, UR5, 0x200, URZ ;  /* 0x0000020005108890 */ /* 0x000fe4000fffe0ff */
[----:B------:R-:W-:Y:S01]  /*63d0*/  @!UP0 UIADD3 UR8, UPT, UPT, UR5, 0xa00, URZ ;  /* 0x00000a0005088890 */ /* 0x000fe2000fffe0ff */
[----:B------:R-:W-:Y:S01]  /*63e0*/  VOTEU.ALL UP0, P1 ;  /* 0x0000000000ff7886 */ /* 0x000fe20000800000 */
[----:B------:R-:W-:Y:S08]  /*63f0*/  UPRMT UR5, UR58, 0x654, UR17 ;  /* 0x000006543a057896 */ /* 0x000ff00008000011 */
[----:B------:R1:W-:Y:S01]  /*6400*/  @!UP0 UTMALDG.3D [UR16], [UR6], desc[UR24] ;  /* 0x00001810060085b4 */ /* 0x0003e20008011000 */
[----:B------:R-:W-:Y:S05]  /*6410*/  VOTEU.ALL UP0, P1 ;  /* 0x0000000000ff7886 */ /* 0x000fea0000800000 */
[----:B------:R3:W-:Y:S01]  /*6420*/  @!UP0 UTMALDG.3D [UR8], [UR6], desc[UR24] ;  /* 0x00001808060085b4 */ /* 0x0007e20008011000 */
[----:B------:R4:W-:Y:S01]  /*6430*/  @!P1 SYNCS.ARRIVE.TRANS64.RED.A0TR RZ, [UR4+0xf0], R7 ;  /* 0x0000f007ffff99a7 */ /* 0x0009e20008300404 */
[----:B------:R-:W-:Y:S04]  /*6440*/  UIADD3 UR4, UPT, UPT, UR21, 0x1, URZ ;  /* 0x0000000115047890 */ /* 0x000fe8000fffe0ff */
[----:B------:R-:W-:Y:S01]  /*6450*/  UISETP.NE.AND UP0, UPT, UR4, 0x3, UPT ;  /* 0x000000030400788c */ /* 0x000fe2000bf05270 */
[----:B------:R-:W-:Y:S03]  /*6460*/  SYNCS.ARRIVE.TRANS64.RED.A1T0 RZ, [UR5], RZ ;  /* 0x000000ffffff79a7 */ /* 0x000fe60008100405 */
[----:B------:R-:W-:Y:S06]  /*6470*/  USEL UR5, URZ, 0x1, UP0 ;  /* 0x00000001ff057887 */ /* 0x000fec0008000000 */
[----:B------:R-:W-:Y:S01]  /*6480*/  LOP3.LUT R15, R9, UR5, RZ, 0x3c, !PT ;  /* 0x00000005090f7c12 */ /* 0x000fe2000f8e3cff */
[----:B-1----:R-:W-:Y:S02]  /*6490*/  UIADD3 UR20, UPT, UPT, UR14, UR28, URZ ;  /* 0x0000001c0e147290 */ /* 0x002fe4000fffe0ff */
[----:B---3--:R-:W-:Y:S01]  /*64a0*/  USEL UR12, UR4, URZ, UP0 ;  /* 0x000000ff040c7287 */ /* 0x008fe20008000000 */
[----:B------:R-:W-:Y:S11]  /*64b0*/  BRA.U UP2, `(.L_x_101) ;  /* 0xffffffed02807547 */ /* 0x000ff6000b83ffff */
[----:B------:R-:W-:Y:S01]  /*64c0*/  UIADD3 UR29, UPT, UPT, UR29, 0x108, URZ ;  /* 0x000001081d1d7890 */ /* 0x000fe2000fffe0ff */
[----:B------:R-:W-:-:S03]  /*64d0*/  SHF.L.U32 R2, R15, 0x1f, RZ ;  /* 0x0000001f0f027819 */ /* 0x000fc600000006ff */
[----:B------:R-:W-:-:S09]  /*64e0*/  ULEA UR4, UR12, UR29, 0x3 ;  /* 0x0000001d0c047291 */ /* 0x000fd2000f8e18ff */
[----:B------:R-:W1:Y:S02]  /*64f0*/  SYNCS.PHASECHK.TRANS64.TRYWAIT P0, [UR4], R2 ;  /* 0x00000002ff0075a7 */ /* 0x000e640008001104 */
[----:B-1----:R-:W-:Y:S05]  /*6500*/  @!P0 BRA `(.L_x_102) ;  /* 0x0000006000608947 */ /* 0x002fea0003800000 */
.L_x_224:
        /* <DEDUP_REMOVED lines=9> */
.L_x_226:
[----:B------:R-:W-:-:S04]  /*65a0*/  UIADD3 UR4, UPT, UPT, UR4, 0x1, URZ ;  /* 0x0000000104047890 */ /* 0x000fc8000fffe0ff */
[----:B------:R-:W-:-:S04]  /*65b0*/  UISETP.NE.AND UP0, UPT, UR4, 0x3, UPT ;  /* 0x000000030400788c */ /* 0x000fc8000bf05270 */
[----:B------:R-:W-:Y:S02]  /*65c0*/  USEL UR5, URZ, 0x1, UP0 ;  /* 0x00000001ff057887 */ /* 0x000fe40008000000 */
[----:B------:R-:W-:-:S04]  /*65d0*/  USEL UR4, UR4, URZ, UP0 ;  /* 0x000000ff04047287 */ /* 0x000fc80008000000 */
[----:B------:R-:W-:Y:S01]  /*65e0*/  ULEA UR4, UR4, UR29, 0x3 ;  /* 0x0000001d04047291 */ /* 0x000fe2000f8e18ff */
[----:B-1----:R-:W-:-:S04]  /*65f0*/  LOP3.LUT R2, R15, UR5, RZ, 0x3c, !PT ;  /* 0x000000050f027c12 */ /* 0x002fc8000f8e3cff */
[----:B------:R-:W-:Y:S01]  /*6600*/  SHF.L.U32 R2, R2, 0x1f, RZ ;  /* 0x0000001f02027819 */ /* 0x000fe200000006ff */
[----:B------:R-:W-:-:S07]  /*6610*/  IMAD.U32 R0, RZ, RZ, UR4 ;  /* 0x00000004ff007e24 */ /* 0x000fce000f8e00ff */
.L_x_104:
[----:B-1----:R1:W3:Y:S02]  /*6620*/  SYNCS.PHASECHK.TRANS64.TRYWAIT P0, [R0+URZ], R2 ;  /* 0x00000002000075a7 */ /* 0x0022e400080011ff */
[----:B---3--:R-:W-:Y:S05]  /*6630*/  @!P0 NANOSLEEP.SYNCS 0x989680 ;  /* 0x009896800000895d */ /* 0x008fea0003900000 */
[----:B------:R-:W3:Y:S02]  /*6640*/  @!P0 SYNCS.PHASECHK.TRANS64 P0, [R0+URZ], R2 ;  /* 0x00000002000085a7 */ /* 0x000ee400080010ff */
[----:B--23--:R-:W-:Y:S05]  /*6650*/  @P0 EXIT ;  /* 0x000000000000094d */ /* 0x00cfea0003800000 */
[----:B------:R-:W-:Y:S05]  /*6660*/  BRA `(.L_x_104) ;  /* 0xfffffffc00ec7947 */ /* 0x000fea000383ffff */
.L_x_90:
[----:B------:R-:W-:-:S06]  /*6670*/  UISETP.GE.AND UP0, UPT, UR21, 0x4, UPT ;  /* 0x000000041500788c */ /* 0x000fcc000bf06270 */
[----:B------:R-:W-:-:S13]  /*6680*/  PLOP3.LUT P0, PT, PT, PT, UP0, 0x80, 0x8 ;  /* 0x000000000008781c */ /* 0x000fda0003f0f008 */
[----:B-1----:R-:W-:Y:S05]  /*6690*/  @!P0 EXIT ;  /* 0x000000000000894d */ /* 0x002fea0003800000 */
[----:B------:R-:W-:Y:S01]  /*66a0*/  BAR.SYNC.DEFER_BLOCKING 0x6, 0xa0 ;  /* 0x0182800000007b1d */ /* 0x000fe20000010000 */
[C---:B------:R-:W-:Y:S01]  /*66b0*/  IMAD.SHL.U32 R83, R81.reuse, 0x10, RZ ;  /* 0x0000001051537824 */ /* 0x040fe200078e00ff */
[C---:B------:R-:W-:Y:S01]  /*66c0*/  LOP3.LUT R84, R86.reuse, 0x3, RZ, 0xc0, !PT ;  /* 0x0000000356547812 */ /* 0x040fe200078ec0ff */
[C---:B------:R-:W-:Y:S01]  /*66d0*/  IMAD.SHL.U32 R82, R81.reuse, 0x2, RZ ;  /* 0x0000000251527824 */ /* 0x040fe200078e00ff */
[----:B------:R-:W-:Y:S01]  /*66e0*/  CS2R R78, SRZ ;  /* 0x00000000004e7805 */ /* 0x000fe2000001ff00 */
[----:B------:R-:W-:Y:S01]  /*66f0*/  IMAD.SHL.U32 R2, R86, 0x200, RZ ;  /* 0x0000020056027824 */ /* 0x000fe200078e00ff */
[----:B------:R-:W-:Y:S01]  /*6700*/  UMOV UR4, 0x400 ;  /* 0x0000040000047882 */ /* 0x000fe20000000000 */
[----:B------:R-:W1:Y:S01]  /*6710*/  LDCU.64 UR6, c[0x0][0xc88] ;  /* 0x00019100ff0677ac */ /* 0x000e620008000a00 */
[----:B------:R-:W2:Y:S01]  /*6720*/  LDC.64 R74, c[0x0][0xcb0] ;  /* 0x00032c00ff4a7b82 */ /* 0x000ea20000000a00 */
[----:B------:R-:W-:Y:S01]  /*6730*/  IMAD.U32 R81, R81, 0x10000, RZ ;  /* 0x0001000051517824 */ /* 0x000fe200078e00ff */
[C---:B------:R-:W-:Y:S01]  /*6740*/  LOP3.LUT R6, R83.reuse, 0x40, RZ, 0xc0, !PT ;  /* 0x0000004053067812 */ /* 0x040fe200078ec0ff */
[----:B------:R-:W-:Y:S01]  /*6750*/  ULEA UR4, UR58, UR4, 0x18 ;  /* 0x000000043a047291 */ /* 0x000fe2000f8ec0ff */
[----:B------:R-:W-:Y:S01]  /*6760*/  LOP3.LUT R3, R83, 0x1b0, RZ, 0xc0, !PT ;  /* 0x000001b053037812 */ /* 0x000fe200078ec0ff */
[----:B------:R-:W-:Y:S01]  /*6770*/  IMAD.MOV.U32 R80, RZ, RZ, RZ ;  /* 0x000000ffff507224 */ /* 0x000fe200078e00ff */
[----:B------:R-:W-:Y:S01]  /*6780*/  LOP3.LUT R82, R6, 0x8, R82, 0xf8, !PT ;  /* 0x0000000806527812 */ /* 0x000fe200078ef852 */
[----:B------:R-:W-:Y:S01]  /*6790*/  IMAD.MOV.U32 R77, RZ, RZ, RZ ;  /* 0x000000ffff4d7224 */ /* 0x000fe200078e00ff */
[----:B------:R-:W3:Y:S01]  /*67a0*/  LDC.64 R72, c[0x0][0xca8] ;  /* 0x00032a00ff487b82 */ /* 0x000ee20000000a00 */
[----:B------:R-:W-:Y:S01]  /*67b0*/  LOP3.LUT R2, R3, 0x200, R2, 0xf8, !PT ;  /* 0x0000020003027812 */ /* 0x000fe200078ef802 */
[----:B------:R-:W4:Y:S01]  /*67c0*/  LDCU UR59, c[0x0][0x370] ;  /* 0x00006e00ff3b77ac */ /* 0x000f220008000800 */
[----:B------:R-:W-:-:S02]  /*67d0*/  LOP3.LUT R81, R81, 0x200000, RZ, 0xc0, !PT ;  /* 0x0020000051517812 */ /* 0x000fc400078ec0ff */
[----:B------:R-:W-:Y:S01]  /*67e0*/  LOP3.LUT P0, RZ, R83, 0x40, RZ, 0xc0, !PT ;  /* 0x0000004053ff7812 */ /* 0x000fe2000780c0ff */
[----:B------:R-:W2:Y:S01]  /*67f0*/  LDCU UR43, c[0x0][0xf0c] ;  /* 0x0001e180ff2b77ac */ /* 0x000ea20008000800 */
[----:B------:R-:W-:Y:S01]  /*6800*/  LOP3.LUT R82, R2, R82, RZ, 0xfc, !PT ;  /* 0x0000005202527212 */ /* 0x000fe200078efcff */
[----:B------:R-:W4:Y:S01]  /*6810*/  LDS R0, [UR4+0x1c0] ;  /* 0x0001c004ff007984 */ /* 0x000f220008000800 */
[----:B-1----:R-:W-:Y:S01]  /*6820*/  IMAD.U32 R88, RZ, RZ, UR6 ;  /* 0x00000006ff587e24 */ /* 0x002fe2000f8e00ff */
[----:B------:R-:W-:Y:S01]  /*6830*/  UIADD3 UR4, UPT, UPT, UR4, 0x200, URZ ;  /* 0x0000020004047890 */ /* 0x000fe2000fffe0ff */
[----:B------:R-:W-:Y:S01]  /*6840*/  IMAD.U32 R87, RZ, RZ, UR7 ;  /* 0x00000007ff577e24 */ /* 0x000fe2000f8e00ff */
[----:B------:R-:W1:Y:S01]  /*6850*/  LDCU.64 UR6, c[0x0][0xc90] ;  /* 0x00019200ff0677ac */ /* 0x000e620008000a00 */
[----:B------:R-:W-:-:S03]  /*6860*/  P2R R2, PR, RZ, 0x1 ;  /* 0x00000001ff027803 */ /* 0x000fc60000000000 */
[----:B------:R-:W-:Y:S01]  /*6870*/  MOV R94, UR4 ;  /* 0x00000004005e7c02 */ /* 0x000fe20008000f00 */
[----:B------:R-:W2:Y:S01]  /*6880*/  LDCU UR39, c[0x0][0xf30] ;  /* 0x0001e600ff2777ac */ /* 0x000ea20008000800 */
[----:B------:R-:W2:Y:S01]  /*6890*/  LDCU.64 UR40, c[0x0][0xf28] ;  /* 0x0001e500ff2877ac */ /* 0x000ea20008000a00 */
[----:B------:R-:W2:Y:S01]  /*68a0*/  LDCU.128 UR60, c[0x0][0xf10] ;  /* 0x0001e200ff3c77ac */ /* 0x000ea20008000c00 */
[----:B------:R-:W2:Y:S01]  /*68b0*/  LDCU UR58, c[0x0][0x374] ;  /* 0x00006e80ff3a77ac */ /* 0x000ea20008000800 */
[----:B-1----:R-:W-:Y:S01]  /*68c0*/  MOV R90, UR6 ;  /* 0x00000006005a7c02 */ /* 0x002fe20008000f00 */
[----:B------:R-:W-:Y:S01]  /*68d0*/  IMAD.U32 R89, RZ, RZ, UR7 ;  /* 0x00000007ff597e24 */ /* 0x000fe2000f8e00ff */
[----:B------:R-:W-:Y:S01]  /*68e0*/  UMOV UR57, 0x1 ;  /* 0x0000000100397882 */ /* 0x000fe20000000000 */
[----:B------:R-:W-:Y:S01]  /*68f0*/  UMOV UR45, URZ ;  /* 0x000000ff002d7c82 */ /* 0x000fe20008000000 */
[----:B------:R-:W-:Y:S01]  /*6900*/  UMOV UR56, URZ ;  /* 0x000000ff00387c82 */ /* 0x000fe20008000000 */
[----:B------:R-:W-:Y:S01]  /*6910*/  UMOV UR52, URZ ;  /* 0x000000ff00347c82 */ /* 0x000fe20008000000 */
[----:B--234-:R-:W-:-:S07]  /*6920*/  IMAD.IADD R81, R0, 0x1, R81 ;  /* 0x0000000100517824 */ /* 0x01cfce00078e0251 */
.L_x_163:
[----:B-1----:R-:W1:Y:S01]  /*6930*/  S2UR UR44, SR_CgaCtaId ;  /* 0x00000000002c79c3 */ /* 0x002e620000008800 */
[----:B------:R-:W-:Y:S01]  /*6940*/  UMOV UR4, 0x400 ;  /* 0x0000040000047882 */ /* 0x000fe20000000000 */
[----:B------:R-:W-:Y:S01]  /*6950*/  SHF.L.U32 R2, R78, 0x1f, RZ ;  /* 0x0000001f4e027819 */ /* 0x000fe200000006ff */
[----:B-1----:R-:W-:Y:S06]  /*6960*/  ULEA UR44, UR44, UR4, 0x18 ;  /* 0x000000042c2c7291 */ /* 0x002fec000f8ec0ff */
[C---:B------:R-:W-:Y:S02]  /*6970*/  LEA R0, R77.reuse, UR44, 0x3 ;  /* 0x0000002c4d007c11 */ /* 0x040fe4000f8e18ff */
[----:B------:R-:W-:Y:S02]  /*6980*/  LEA R4, R77, UR44, 0x4 ;  /* 0x0000002c4d047c11 */ /* 0x000fe4000f8e20ff */
[----:B------:R-:W1:Y:S02]  /*6990*/  SYNCS.PHASECHK.TRANS64.TRYWAIT P0, [R0+URZ+0x130], R2 ;  /* 0x00013002000075a7 */ /* 0x000e6400080011ff */
[----:B-1----:R-:W-:Y:S05]  /*69a0*/  @!P0 BRA `(.L_x_105) ;  /* 0x0000005c00688947 */ /* 0x002fea0003800000 */
.L_x_227:
[----:B------:R-:W-:Y:S01]  /*69b0*/  R2UR UR7, R93 ;  /* 0x000000005d0772ca */ /* 0x000fe200000e0000 */
[----:B------:R-:W2:Y:S01]  /*69c0*/  LDS.128 R4, [R4+0x1a0] ;  /* 0x0001a00004047984 */ /* 0x000ea20000000c00 */
[----:B-1----:R-:W-:Y:S01]  /*69d0*/  VIADD R0, R0, 0x140 ;  /* 0x0000014000007836 */ /* 0x002fe20000000000 */
[----:B------:R-:W-:Y:S04]  /*69e0*/  UISETP.GE.AND UP0, UPT, UR42, 0x1, UPT ;  /* 0x000000012a00788c */ /* 0x000fe8000bf06270 */
[----:B------:R-:W-:Y:S01]  /*69f0*/  PRMT R0, RZ, 0x654, R0 ;  /* 0x00000654ff007816 */ /* 0x000fe20000000000 */
[----:B------:R-:W-:Y:S01]  /*6a00*/  @!PT LDS RZ, [RZ] ;  /* 0x00000000fffff984 */ /* 0x000fe20000000800 */
[----:B------:R-:W-:Y:S01]  /*6a10*/  @!PT LDS RZ, [RZ] ;  /* 0x00000000fffff984 */ /* 0x000fe20000000800 */
[----:B------:R-:W-:Y:S01]  /*6a20*/  @!PT LDS RZ, [RZ] ;  /* 0x00000000fffff984 */ /* 0x000fe20000000800 */
[----:B------:R-:W-:Y:S01]  /*6a30*/  @!PT LDS RZ, [RZ] ;  /* 0x00000000fffff984 */ /* 0x000fe20000000800 */
[----:B------:R1:W-:Y:S06]  /*6a40*/  MEMBAR.ALL.CTA ;  /* 0x0000000000007992 */ /* 0x0003ec0000008000 */
[----:B-1----:R-:W1:Y:S02]  /*6a50*/  FENCE.VIEW.ASYNC.S ;  /* 0x00000000000073c6 */ /* 0x002e640000000000 */
[----:B-1----:R1:W-:Y:S01]  /*6a60*/  SYNCS.ARRIVE.TRANS64.RED.A1T0 RZ, [R0+URZ], RZ ;  /* 0x000000ff00ff79a7 */ /* 0x0023e200081004ff */
[----:B--2---:R-:W-:Y:S11]  /*6a70*/  LOP3.LUT P0, RZ, R6, 0x1, RZ, 0xc0, !PT ;  /* 0x0000000106ff7812 */ /* 0x004ff6000780c0ff */
[----:B------:R-:W-:Y:S02]  /*6a80*/  @!UPT UIADD3 URZ, UPT, UPT, URZ, URZ, URZ ;  /* 0x000000fffffff290 */ /* 0x000fe4000fffe0ff */
[----:B------:R-:W-:Y:S01]  /*6a90*/  VOTEU.ANY UP1, P0 ;  /* 0x0000000000ff7886 */ /* 0x000fe20000020100 */
[----:B------:R-:W-:Y:S01]  /*6aa0*/  PLOP3.LUT P0, PT, PT, PT, UP1, 0x80, 0x8 ;  /* 0x000000000008781c */ /* 0x000fe20003f0f018 */
[----:B------:R-:W-:Y:S06]  /*6ab0*/  UP2UR UR4, UPR, URZ, 0x2 ;  /* 0x00000002ff047883 */ /* 0x000fec0008000000 */
[----:B------:R-:W-:Y:S06]  /*6ac0*/  IMAD.U32 R95, RZ, RZ, UR4 ;  /* 0x00000004ff5f7e24 */ /* 0x000fec000f8e00ff */
[----:B------:R-:W-:Y:S02]  /*6ad0*/  @P0 SHF.R.U32.HI R2, RZ, 0x10, R5 ;  /* 0x00000010ff020819 */ /* 0x000fe40000011605 */
[----:B------:R-:W-:Y:S02]  /*6ae0*/  @P0 MOV R3, R4 ;  /* 0x0000000400030202 */ /* 0x000fe40000000f00 */
[----:B------:R-:W-:Y:S02]  /*6af0*/  @P0 R2UR UR4, R2 ;  /* 0x00000000020402ca */ /* 0x000fe400000e0000 */
[----:B------:R-:W-:Y:S02]  /*6b00*/  @P0 LOP3.LUT R4, R5, 0xffff, RZ, 0xc0, !PT ;  /* 0x0000ffff05040812 */ /* 0x000fe400078ec0ff */
[----:B------:R-:W-:Y:S02]  /*6b10*/  @P0 R2UR UR6, R3 ;  /* 0x00000000030602ca */ /* 0x000fe400000e0000 */
[----:B------:R-:W-:Y:S07]  /*6b20*/  @P0 R2UR UR5, R4 ;  /* 0x00000000040502ca */ /* 0x000fee00000e0000 */
[----:B------:R-:W-:Y:S02]  /*6b30*/  @UP1 UMOV UR7, UR4 ;  /* 0x0000000400071c82 */ /* 0x000fe40008000000 */
[----:B------:R-:W-:Y:S02]  /*6b40*/  IMAD.U32 R93, RZ, RZ, UR7 ;  /* 0x00000007ff5d7e24 */ /* 0x000fe4000f8e00ff */
[----:B------:R-:W-:Y:S02]  /*6b50*/  @UP1 UMOV UR38, UR6 ;  /* 0x0000000600261c82 */ /* 0x000fe40008000000 */
[----:B------:R-:W-:Y:S01]  /*6b60*/  @UP1 UMOV UR37, UR5 ;  /* 0x0000000500251c82 */ /* 0x000fe20008000000 */
[----:B-1----:R-:W-:Y:S05]  /*6b70*/  BRA.U !UP0, `(.L_x_106) ;  /* 0x0000000108cc7547 */ /* 0x002fea000b800000 */
[----:B------:R-:W1:Y:S01]  /*6b80*/  LDCU UR12, c[0x0][0xf20] ;  /* 0x0001e400ff0c77ac */ /* 0x000e620008000800 */
[----:B------:R-:W-:Y:S02]  /*6b90*/  UIMAD.WIDE.U32 UR4, UR58, UR63, URZ ;  /* 0x0000003f3a0472a5 */ /* 0x000fe4000f8e00ff */
[----:B------:R-:W-:Y:S02]  /*6ba0*/  UIMAD.WIDE.U32 UR6, UR59, UR60, URZ ;  /* 0x0000003c3b0672a5 */ /* 0x000fe4000f8e00ff */
[----:B------:R-:W-:Y:S02]  /*6bb0*/  UISETP.NE.AND UP0, UPT, UR62, 0x1, UPT ;  /* 0x000000013e00788c */ /* 0x000fe4000bf05270 */
[----:B------:R-:W-:Y:S02]  /*6bc0*/  UIMAD.WIDE.U32 UR8, UR37, UR63, URZ ;  /* 0x0000003f250872a5 */ /* 0x000fe4000f8e00ff */
[----:B------:R-:W-:Y:S02]  /*6bd0*/  UIMAD.WIDE.U32 UR10, UR38, UR60, URZ ;  /* 0x0000003c260a72a5 */ /* 0x000fe4000f8e00ff */
[----:B------:R-:W-:Y:S02]  /*6be0*/  UISETP.NE.AND UP1, UPT, UR43, 0x1, UPT ;  /* 0x000000012b00788c */ /* 0x000fe4000bf25270 */
[----:B------:R-:W-:Y:S01]  /*6bf0*/  UISETP.NE.AND UP2, UPT, UR42, 0x1, UPT ;  /* 0x000000012a00788c */ /* 0x000fe2000bf45270 */
[----:B------:R-:W-:Y:S02]  /*6c00*/  UMOV UR4, UR5 ;  /* 0x0000000500047c82 */ /* 0x000fe40008000000 */
[----:B-1----:R-:W-:Y:S03]  /*6c10*/  USHF.R.U32.HI UR5, URZ, UR12, UR4 ;  /* 0x0000000cff057299 */ /* 0x002fe60008011604 */
[----:B------:R-:W-:Y:S02]  /*6c20*/  UMOV UR4, UR7 ;  /* 0x0000000700047c82 */ /* 0x000fe40008000000 */
[----:B------:R-:W-:Y:S02]  /*6c30*/  USHF.R.U32.HI UR7, URZ, UR61, UR4 ;  /* 0x0000003dff077299 */ /* 0x000fe40008011604 */
[----:B------:R-:W-:Y:S02]  /*6c40*/  USEL UR4, UR58, UR5, !UP0 ;  /* 0x000000053a047287 */ /* 0x000fe4000c000000 */
[----:B------:R-:W-:Y:S01]  /*6c50*/  USEL UR7, UR59, UR7, !UP1 ;  /* 0x000000073b077287 */ /* 0x000fe2000c800000 */
[----:B------:R-:W-:Y:S01]  /*6c60*/  UMOV UR5, UR9 ;  /* 0x0000000900057c82 */ /* 0x000fe20008000000 */
[----:B------:R-:W-:Y:S02]  /*6c70*/  UIMAD.WIDE.U32 UR8, UR4, UR40, URZ ;  /* 0x00000028040872a5 */ /* 0x000fe4000f8e00ff */
[----:B------:R-:W-:Y:S03]  /*6c80*/  USHF.R.U32.HI UR6, URZ, UR12, UR5 ;  /* 0x0000000cff067299 */ /* 0x000fe60008011605 */
[----:B------:R-:W-:Y:S01]  /*6c90*/  UMOV UR5, UR11 ;  /* 0x0000000b00057c82 */ /* 0x000fe20008000000 */
[----:B------:R-:W-:Y:S02]  /*6ca0*/  UIMAD.WIDE.U32 UR10, UR7, UR40, URZ ;  /* 0x00000028070a72a5 */ /* 0x000fe4000f8e00ff */
[----:B------:R-:W-:Y:S02]  /*6cb0*/  USHF.R.U32.HI UR12, URZ, UR61, UR5 ;  /* 0x0000003dff0c7299 */ /* 0x000fe40008011605 */
[----:B------:R-:W-:Y:S01]  /*6cc0*/  USEL UR6, UR37, UR6, !UP0 ;  /* 0x0000000625067287 */ /* 0x000fe2000c000000 */
[----:B------:R-:W-:Y:S02]  /*6cd0*/  UMOV UR5, UR9 ;  /* 0x0000000900057c82 */ /* 0x000fe40008000000 */
[----:B------:R-:W-:Y:S01]  /*6ce0*/  UMOV UR10, UR11 ;  /* 0x0000000b000a7c82 */ /* 0x000fe20008000000 */
[----:B------:R-:W-:Y:S02]  /*6cf0*/  @UP2 USHF.R.U32.HI UR4, URZ, UR41, UR5 ;  /* 0x00000029ff042299 */ /* 0x000fe40008011605 */
[----:B------:R-:W-:Y:S02]  /*6d00*/  @UP2 USHF.R.U32.HI UR7, URZ, UR41, UR10 ;  /* 0x00000029ff072299 */ /* 0x000fe4000801160a */
[----:B------:R-:W-:Y:S02]  /*6d10*/  UIMAD UR4, UR42, UR4, URZ ;  /* 0x000000042a0472a4 */ /* 0x000fe4000f8e02ff */
[----:B------:R-:W-:Y:S02]  /*6d20*/  UIMAD.WIDE.U32 UR10, UR6, UR40, URZ ;  /* 0x00000028060a72a5 */ /* 0x000fe4000f8e00ff */
[----:B------:R-:W-:Y:S02]  /*6d30*/  USEL UR5, UR38, UR12, !UP1 ;  /* 0x0000000c26057287 */ /* 0x000fe4000c800000 */
[----:B------:R-:W-:Y:S02]  /*6d40*/  UIMAD UR8, UR42, UR7, URZ ;  /* 0x000000072a0872a4 */ /* 0x000fe4000f8e02ff */
[----:B------:R-:W-:Y:S03]  /*6d50*/  UISETP.GE.AND UP0, UPT, UR6, UR4, UPT ;  /* 0x000000040600728c */ /* 0x000fe6000bf06270 */
[----:B------:R-:W-:Y:S01]  /*6d60*/  UMOV UR4, UR11 ;  /* 0x0000000b00047c82 */ /* 0x000fe20008000000 */
[----:B------:R-:W-:Y:S02]  /*6d70*/  UISETP.GE.OR UP0, UPT, UR5, UR8, UP0 ;  /* 0x000000080500728c */ /* 0x000fe40008706670 */
[----:B------:R-:W-:Y:S02]  /*6d80*/  USHF.R.U32.HI UR4, URZ, UR41, UR4 ;  /* 0x00000029ff047299 */ /* 0x000fe40008011604 */
[----:B------:R-:W-:Y:S02]  /*6d90*/  UIMAD.WIDE.U32 UR8, UR5, UR40, URZ ;  /* 0x00000028050872a5 */ /* 0x000fe4000f8e00ff */
[----:B------:R-:W-:Y:S02]  /*6da0*/  USEL UR11, UR6, UR4, !UP2 ;  /* 0x00000004060b7287 */ /* 0x000fe4000d000000 */
[----:B------:R-:W-:Y:S02]  /*6db0*/  UIADD3 UR8, UPT, UPT, -UR5, URZ, URZ ;  /* 0x000000ff05087290 */ /* 0x000fe4000fffe1ff */
[----:B------:R-:W-:Y:S01]  /*6dc0*/  UIADD3 UR10, UPT, UPT, -UR11, URZ, URZ ;  /* 0x000000ff0b0a7290 */ /* 0x000fe2000fffe1ff */
[----:B------:R-:W-:Y:S01]  /*6dd0*/  @!UP0 UMOV UR4, UR9 ;  /* 0x0000000900048c82 */ /* 0x000fe20008000000 */
[----:B------:R-:W-:Y:S02]  /*6de0*/  UIADD3 UR9, UPT, UPT, -UR6, URZ, URZ ;  /* 0x000000ff06097290 */ /* 0x000fe4000fffe1ff */
[----:B------:R-:W-:Y:S02]  /*6df0*/  @!UP0 USHF.R.U32.HI UR4, URZ, UR41, UR4 ;  /* 0x00000029ff048299 */ /* 0x000fe40008011604 */
[----:B------:R-:W-:Y:S02]  /*6e00*/  UIMAD UR10, UR42, UR10, UR6 ;  /* 0x0000000a2a0a72a4 */ /* 0x000fe4000f8e0206 */
[----:B------:R-:W-:Y:S04]  /*6e10*/  @!UP0 USEL UR4, UR5, UR4, !UP2 ;  /* 0x0000000405048287 */ /* 0x000fe8000d000000 */
[----:B------:R-:W-:Y:S02]  /*6e20*/  @!UP0 UIMAD UR10, UR7, UR10, UR4 ;  /* 0x0000000a070a82a4 */ /* 0x000fe4000f8e0204 */
[----:B------:R-:W-:Y:S02]  /*6e30*/  @!UP0 UIADD3 UR11, UPT, UPT, UR11, -UR4, URZ ;  /* 0x800000040b0b8290 */ /* 0x000fe4000fffe0ff */
[----:B------:R-:W-:Y:S02]  /*6e40*/  UIMAD UR7, UR43, UR8, UR38 ;  /* 0x000000082b0772a4 */ /* 0x000fe4000f8e0226 */
[----:B------:R-:W-:Y:S02]  /*6e50*/  @!UP0 UIMAD UR6, UR11, UR42, UR5 ;  /* 0x0000002a0b0682a4 */ /* 0x000fe4000f8e0205 */
[----:B------:R-:W-:Y:S01]  /*6e60*/  UIMAD UR4, UR62, UR9, UR37 ;  /* 0x000000093e0472a4 */ /* 0x000fe2000f8e0225 */
[----:B------:R-:W-:Y:S02]  /*6e70*/  @!UP0 UMOV UR5, UR10 ;  /* 0x0000000a00058c82 */ /* 0x000fe40008000000 */
[----:B------:R-:W-:Y:S02]  /*6e80*/  UIMAD UR38, UR5, UR43, UR7 ;  /* 0x0000002b052672a4 */ /* 0x000fe4000f8e0207 */
[----:B------:R-:W-:Y:S11]  /*6e90*/  UIMAD UR37, UR6, UR62, UR4 ;  /* 0x0000003e062572a4 */ /* 0x000ff6000f8e0204 */
[----:B------:R-:W-:Y:S01]  /*6ea0*/  @!UPT UIADD3 URZ, UPT, UPT, URZ, URZ, URZ ;  /* 0x000000fffffff290 */ /* 0x000fe2000fffe0ff */
.L_x_106:
[----:B------:R-:W-:Y:S01]  /*6eb0*/  UISETP.NE.AND UP0, UPT, UR39, 0x1, UPT ;  /* 0x000000012700788c */ /* 0x000fe2000bf05270 */
[----:B------:R-:W-:Y:S01]  /*6ec0*/  R2UR UR11, R94 ;  /* 0x000000005e0b72ca */ /* 0x000fe200000e0000 */
[----:B------:R-:W-:Y:S01]  /*6ed0*/  USHF.L.U32 UR50, UR20, 0x7, URZ ;  /* 0x0000000714327899 */ /* 0x000fe200080006ff */
[----:B------:R-:W-:Y:S01]  /*6ee0*/  IADD3 R77, PT, PT, R77, 0x1, RZ ;  /* 0x000000014d4d7810 */ /* 0x000fe20007ffe0ff */
[----:B------:R-:W-:Y:S07]  /*6ef0*/  USHF.L.U32 UR49, UR26, 0x6, URZ ;  /* 0x000000061a317899 */ /* 0x000fee00080006ff */
[----:B------:R-:W1:Y:S01]  /*6f00*/  @!UP0 LDCU.128 UR12, c[0x0][0xf10] ;  /* 0x0001e200ff0c87ac */ /* 0x000e620008000c00 */
[----:B------:R-:W2:Y:S01]  /*6f10*/  @!UP0 LDCU UR5, c[0x0][0xf0c] ;  /* 0x0001e180ff0587ac */ /* 0x000ea20008000800 */
[----:B------:R-:W3:Y:S01]  /*6f20*/  @!UP0 LDCU UR10, c[0x0][0xf20] ;  /* 0x0001e400ff0a87ac */ /* 0x000ee20008000800 */
[----:B-1----:R-:W-:Y:S02]  /*6f30*/  UIMAD.WIDE.U32 UR8, UR38, UR12, URZ ;  /* 0x0000000c260872a5 */ /* 0x002fe4000f8e00ff */
[----:B------:R-:W-:Y:S02]  /*6f40*/  UIMAD.WIDE.U32 UR6, UR37, UR15, URZ ;  /* 0x0000000f250672a5 */ /* 0x000fe4000f8e00ff */
[----:B------:R-:W-:Y:S03]  /*6f50*/  @!UP0 UISETP.NE.AND UP1, UPT, UR14, 0x1, UPT ;  /* 0x000000010e00888c */ /* 0x000fe6000bf25270 */
[----:B------:R-:W-:Y:S01]  /*6f60*/  @!UP0 UMOV UR4, UR9 ;  /* 0x0000000900048c82 */ /* 0x000fe20008000000 */
[----:B--2---:R-:W-:Y:S02]  /*6f70*/  @!UP0 UISETP.NE.AND UP2, UPT, UR5, 0x1, UPT ;  /* 0x000000010500888c */ /* 0x004fe4000bf45270 */
[----:B------:R-:W-:Y:S01]  /*6f80*/  @!UP0 USHF.R.U32.HI UR4, URZ, UR13, UR4 ;  /* 0x0000000dff048299 */ /* 0x000fe20008011604 */
[----:B------:R-:W-:Y:S02]  /*6f90*/  @!UP0 UMOV UR6, UR7 ;  /* 0x0000000700068c82 */ /* 0x000fe40008000000 */
[----:B---3--:R-:W-:Y:S02]  /*6fa0*/  @!UP0 USHF.R.U32.HI UR6, URZ, UR10, UR6 ;  /* 0x0000000aff068299 */ /* 0x008fe40008011606 */
[----:B------:R-:W-:Y:S02]  /*6fb0*/  @!UP0 USEL UR7, UR38, UR4, !UP2 ;  /* 0x0000000426078287 */ /* 0x000fe4000d000000 */
[----:B------:R-:W-:Y:S04]  /*6fc0*/  @!UP0 USEL UR6, UR37, UR6, !UP1 ;  /* 0x0000000625068287 */ /* 0x000fe8000c800000 */
[----:B------:R-:W-:Y:S02]  /*6fd0*/  @!UP0 UIADD3 UR4, UPT, UPT, -UR7, UR6, URZ ;  /* 0x0000000607048290 */ /* 0x000fe4000fffe1ff */
[----:B------:R-:W-:Y:S02]  /*6fe0*/  @!UP0 UIADD3 UR6, UPT, UPT, UR7, -UR6, URZ ;  /* 0x8000000607068290 */ /* 0x000fe4000fffe0ff */
[----:B------:R-:W-:Y:S02]  /*6ff0*/  @!UP0 UIMAD UR38, UR4, UR5, UR38 ;  /* 0x00000005042682a4 */ /* 0x000fe4000f8e0226 */
[----:B------:R-:W-:Y:S02]  /*7000*/  @!UP0 UIMAD UR37, UR6, UR14, UR37 ;  /* 0x0000000e062582a4 */ /* 0x000fe4000f8e0225 */
[----:B------:R-:W-:Y:S09]  /*7010*/  ULOP3.LUT UP0, URZ, UR11, 0x90, URZ, 0xc0, !UPT ;  /* 0x000000900bff7892 */ /* 0x000ff2000f80c0ff */
[----:B------:R-:W-:Y:S05]  /*7020*/  BRA.U !UP0, `(.L_x_107) ;  /* 0x00000001087c7547 */ /* 0x000fea000b800000 */
[----:B------:R-:W1:Y:S01]  /*7030*/  LDCU.64 UR8, c[0x4][0x80] ;  /* 0x01001000ff0877ac */ /* 0x000e620008000a00 */
[----:B------:R-:W-:Y:S01]  /*7040*/  MOV R2, 0x0 ;  /* 0x0000000000027802 */ /* 0x000fe20000000f00 */
[----:B------:R-:W-:Y:S02]  /*7050*/  HFMA2 R12, -RZ, RZ, 0, 5.9604644775390625e-08 ;  /* 0x00000001ff0c7431 */ /* 0x000fe400000001ff */
[----:B------:R-:W-:Y:S01]  /*7060*/  IMAD.MOV.U32 R8, RZ, RZ, 0x70 ;  /* 0x00000070ff087424 */ /* 0x000fe200078e00ff */
[----:B------:R2:W3:Y:S01]  /*7070*/  LDC.64 R14, c[0x4][R2] ;  /* 0x01000000020e7b82 */ /* 0x0004e20000000a00 */
[----:B------:R-:W4:Y:S01]  /*7080*/  LDCU.64 UR6, c[0x4][0x88] ;  /* 0x01001100ff0677ac */ /* 0x000f220008000a00 */
[----:B------:R-:W-:Y:S01]  /*7090*/  IMAD.MOV.U32 R13, RZ, RZ, RZ ;  /* 0x000000ffff0d7224 */ /* 0x000fe200078e00ff */
[----:B------:R-:W2:Y:S01]  /*70a0*/  LDCU.64 UR4, c[0x4][0x8] ;  /* 0x01000100ff0477ac */ /* 0x000ea20008000a00 */
[----:B-1----:R-:W-:Y:S01]  /*70b0*/  MOV R5, UR9 ;  /* 0x0000000900057c02 */ /* 0x002fe20008000f00 */
[----:B------:R-:W-:Y:S01]  /*70c0*/  IMAD.U32 R4, RZ, RZ, UR8 ;  /* 0x00000008ff047e24 */ /* 0x000fe2000f8e00ff */
[----:B----4-:R-:W-:Y:S01]  /*70d0*/  MOV R7, UR7 ;  /* 0x0000000700077c02 */ /* 0x010fe20008000f00 */
[----:B------:R-:W-:Y:S01]  /*70e0*/  IMAD.U32 R6, RZ, RZ, UR6 ;  /* 0x00000006ff067e24 */ /* 0x000fe2000f8e00ff */
[----:B--2---:R-:W-:Y:S01]  /*70f0*/  MOV R11, UR5 ;  /* 0x00000005000b7c02 */ /* 0x004fe20008000f00 */
[----:B------:R-:W-:Y:S02]  /*7100*/  IMAD.U32 R10, RZ, RZ, UR4 ;  /* 0x00000004ff0a7e24 */ /* 0x000fe4000f8e00ff */
[----:B------:R-:W-:Y:S07]  /*7110*/  LEPC R20, `(.L_x_108) ;  /* 0x000000001014794e */ /* 0x000fee0000000000 */
[----:B---3-5:R-:W-:Y:S05]  /*7120*/  CALL.ABS.NOINC R14 ;  /* 0x000000000e007343 */ /* 0x028fea0003c00000 */
.L_x_108:
[----:B------:R-:W1:Y:S01]  /*7130*/  LDCU.64 UR8, c[0x4][0x80] ;  /* 0x01001000ff0877ac */ /* 0x000e620008000a00 */
[----:B------:R-:W2:Y:S01]  /*7140*/  LDC.64 R2, c[0x4][R2] ;  /* 0x0100000002027b82 */ /* 0x000ea20000000a00 */
[----:B------:R-:W-:Y:S02]  /*7150*/  HFMA2 R12, -RZ, RZ, 0, 5.9604644775390625e-08 ;  /* 0x00000001ff0c7431 */ /* 0x000fe400000001ff */
[----:B------:R-:W-:Y:S02]  /*7160*/  IMAD.MOV.U32 R8, RZ, RZ, 0x70 ;  /* 0x00000070ff087424 */ /* 0x000fe400078e00ff */
[----:B------:R-:W-:Y:S01]  /*7170*/  IMAD.MOV.U32 R13, RZ, RZ, RZ ;  /* 0x000000ffff0d7224 */ /* 0x000fe200078e00ff */
[----:B------:R-:W3:Y:S01]  /*7180*/  LDCU.64 UR6, c[0x4][0x88] ;  /* 0x01001100ff0677ac */ /* 0x000ee20008000a00 */
[----:B------:R-:W4:Y:S01]  /*7190*/  LDCU.64 UR4, c[0x4][0x8] ;  /* 0x01000100ff0477ac */ /* 0x000f220008000a00 */
[----:B-1----:R-:W-:Y:S02]  /*71a0*/  MOV R4, UR8 ;  /* 0x0000000800047c02 */ /* 0x002fe40008000f00 */
[----:B------:R-:W-:Y:S02]  /*71b0*/  MOV R5, UR9 ;  /* 0x0000000900057c02 */ /* 0x000fe40008000f00 */
[----:B---3--:R-:W-:Y:S01]  /*71c0*/  MOV R7, UR7 ;  /* 0x0000000700077c02 */ /* 0x008fe20008000f00 */
[----:B------:R-:W-:Y:S01]  /*71d0*/  IMAD.U32 R6, RZ, RZ, UR6 ;  /* 0x00000006ff067e24 */ /* 0x000fe2000f8e00ff */
[----:B----4-:R-:W-:Y:S01]  /*71e0*/  MOV R11, UR5 ;  /* 0x00000005000b7c02 */ /* 0x010fe20008000f00 */
[----:B------:R-:W-:Y:S02]  /*71f0*/  IMAD.U32 R10, RZ, RZ, UR4 ;  /* 0x00000004ff0a7e24 */ /* 0x000fe4000f8e00ff */
[----:B------:R-:W-:Y:S07]  /*7200*/  LEPC R20, `(.L_x_107) ;  /* 0x000000001014794e */ /* 0x000fee0000000000 */
[----:B--2---:R-:W-:Y:S05]  /*7210*/  CALL.ABS.NOINC R2 ;  /* 0x0000000002007343 */ /* 0x004fea0003c00000 */
.L_x_107:
[----:B------:R-:W-:Y:S02]  /*7220*/  R2UR UR8, R96 ;  /* 0x00000000600872ca */ /* 0x000fe400000e0000 */
[----:B------:R-:W-:Y:S02]  /*7230*/  R2UR UR7, R90 ;  /* 0x000000005a0772ca */ /* 0x000fe400000e0000 */
[----:B------:R-:W-:Y:S02]  /*7240*/  R2UR UR6, R89 ;  /* 0x00000000590672ca */ /* 0x000fe400000e0000 */
[----:B------:R-:W-:Y:S02]  /*7250*/  R2UR UR5, R88 ;  /* 0x00000000580572ca */ /* 0x000fe400000e0000 */
[----:B------:R-:W-:Y:S02]  /*7260*/  R2UR UR4, R87 ;  /* 0x00000000570472ca */ /* 0x000fe400000e0000 */
[----:B------:R-:W-:Y:S03]  /*7270*/  ISETP.NE.U32.AND P4, PT, R74, RZ, PT ;  /* 0x000000ff4a00720c */ /* 0x000fe60003f85070 */
[----:B------:R-:W-:Y:S01]  /*7280*/  UISETP.NE.AND UP2, UPT, UR8, URZ, UPT ;  /* 0x000000ff0800728c */ /* 0x000fe2000bf45270 */
[----:B------:R-:W-:Y:S01]  /*7290*/  ISETP.NE.AND.EX P4, PT, R75, RZ, PT, P4 ;  /* 0x000000ff4b00720c */ /* 0x000fe20003f85340 */
[----:B------:R-:W-:Y:S04]  /*72a0*/  UISETP.NE.U32.AND UP0, UPT, UR7, URZ, UPT ;  /* 0x000000ff0700728c */ /* 0x000fe8000bf05070 */
[----:B------:R-:W-:Y:S01]  /*72b0*/  ISETP.NE.U32.AND P2, PT, RZ, UR5, PT ;  /* 0x00000005ff007c0c */ /* 0x000fe2000bf45070 */
[----:B------:R-:W-:Y:S01]  /*72c0*/  UISETP.NE.AND.EX UP1, UPT, UR6, URZ, UPT, UP0 ;  /* 0x000000ff0600728c */ /* 0x000fe2000bf25300 */
[----:B------:R-:W-:Y:S01]  /*72d0*/  PLOP3.LUT P1, PT, PT, PT, UP2, 0x80, 0x8 ;  /* 0x000000000008781c */ /* 0x000fe20003f2f028 */
[----:B------:R-:W-:Y:S01]  /*72e0*/  UPLOP3.LUT UP0, UPT, UPT, UPT, UPT, 0x40, 0x4 ;  /* 0x000000000004789c */ /* 0x000fe20003f0e870 */
[----:B------:R-:W-:Y:S01]  /*72f0*/  ISETP.NE.AND.EX P2, PT, RZ, UR4, PT, P2 ;  /* 0x00000004ff007c0c */ /* 0x000fe2000bf45320 */
[----:B------:R-:W-:Y:S06]  /*7300*/  @UP2 UPLOP3.LUT UP0, UPT, UPT, UPT, UP1, 0x80, 0x8 ;  /* 0x000000000008289c */ /* 0x000fec0003f0f010 */
[----:B------:R-:W-:Y:S01]  /*7310*/  PLOP3.LUT P0, PT, PT, PT, UP0, 0x80, 0x8 ;  /* 0x000000000008781c */ /* 0x000fe20003f0f008 */
[----:B------:R-:W-:Y:S01]  /*7320*/  @!UPT UIADD3 URZ, UPT, UPT, URZ, URZ, URZ ;  /* 0x000000fffffff290 */ /* 0x000fe2000fffe0ff */
[----:B------:R-:W-:Y:S11]  /*7330*/  BRA.U !UP1, `(.L_x_109) ;  /* 0x0000000109487547 */ /* 0x000ff6000b800000 */
[----:B------:R-:W1:Y:S01]  /*7340*/  LDCU.64 UR8, c[0x0][0x358] ;  /* 0x00006b00ff0877ac */ /* 0x000e620008000a00 */
[----:B------:R-:W-:Y:S01]  /*7350*/  R2UR UR5, R88 ;  /* 0x00000000580572ca */ /* 0x000fe200000e0000 */
[----:B------:R-:W-:Y:S01]  /*7360*/  IMAD.MOV.U32 R85, RZ, RZ, 0x1 ;  /* 0x00000001ff557424 */ /* 0x000fe200078e00ff */
[----:B------:R-:W-:Y:S01]  /*7370*/  R2UR UR4, R87 ;  /* 0x00000000570472ca */ /* 0x000fe200000e0000 */
[----:B------:R-:W-:Y:S01]  /*7380*/  IMAD.MOV.U32 R0, RZ, RZ, 0x1 ;  /* 0x00000001ff007424 */ /* 0x000fe200078e00ff */
[----:B------:R-:W-:Y:S09]  /*7390*/  R2UR UR6, R90 ;  /* 0x000000005a0672ca */ /* 0x000ff200000e0000 */
[----:B------:R-:W-:Y:S04]  /*73a0*/  UISETP.NE.U32.AND UP0, UPT, UR5, URZ, UPT ;  /* 0x000000ff0500728c */ /* 0x000fe8000bf05070 */
[----:B------:R-:W-:Y:S06]  /*73b0*/  UISETP.NE.AND.EX UP0, UPT, UR4, URZ, UPT, UP0 ;  /* 0x000000ff0400728c */ /* 0x000fec000bf05300 */
[----:B------:R-:W-:Y:S05]  /*73c0*/  PLOP3.LUT P3, PT, PT, PT, UP0, 0x80, 0x8 ;  /* 0x000000000008781c */ /* 0x000fea0003f6f008 */
[----:B------:R-:W2:Y:S01]  /*73d0*/  @UP0 LDCU.64 UR4, c[0x0][0xc88] ;  /* 0x00019100ff0407ac */ /* 0x000ea20008000a00 */
[----:B------:R-:W-:Y:S07]  /*73e0*/  @UP0 UIMAD UR6, UR36, UR6, URZ ;  /* 0x00000006240602a4 */ /* 0x000fee000f8e02ff */
[----:B------:R-:W-:Y:S01]  /*73f0*/  @!P3 PRMT R85, R0, 0x7610, R85 ;  /* 0x000076100055b816 */ /* 0x000fe20000000055 */
[----:B--2---:R-:W-:Y:S06]  /*7400*/  @UP0 UIMAD.WIDE UR4, UR6, 0x4, UR4 ;  /* 0x00000004060408a5 */ /* 0x004fec000f8e0204 */
[----:B------:R-:W-:Y:S02]  /*7410*/  IMAD.U32 R2, RZ, RZ, UR4 ;  /* 0x00000004ff027e24 */ /* 0x000fe4000f8e00ff */
[----:B------:R-:W-:Y:S03]  /*7420*/  IMAD.U32 R3, RZ, RZ, UR5 ;  /* 0x00000005ff037e24 */ /* 0x000fe6000f8e00ff */
[----:B------:R-:W2:Y:S02]  /*7430*/  @!UP0 LDCU UR4, c[0x0][0xc80] ;  /* 0x00019000ff0487ac */ /* 0x000ea40008000800 */
[----:B-1---5:R1:W5:Y:S02]  /*7440*/  @P3 LDG.E R45, desc[UR8][R2.64] ;  /* 0x00000008022d3981 */ /* 0x022364000c1e1900 */
[----:B-12---:R-:W-:Y:S02]  /*7450*/  @!P3 IMAD.U32 R45, RZ, RZ, UR4 ;  /* 0x00000004ff2dbe24 */ /* 0x006fe4000f8e00ff */
.L_x_109:
[----:B------:R-:W-:Y:S05]  /*7460*/  @!P4 BRA `(.L_x_110) ;  /* 0x000000000024c947 */ /* 0x000fea0003800000 */
[----:B------:R-:W-:Y:S01]  /*7470*/  ISETP.NE.U32.AND P3, PT, R72, RZ, PT ;  /* 0x000000ff4800720c */ /* 0x000fe20003f65070 */
[----:B------:R-:W1:Y:S03]  /*7480*/  LDCU.64 UR4, c[0x0][0x358] ;  /* 0x00006b00ff0477ac */ /* 0x000e660008000a00 */
[----:B------:R-:W-:Y:S11]  /*7490*/  ISETP.NE.AND.EX P3, PT, R73, RZ, PT, P3 ;  /* 0x000000ff4900720c */ /* 0x000ff60003f65330 */
[----:B------:R-:W-:Y:S02]  /*74a0*/  @!UPT UIADD3 URZ, UPT, UPT, URZ, URZ, URZ ;  /* 0x000000fffffff290 */ /* 0x000fe4000fffe0ff */
[----:B------:R-:W2:Y:S01]  /*74b0*/  @P3 LDC.64 R2, c[0x0][0xca8] ;  /* 0x00032a00ff023b82 */ /* 0x000ea20000000a00 */
[----:B------:R-:W-:Y:S04]  /*74c0*/  @P3 IMAD R0, R74, UR36, RZ ;  /* 0x000000244a003c24 */ /* 0x000fe8000f8e02ff */
[----:B--2---:R-:W-:Y:S05]  /*74d0*/  @P3 IMAD.WIDE R2, R0, 0x4, R2 ;  /* 0x0000000400023825 */ /* 0x004fea00078e0202 */
[----:B-1---5:R1:W5:Y:S02]  /*74e0*/  @P3 LDG.E R43, desc[UR4][R2.64] ;  /* 0x00000004022b3981 */ /* 0x022364000c1e1900 */
[----:B-1----:R-:W2:Y:S02]  /*74f0*/  @!P3 LDC R43, c[0x0][0xca0] ;  /* 0x00032800ff2bbb82 */ /* 0x002ea40000000800 */
.L_x_110:
[----:B-----5:R-:W-:Y:S01]  /*7500*/  FSETP.NEU.AND P3, PT, R45, RZ, PT ;  /* 0x000000ff2d00720b */ /* 0x020fe20003f6d000 */
[----:B------:R-:W-:Y:S01]  /*7510*/  ULOP3.LUT UR4, UR57, 0x1, URZ, 0x3c, !UPT ;  /* 0x0000000139047892 */ /* 0x000fe2000f8e3cff */
[----:B------:R-:W-:Y:S01]  /*7520*/  SEL R4, RZ, 0xffffffff, P2 ;  /* 0xffffffffff047807 */ /* 0x000fe20001000000 */
[----:B------:R-:W-:Y:S01]  /*7530*/  IMAD.U32 R51, RZ, RZ, UR45 ;  /* 0x0000002dff337e24 */ /* 0x000fe2000f8e00ff */
[----:B------:R-:W-:Y:S01]  /*7540*/  @P1 LOP3.LUT P2, RZ, R85, 0xff, RZ, 0xc0, !PT ;  /* 0x000000ff55ff1812 */ /* 0x000fe2000784c0ff */
[----:B------:R-:W-:Y:S01]  /*7550*/  IMAD.MOV.U32 R98, RZ, RZ, 0x10 ;  /* 0x00000010ff627424 */ /* 0x000fe200078e00ff */
[----:B------:R-:W-:Y:S01]  /*7560*/  @P1 SEL R0, RZ, 0xffffffff, P3 ;  /* 0xffffffffff001807 */ /* 0x000fe20001800000 */
[----:B------:R-:W-:Y:S01]  /*7570*/  IMAD.U32 R112, RZ, RZ, UR4 ;  /* 0x00000004ff707e24 */ /* 0x000fe2000f8e00ff */
[----:B------:R-:W-:Y:S01]  /*7580*/  LEA R104, R80, UR44, 0x3 ;  /* 0x0000002c50687c11 */ /* 0x000fe2000f8e18ff */
[----:B------:R-:W-:Y:S01]  /*7590*/  IMAD.SHL.U32 R99, R82, 0x2, RZ ;  /* 0x0000000252637824 */ /* 0x000fe200078e00ff */
[----:B------:R-:W-:Y:S01]  /*75a0*/  @P0 SEL R0, R4, R0, !P2 ;  /* 0x0000000004000207 */ /* 0x000fe20005000000 */
[----:B------:R-:W-:Y:S01]  /*75b0*/  IMAD.SHL.U32 R51, R51, 0x1000, RZ ;  /* 0x0000100033337824 */ /* 0x000fe200078e00ff */
[----:B------:R-:W-:Y:S01]  /*75c0*/  PLOP3.LUT P2, PT, PT, PT, UP1, 0x80, 0x8 ;  /* 0x000000000008781c */ /* 0x000fe20003f4f018 */
[----:B------:R-:W-:Y:S01]  /*75d0*/  BSSY B1, `(.L_x_111) ;  /* 0x000003b000017945 */ /* 0x000fe20003800000 */
[----:B------:R-:W-:Y:S01]  /*75e0*/  @P1 LOP3.LUT R0, R0, 0x1, RZ, 0xc0, !PT ;  /* 0x0000000100001812 */ /* 0x000fe200078ec0ff */
[----:B------:R-:W-:Y:S01]  /*75f0*/  IMAD.MOV.U32 R107, RZ, RZ, 0x1 ;  /* 0x00000001ff6b7424 */ /* 0x000fe200078e00ff */
[----:B------:R-:W-:Y:S01]  /*7600*/  LOP3.LUT P4, R76, R85, 0xff, RZ, 0xc0, !PT ;  /* 0x000000ff554c7812 */ /* 0x000fe2000788c0ff */
[----:B------:R-:W-:Y:S01]  /*7610*/  IMAD R105, R80, 0x40, R81 ;  /* 0x0000004050697824 */ /* 0x000fe200078e0251 */
[----:B------:R-:W-:Y:S01]  /*7620*/  ISETP.NE.U32.OR P5, PT, R0, 0x1, !P1 ;  /* 0x000000010000780c */ /* 0x000fe20004fa5470 */
[----:B------:R-:W-:Y:S01]  /*7630*/  IMAD.U32 R0, RZ, RZ, UR45 ;  /* 0x0000002dff007e24 */ /* 0x000fe2000f8e00ff */
[----:B------:R-:W-:Y:S01]  /*7640*/  SEL R3, RZ, 0xffffffff, P3 ;  /* 0xffffffffff037807 */ /* 0x000fe20001800000 */
[----:B------:R-:W-:Y:S01]  /*7650*/  IMAD.U32 R106, RZ, RZ, UR45 ;  /* 0x0000002dff6a7e24 */ /* 0x000fe2000f8e00ff */
[----:B------:R-:W-:Y:S02]  /*7660*/  LOP3.LUT P6, RZ, R83, 0x40, RZ, 0xc0, !PT ;  /* 0x0000004053ff7812 */ /* 0x000fe400078cc0ff */
[----:B------:R-:W-:Y:S02]  /*7670*/  CS2R R70, SRZ ;  /* 0x0000000000467805 */ /* 0x000fe4000001ff00 */
[----:B------:R-:W-:Y:S02]  /*7680*/  LEA R0, R0, UR44, 0x3 ;  /* 0x0000002c00007c11 */ /* 0x000fe4000f8e18ff */
[----:B------:R-:W-:Y:S02]  /*7690*/  CS2R R68, SRZ ;  /* 0x0000000000447805 */ /* 0x000fe4000001ff00 */
[----:B------:R-:W-:Y:S02]  /*76a0*/  @P2 SEL R3, R4, R3, !P4 ;  /* 0x0000000304032207 */ /* 0x000fe40006000000 */
[----:B------:R-:W-:Y:S02]  /*76b0*/  CS2R R66, SRZ ;  /* 0x0000000000427805 */ /* 0x000fe4000001ff00 */
[----:B------:R-:W-:Y:S02]  /*76c0*/  SEL R98, R98, 0xfffffff0, !P6 ;  /* 0xfffffff062627807 */ /* 0x000fe40007000000 */
[----:B------:R-:W-:Y:S02]  /*76d0*/  CS2R R64, SRZ ;  /* 0x0000000000407805 */ /* 0x000fe4000001ff00 */
[----:B------:R-:W-:Y:S02]  /*76e0*/  LOP3.LUT R3, R3, 0x1, RZ, 0xc0, !PT ;  /* 0x0000000103037812 */ /* 0x000fe400078ec0ff */
[----:B------:R-:W-:Y:S02]  /*76f0*/  CS2R R58, SRZ ;  /* 0x00000000003a7805 */ /* 0x000fe4000001ff00 */
[----:B------:R-:W-:Y:S02]  /*7700*/  @P5 SHF.L.U32 R2, R112, 0x1f, RZ ;  /* 0x0000001f70025819 */ /* 0x000fe400000006ff */
[----:B------:R-:W-:Y:S02]  /*7710*/  CS2R R56, SRZ ;  /* 0x0000000000387805 */ /* 0x000fe4000001ff00 */
[----:B------:R-:W-:Y:S02]  /*7720*/  IADD3 R50, PT, PT, R51, UR44, R99 ;  /* 0x0000002c33327c10 */ /* 0x000fe4000fffe063 */
[----:B------:R-:W-:Y:S01]  /*7730*/  CS2R R54, SRZ ;  /* 0x0000000000367805 */ /* 0x000fe2000001ff00 */
[----:B------:R1:W3:Y:S01]  /*7740*/  @P5 SYNCS.PHASECHK.TRANS64.TRYWAIT P1, [R0+URZ+0xf0], R2 ;  /* 0x0000f002000055a7 */ /* 0x0002e200080211ff */
[----:B------:R-:W-:Y:S02]  /*7750*/  ISETP.NE.U32.AND P2, PT, R3, 0x1, PT ;  /* 0x000000010300780c */ /* 0x000fe40003f45070 */
[----:B------:R-:W-:Y:S02]  /*7760*/  CS2R R52, SRZ ;  /* 0x0000000000347805 */ /* 0x000fe4000001ff00 */
[----:B------:R-:W-:Y:S01]  /*7770*/  P2R R97, PR, RZ, 0x20 ;  /* 0x00000020ff617803 */ /* 0x000fe20000000000 */
[----:B------:R-:W-:Y:S01]  /*7780*/  IMAD.IADD R49, R50, 0x1, R98 ;  /* 0x0000000132317824 */ /* 0x000fe200078e0262 */
[----:B------:R-:W-:Y:S02]  /*7790*/  P2R R113, PR, RZ, 0x4 ;  /* 0x00000004ff717803 */ /* 0x000fe40000000000 */
[----:B-1----:R-:W-:Y:S04]  /*77a0*/  SHF.L.U32 R2, R79, 0x1f, RZ ;  /* 0x0000001f4f027819 */ /* 0x002fe800000006ff */
[----:B------:R1:W4:Y:S01]  /*77b0*/  SYNCS.PHASECHK.TRANS64.TRYWAIT P0, [R104+URZ+0x150], R2 ;  /* 0x00015002680075a7 */ /* 0x00032200080011ff */
[----:B---3--:R-:W-:Y:S01]  /*77c0*/  @P5 SEL R107, RZ, 0x1, !P1 ;  /* 0x00000001ff6b5807 */ /* 0x008fe20004800000 */
[----:B-1----:R-:W-:Y:S06]  /*77d0*/  @!P5 BRA `(.L_x_112) ;  /* 0x000000000068d947 */ /* 0x002fec0003800000 */
[----:B------:R-:W-:Y:S01]  /*77e0*/  ISETP.NE.AND P1, PT, R107, RZ, PT ;  /* 0x000000ff6b00720c */ /* 0x000fe20003f25270 */
[----:B------:R-:W-:Y:S01]  /*77f0*/  BSSY B0, `(.L_x_113) ;  /* 0x000000d000007945 */ /* 0x000fe20003800000 */
[----:B------:R-:W-:Y:S02]  /*7800*/  CS2R R54, SRZ ;  /* 0x0000000000367805 */ /* 0x000fe4000001ff00 */
[----:B------:R-:W-:Y:S02]  /*7810*/  CS2R R52, SRZ ;  /* 0x0000000000347805 */ /* 0x000fe4000001ff00 */
[----:B------:R-:W-:Y:S02]  /*7820*/  CS2R R58, SRZ ;  /* 0x00000000003a7805 */ /* 0x000fe4000001ff00 */
[----:B------:R-:W-:Y:S02]  /*7830*/  CS2R R56, SRZ ;  /* 0x0000000000387805 */ /* 0x000fe4000001ff00 */
[----:B------:R-:W-:Y:S02]  /*7840*/  CS2R R66, SRZ ;  /* 0x0000000000427805 */ /* 0x000fe4000001ff00 */
[----:B------:R-:W-:Y:S02]  /*7850*/  CS2R R64, SRZ ;  /* 0x0000000000407805 */ /* 0x000fe4000001ff00 */
[----:B------:R-:W-:Y:S02]  /*7860*/  CS2R R70, SRZ ;  /* 0x0000000000467805 */ /* 0x000fe4000001ff00 */
[----:B------:R-:W-:Y:S01]  /*7870*/  CS2R R68, SRZ ;  /* 0x0000000000447805 */ /* 0x000fe2000001ff00 */
[----:B------:R-:W-:Y:S06]  /*7880*/  @P1 BRA `(.L_x_114) ;  /* 0x00000000000c1947 */ /* 0x000fec0003800000 */
[----:B------:R-:W-:Y:S04]  /*7890*/  SHF.L.U32 R3, R112, 0x1f, RZ ;  /* 0x0000001f70037819 */ /* 0x000fe800000006ff */
[----:B------:R-:W1:Y:S02]  /*78a0*/  SYNCS.PHASECHK.TRANS64.TRYWAIT P1, [R0+URZ+0xf0], R3 ;  /* 0x0000f003000075a7 */ /* 0x000e6400080211ff */
[----:B-1----:R-:W-:Y:S05]  /*78b0*/  @!P1 BRA `(.L_x_115) ;  /* 0x0000004c00b89947 */ /* 0x002fea0003800000 */
.L_x_114:
[----:B------:R-:W-:Y:S05]  /*78c0*/  BSYNC B0 ;  /* 0x0000000000007941 */ /* 0x000fea0003800000 */
.L_x_113:
[----:B------:R-:W-:Y:S01]  /*78d0*/  ISETP.NE.AND P1, PT, R113, RZ, PT ;  /* 0x000000ff7100720c */ /* 0x000fe20003f25270 */
[----:B------:R-:W-:Y:S04]  /*78e0*/  UIADD3 UR4, UPT, UPT, UR45, 0x1, URZ ;  /* 0x000000012d047890 */ /* 0x000fe8000fffe0ff */
[----:B------:R-:W-:Y:S04]  /*78f0*/  UISETP.NE.AND UP0, UPT, UR4, 0x3, UPT ;  /* 0x000000030400788c */ /* 0x000fe8000bf05270 */
[----:B------:R-:W-:Y:S02]  /*7900*/  USEL UR5, URZ, 0x1, UP0 ;  /* 0x00000001ff057887 */ /* 0x000fe40008000000 */
[----:B------:R-:W-:Y:S02]  /*7910*/  USEL UR4, UR4, URZ, UP0 ;  /* 0x000000ff04047287 */ /* 0x000fe40008000000 */
[----:B------:R3:W1:Y:S02]  /*7920*/  @P1 LDS.128 R52, [R50+0x200] ;  /* 0x0002000032341984 */ /* 0x0006640000000c00 */
[----:B------:R-:W-:Y:S02]  /*7930*/  LOP3.LUT R112, R112, UR5, RZ, 0x3c, !PT ;  /* 0x0000000570707c12 */ /* 0x000fe4000f8e3cff */
[----:B------:R3:W1:Y:S01]  /*7940*/  @P1 LDS.128 R56, [R49+0x200] ;  /* 0x0002000031381984 */ /* 0x0006620000000c00 */
[----:B------:R-:W-:Y:S03]  /*7950*/  IMAD.U32 R106, RZ, RZ, UR4 ;  /* 0x00000004ff6a7e24 */ /* 0x000fe6000f8e00ff */
[----:B------:R3:W1:Y:S04]  /*7960*/  @P1 LDS.128 R64, [R50+0xa00] ;  /* 0x000a000032401984 */ /* 0x0006680000000c00 */
[----:B------:R3:W1:Y:S02]  /*7970*/  @P1 LDS.128 R68, [R49+0xa00] ;  /* 0x000a000031441984 */ /* 0x0006640000000c00 */
.L_x_112:
[----:B------:R-:W-:Y:S05]  /*7980*/  BSYNC B1 ;  /* 0x0000000000017941 */ /* 0x000fea0003800000 */
.L_x_111:
[----:B------:R-:W-:Y:S01]  /*7990*/  HFMA2 R39, -RZ, RZ, 0, 0 ;  /* 0x00000000ff277431 */ /* 0x000fe200000001ff */
[----:B-1----:R-:W-:Y:S01]  /*79a0*/  SHF.R.U32.HI R0, RZ, 0x15, R105 ;  /* 0x00000015ff007819 */ /* 0x002fe20000011669 */
[----:B----4-:R-:W-:Y:S06]  /*79b0*/  @P0 BRA `(.L_x_116) ;  /* 0x0000000000080947 */ /* 0x010fec0003800000 */
[----:B------:R-:W1:Y:S02]  /*79c0*/  SYNCS.PHASECHK.TRANS64.TRYWAIT P0, [R104+URZ+0x150], R2 ;  /* 0x00015002680075a7 */ /* 0x000e6400080011ff */
[----:B-1----:R-:W-:Y:S05]  /*79d0*/  @!P0 BRA `(.L_x_117) ;  /* 0x0000004c00848947 */ /* 0x002fea0003800000 */
.L_x_116:
[----:B-1----:R-:W-:Y:S01]  /*79e0*/  LOP3.LUT R2, R0, 0x3, RZ, 0xc0, !PT ;  /* 0x0000000300027812 */ /* 0x002fe200078ec0ff */
[----:B------:R-:W-:Y:S01]  /*79f0*/  IMAD.MOV.U32 R38, RZ, RZ, RZ ;  /* 0x000000ffff267224 */ /* 0x000fe200078e00ff */
[----:B------:R-:W-:Y:S02]  /*7a00*/  CS2R R36, SRZ ;  /* 0x0000000000247805 */ /* 0x000fe4000001ff00 */
[----:B------:R-:W-:Y:S02]  /*7a10*/  CS2R R34, SRZ ;  /* 0x0000000000227805 */ /* 0x000fe4000001ff00 */
[----:B------:R-:W-:Y:S02]  /*7a20*/  ISETP.NE.AND P0, PT, R84, R2, PT ;  /* 0x000000025400720c */ /* 0x000fe40003f05270 */
[----:B------:R-:W-:Y:S02]  /*7a30*/  CS2R R32, SRZ ;  /* 0x0000000000207805 */ /* 0x000fe4000001ff00 */
        /* <DEDUP_REMOVED lines=13> */
[----:B------:R-:W-:Y:S11]  /*7b10*/  LOP3.LUT P0, RZ, R0, 0x3, R86, 0x48, !PT ;  /* 0x0000000300ff7812 */ /* 0x000ff60007804856 */
[----:B------:R-:W-:Y:S02]  /*7b20*/  @!UPT UIADD3 URZ, UPT, UPT, URZ, URZ, URZ ;  /* 0x000000fffffff290 */ /* 0x000fe4000fffe0ff */
[----:B------:R-:W-:Y:S05]  /*7b30*/  @!P0 BRA `(.L_x_119) ;  /* 0x0000000000408947 */ /* 0x000fea0003800000 */
[----:B------:R-:W1:Y:S01]  /*7b40*/  LDCU.64 UR8, c[0x4][0x70] ;  /* 0x01000e00ff0877ac */ /* 0x000e620008000a00 */
[----:B------:R-:W-:Y:S01]  /*7b50*/  MOV R15, 0x0 ;  /* 0x00000000000f7802 */ /* 0x000fe20000000f00 */
[----:B------:R-:W-:Y:S02]  /*7b60*/  HFMA2 R12, -RZ, RZ, 0, 5.9604644775390625e-08 ;  /* 0x00000001ff0c7431 */ /* 0x000fe400000001ff */
[----:B------:R-:W-:Y:S02]  /*7b70*/  IMAD.MOV.U32 R8, RZ, RZ, 0x192 ;  /* 0x00000192ff087424 */ /* 0x000fe400078e00ff */
[----:B------:R-:W-:Y:S01]  /*7b80*/  IMAD.MOV.U32 R13, RZ, RZ, RZ ;  /* 0x000000ffff0d7224 */ /* 0x000fe200078e00ff */
[----:B------:R-:W4:Y:S01]  /*7b90*/  LDCU.64 UR6, c[0x4][0x78] ;  /* 0x01000f00ff0677ac */ /* 0x000f220008000a00 */
[----:B------:R-:W2:Y:S01]  /*7ba0*/  LDC.64 R14, c[0x4][R15] ;  /* 0x010000000f0e7b82 */ /* 0x000ea20000000a00 */
[----:B------:R-:W5:Y:S01]  /*7bb0*/  LDCU.64 UR4, c[0x4][0x10] ;  /* 0x01000200ff0477ac */ /* 0x000f620008000a00 */
[----:B-1----:R-:W-:Y:S01]  /*7bc0*/  MOV R5, UR9 ;  /* 0x0000000900057c02 */ /* 0x002fe20008000f00 */
[----:B------:R-:W-:Y:S01]  /*7bd0*/  IMAD.U32 R4, RZ, RZ, UR8 ;  /* 0x00000008ff047e24 */ /* 0x000fe2000f8e00ff */
[----:B----4-:R-:W-:Y:S01]  /*7be0*/  MOV R7, UR7 ;  /* 0x0000000700077c02 */ /* 0x010fe20008000f00 */
[----:B------:R-:W-:Y:S01]  /*7bf0*/  IMAD.U32 R6, RZ, RZ, UR6 ;  /* 0x00000006ff067e24 */ /* 0x000fe2000f8e00ff */
[----:B-----5:R-:W-:Y:S01]  /*7c00*/  MOV R11, UR5 ;  /* 0x00000005000b7c02 */ /* 0x020fe20008000f00 */
[----:B------:R-:W-:Y:S02]  /*7c10*/  IMAD.U32 R10, RZ, RZ, UR4 ;  /* 0x00000004ff0a7e24 */ /* 0x000fe4000f8e00ff */
[----:B------:R-:W-:Y:S07]  /*7c20*/  LEPC R20, `(.L_x_119) ;  /* 0x000000001014794e */ /* 0x000fee0000000000 */
[----:B--23--:R-:W-:Y:S05]  /*7c30*/  CALL.ABS.NOINC R14 ;  /* 0x000000000e007343 */ /* 0x00cfea0003c00000 */
.L_x_119:
[----:B------:R-:W-:Y:S05]  /*7c40*/  WARPSYNC.ALL ;  /* 0x0000000000007948 */ /* 0x000fea0003800000 */
[C---:B------:R-:W-:Y:S01]  /*7c50*/  R2UR UR4, R105.reuse ;  /* 0x00000000690472ca */ /* 0x040fe200000e0000 */
[----:B------:R-:W-:Y:S05]  /*7c60*/  VIADD R0, R105, 0x20 ;  /* 0x0000002069007836 */ /* 0x000fea0000000000 */
[----:B------:R-:W-:Y:S04]  /*7c70*/  SHF.R.U32.HI R0, RZ, 0x15, R0 ;  /* 0x00000015ff007819 */ /* 0x000fe80000011600 */
[----:B------:R-:W-:Y:S03]  /*7c80*/  LOP3.LUT P0, RZ, R0, 0x3, R86, 0x48, !PT ;  /* 0x0000000300ff7812 */ /* 0x000fe60007804856 */
[----:B------:R-:W1:Y:S10]  /*7c90*/  LDTM.x16 R24, tmem[UR4] ;  /* 0x00000004001879ee */ /* 0x000e740008240000 */
[----:B-1----:R-:W-:Y:S05]  /*7ca0*/  @!P0 BRA `(.L_x_120) ;  /* 0x0000000000408947 */ /* 0x002fea0003800000 */
        /* <DEDUP_REMOVED lines=16> */
.L_x_120:
[----:B------:R-:W-:Y:S05]  /*7db0*/  WARPSYNC.ALL ;  /* 0x0000000000007948 */ /* 0x000fea0003800000 */
[----:B------:R-:W-:Y:S11]  /*7dc0*/  R2UR UR4, R105 ;  /* 0x00000000690472ca */ /* 0x000ff600000e0000 */
[----:B------:R-:W-:Y:S02]  /*7dd0*/  @!UPT UIADD3 URZ, UPT, UPT, URZ, URZ, URZ ;  /* 0x000000fffffff290 */ /* 0x000fe4000fffe0ff */
[----:B------:R-:W1:Y:S02]  /*7de0*/  LDTM.x16 R4, tmem[UR4+0x20] ;  /* 0x00002004000479ee */ /* 0x000e640008240000 */
[----:B-1----:R-:W-:Y:S01]  /*7df0*/  NOP ;  /* 0x0000000000007918 */ /* 0x002fe20000000000 */
.L_x_118:
[----:B------:R-:W-:Y:S01]  /*7e00*/  SHF.L.U32 R20, R52, 0x10, RZ ;  /* 0x0000001034147819 */ /* 0x000fe200000006ff */
[C---:B--2---:R-:W-:Y:S01]  /*7e10*/  FMUL R0, R43.reuse, R24 ;  /* 0x000000182b007220 */ /* 0x044fe20000400000 */
[----:B------:R-:W-:Y:S01]  /*7e20*/  ISETP.NE.AND P0, PT, R84, R2, PT ;  /* 0x000000025400720c */ /* 0x000fe20003f05270 */
[----:B------:R-:W-:Y:S01]  /*7e30*/  FMUL R2, R43, R25 ;  /* 0x000000192b027220 */ /* 0x000fe20000400000 */
[----:B------:R-:W-:Y:S01]  /*7e40*/  LOP3.LUT R21, R52, 0xffff0000, RZ, 0xc0, !PT ;  /* 0xffff000034157812 */ /* 0x000fe200078ec0ff */
[----:B------:R-:W-:Y:S01]  /*7e50*/  FFMA R0, R45, R20, R0 ;  /* 0x000000142d007223 */ /* 0x000fe20000000000 */
[----:B------:R-:W-:Y:S01]  /*7e60*/  SHF.L.U32 R22, R53, 0x10, RZ ;  /* 0x0000001035167819 */ /* 0x000fe200000006ff */
[----:B------:R-:W-:Y:S01]  /*7e70*/  FMUL R3, R43, R26 ;  /* 0x0000001a2b037220 */ /* 0x000fe20000400000 */
[----:B------:R-:W-:Y:S01]  /*7e80*/  LOP3.LUT R23, R53, 0xffff0000, RZ, 0xc0, !PT ;  /* 0xffff000035177812 */ /* 0x000fe200078ec0ff */
[----:B------:R-:W-:Y:S01]  /*7e90*/  FFMA R2, R45, R21, R2 ;  /* 0x000000152d027223 */ /* 0x000fe20000000002 */
[C---:B------:R-:W-:Y:S01]  /*7ea0*/  SHF.L.U32 R40, R54.reuse, 0x10, RZ ;  /* 0x0000001036287819 */ /* 0x040fe200000006ff */
[----:B------:R-:W-:Y:S01]  /*7eb0*/  FMUL R20, R43, R27 ;  /* 0x0000001b2b147220 */ /* 0x000fe20000400000 */
[----:B------:R-:W-:Y:S01]  /*7ec0*/  LOP3.LUT R41, R54, 0xffff0000, RZ, 0xc0, !PT ;  /* 0xffff000036297812 */ /* 0x000fe200078ec0ff */
[----:B------:R-:W-:Y:S01]  /*7ed0*/  FFMA R3, R45, R22, R3 ;  /* 0x000000162d037223 */ /* 0x000fe20000000003 */
[----:B------:R-:W-:Y:S01]  /*7ee0*/  F2FP.BF16.F32.PACK_AB R60, R2, R0 ;  /* 0x00000000023c723e */ /* 0x000fe200000010ff */
[----:B------:R-:W-:Y:S01]  /*7ef0*/  FMUL R21, R43, R28 ;  /* 0x0000001c2b157220 */ /* 0x000fe20000400000 */
[----:B------:R-:W-:Y:S01]  /*7f00*/  LOP3.LUT R42, R69, 0xffff0000, RZ, 0xc0, !PT ;  /* 0xffff0000452a7812 */ /* 0x000fe200078ec0ff */
[----:B------:R-:W-:Y:S01]  /*7f10*/  FMUL R22, R43, R29 ;  /* 0x0000001d2b167220 */ /* 0x000fe20000400000 */
[----:B------:R-:W-:Y:S01]  /*7f20*/  SHF.L.U32 R44, R70, 0x10, RZ ;  /* 0x00000010462c7819 */ /* 0x000fe200000006ff */
[----:B------:R-:W-:Y:S01]  /*7f30*/  FFMA R20, R45, R23, R20 ;  /* 0x000000172d147223 */ /* 0x000fe20000000014 */
[----:B------:R-:W-:Y:S01]  /*7f40*/  SHF.L.U32 R23, R55, 0x10, RZ ;  /* 0x0000001037177819 */ /* 0x000fe200000006ff */
[----:B------:R-:W-:Y:S01]  /*7f50*/  FFMA R21, R45, R40, R21 ;  /* 0x000000282d157223 */ /* 0x000fe20000000015 */
[----:B------:R-:W-:Y:S01]  /*7f60*/  LOP3.LUT R40, R55, 0xffff0000, RZ, 0xc0, !PT ;  /* 0xffff000037287812 */ /* 0x000fe200078ec0ff */
[----:B------:R-:W-:Y:S01]  /*7f70*/  FFMA R22, R45, R41, R22 ;  /* 0x000000292d167223 */ /* 0x000fe20000000016 */
[----:B------:R-:W-:Y:S01]  /*7f80*/  F2FP.BF16.F32.PACK_AB R61, R20, R3 ;  /* 0x00000003143d723e */ /* 0x000fe200000010ff */
[C---:B------:R-:W-:Y:S01]  /*7f90*/  FMUL R0, R43.reuse, R30 ;  /* 0x0000001e2b007220 */ /* 0x040fe20000400000 */
[----:B------:R-:W-:Y:S01]  /*7fa0*/  LOP3.LUT R41, R58, 0xffff0000, RZ, 0xc0, !PT ;  /* 0xffff00003a297812 */ /* 0x000fe200078ec0ff */
[----:B------:R-:W-:Y:S01]  /*7fb0*/  FMUL R2, R43, R31 ;  /* 0x0000001f2b027220 */ /* 0x000fe20000400000 */
[----:B------:R-:W-:Y:S01]  /*7fc0*/  F2FP.BF16.F32.PACK_AB R62, R22, R21 ;  /* 0x00000015163e723e */ /* 0x000fe200000010ff */
[C---:B------:R-:W-:Y:S01]  /*7fd0*/  FFMA R0, R45.reuse, R23, R0 ;  /* 0x000000172d007223 */ /* 0x040fe20000000000 */
[C---:B------:R-:W-:Y:S01]  /*7fe0*/  SHF.L.U32 R22, R56.reuse, 0x10, RZ ;  /* 0x0000001038167819 */ /* 0x040fe200000006ff */
[----:B------:R-:W-:Y:S01]  /*7ff0*/  FFMA R2, R45, R40, R2 ;  /* 0x000000282d027223 */ /* 0x000fe20000000002 */
[----:B------:R-:W-:Y:S01]  /*8000*/  LOP3.LUT R23, R56, 0xffff0000, RZ, 0xc0, !PT ;  /* 0xffff000038177812 */ /* 0x000fe200078ec0ff */
[----:B------:R-:W-:Y:S01]  /*8010*/  FMUL R3, R43, R32 ;  /* 0x000000202b037220 */ /* 0x000fe20000400000 */
[----:B------:R-:W-:Y:S01]  /*8020*/  SHF.L.U32 R40, R57, 0x10, RZ ;  /* 0x0000001039287819 */ /* 0x000fe200000006ff */
[C---:B------:R-:W-:Y:S01]  /*8030*/  FMUL R20, R43.reuse, R33 ;  /* 0x000000212b147220 */ /* 0x040fe20000400000 */
[----:B------:R-:W-:Y:S01]  /*8040*/  F2FP.BF16.F32.PACK_AB R63, R2, R0 ;  /* 0x00000000023f723e */ /* 0x000fe200000010ff */
[----:B------:R-:W-:Y:S01]  /*8050*/  FMUL R21, R43, R34 ;  /* 0x000000222b157220 */ /* 0x000fe20000400000 */
[----:B------:R-:W-:Y:S01]  /*8060*/  LOP3.LUT R46, R70, 0xffff0000, RZ, 0xc0, !PT ;  /* 0xffff0000462e7812 */ /* 0x000fe200078ec0ff */
[----:B------:R-:W-:Y:S01]  /*8070*/  FFMA R3, R45, R22, R3 ;  /* 0x000000162d037223 */ /* 0x000fe20000000003 */
[----:B------:R-:W-:Y:S01]  /*8080*/  SHF.L.U32 R47, R71, 0x10, RZ ;  /* 0x00000010472f7819 */ /* 0x000fe200000006ff */
[----:B------:R-:W-:Y:S01]  /*8090*/  FFMA R20, R45, R23, R20 ;  /* 0x000000172d147223 */ /* 0x000fe20000000014 */
[----:B------:R-:W-:Y:S01]  /*80a0*/  LOP3.LUT R23, R57, 0xffff0000, RZ, 0xc0, !PT ;  /* 0xffff000039177812 */ /* 0x000fe200078ec0ff */
[----:B------:R-:W-:Y:S01]  /*80b0*/  FFMA R21, R45, R40, R21 ;  /* 0x000000282d157223 */ /* 0x000fe20000000015 */
[----:B------:R-:W-:Y:S01]  /*80c0*/  SHF.L.U32 R40, R58, 0x10, RZ ;  /* 0x000000103a287819 */ /* 0x000fe200000006ff */
[C---:B------:R-:W-:Y:S01]  /*80d0*/  FMUL R0, R43.reuse, R35 ;  /* 0x000000232b007220 */ /* 0x040fe20000400000 */
[----:B------:R-:W-:Y:S01]  /*80e0*/  F2FP.BF16.F32.PACK_AB R100, R20, R3 ;  /* 0x000000031464723e */ /* 0x000fe200000010ff */
[----:B------:R-:W-:Y:S01]  /*80f0*/  FMUL R2, R43, R36 ;  /* 0x000000242b027220 */ /* 0x000fe20000400000 */
[----:B------:R-:W-:Y:S01]  /*8100*/  LOP3.LUT R48, R71, 0xffff0000, RZ, 0xc0, !PT ;  /* 0xffff000047307812 */ /* 0x000fe200078ec0ff */
[----:B------:R-:W-:Y:S01]  /*8110*/  FMUL R22, R43, R37 ;  /* 0x000000252b167220 */ /* 0x000fe20000400000 */
[----:B------:R-:W-:Y:S01]  /*8120*/  ISETP.NE.AND P1, PT, R84, RZ, PT ;  /* 0x000000ff5400720c */ /* 0x000fe20003f25270 */
[----:B------:R-:W-:Y:S01]  /*8130*/  FFMA R0, R45, R23, R0 ;  /* 0x000000172d007223 */ /* 0x000fe20000000000 */
[----:B------:R-:W-:Y:S01]  /*8140*/  SHF.L.U32 R23, R59, 0x10, RZ ;  /* 0x000000103b177819 */ /* 0x000fe200000006ff */
[----:B------:R-:W-:Y:S01]  /*8150*/  FFMA R2, R45, R40, R2 ;  /* 0x000000282d027223 */ /* 0x000fe20000000002 */
[----:B------:R-:W-:Y:S01]  /*8160*/  LOP3.LUT R40, R59, 0xffff0000, RZ, 0xc0, !PT ;  /* 0xffff00003b287812 */ /* 0x000fe200078ec0ff */
[----:B------:R1:W-:Y:S01]  /*8170*/  @!P0 STS.128 [R50+0x200], R60 ;  /* 0x0002003c32008388 */ /* 0x0003e20000000c00 */
[----:B------:R-:W-:Y:S01]  /*8180*/  F2FP.BF16.F32.PACK_AB R101, R0, R21 ;  /* 0x000000150065723e */ /* 0x000fe200000010ff */
[----:B------:R-:W-:Y:S01]  /*8190*/  FFMA R22, R45, R41, R22 ;  /* 0x000000292d167223 */ /* 0x000fe20000000016 */
[----:B------:R-:W-:Y:S01]  /*81a0*/  LOP3.LUT R41, R66, 0xffff0000, RZ, 0xc0, !PT ;  /* 0xffff000042297812 */ /* 0x000fe200078ec0ff */
[C---:B------:R-:W-:Y:S01]  /*81b0*/  FMUL R3, R43.reuse, R38 ;  /* 0x000000262b037220 */ /* 0x040fe20000400000 */
[C---:B------:R-:W-:Y:S01]  /*81c0*/  FMUL R20, R43.reuse, R39 ;  /* 0x000000272b147220 */ /* 0x040fe20000400000 */
        /* <DEDUP_REMOVED lines=8> */
[----:B------:R-:W-:Y:S01]  /*8250*/  FMUL R21, R43, R6 ;  /* 0x000000062b157220 */ /* 0x000fe20000400000 */
[C---:B------:R-:W-:Y:S01]  /*8260*/  FFMA R0, R45.reuse, R22, R0 ;  /* 0x000000162d007223 */ /* 0x040fe20000000000 */
[C---:B------:R-:W-:Y:S01]  /*8270*/  FFMA R2, R45.reuse, R23, R2 ;  /* 0x000000172d027223 */ /* 0x040fe20000000002 */
[----:B------:R-:W-:Y:S01]  /*8280*/  F2FP.BF16.F32.PACK_AB R103, R20, R3 ;  /* 0x000000031467723e */ /* 0x000fe200000010ff */
[----:B------:R-:W-:Y:S01]  /*8290*/  FFMA R21, R45, R40, R21 ;  /* 0x000000282d157223 */ /* 0x000fe20000000015 */
[----:B------:R-:W-:Y:S01]  /*82a0*/  LOP3.LUT R23, R65, 0xffff0000, RZ, 0xc0, !PT ;  /* 0xffff000041177812 */ /* 0x000fe200078ec0ff */
[C---:B------:R-:W-:Y:S01]  /*82b0*/  FMUL R3, R43.reuse, R7 ;  /* 0x000000072b037220 */ /* 0x040fe20000400000 */
[----:B------:R-:W-:Y:S01]  /*82c0*/  SHF.L.U32 R40, R66, 0x10, RZ ;  /* 0x0000001042287819 */ /* 0x000fe200000006ff */
[----:B------:R1:W-:Y:S01]  /*82d0*/  @!P0 STS.128 [R49+0x200], R100 ;  /* 0x0002006431008388 */ /* 0x0003e20000000c00 */
[C---:B------:R-:W-:Y:S01]  /*82e0*/  FMUL R20, R43.reuse, R8 ;  /* 0x000000082b147220 */ /* 0x040fe20000400000 */
[----:B------:R-:W-:Y:S01]  /*82f0*/  FMUL R22, R43, R9 ;  /* 0x000000092b167220 */ /* 0x000fe20000400000 */
[C---:B------:R-:W-:Y:S01]  /*8300*/  FFMA R3, R45.reuse, R23, R3 ;  /* 0x000000172d037223 */ /* 0x040fe20000000003 */
[----:B------:R-:W-:Y:S01]  /*8310*/  F2FP.BF16.F32.PACK_AB R108, R2, R0 ;  /* 0x00000000026c723e */ /* 0x000fe200000010ff */
[----:B------:R-:W-:Y:S01]  /*8320*/  FFMA R20, R45, R40, R20 ;  /* 0x000000282d147223 */ /* 0x000fe20000000014 */
[----:B------:R-:W-:Y:S01]  /*8330*/  SHF.L.U32 R23, R67, 0x10, RZ ;  /* 0x0000001043177819 */ /* 0x000fe200000006ff */
[----:B------:R-:W-:Y:S01]  /*8340*/  FMUL R0, R43, R10 ;  /* 0x0000000a2b007220 */ /* 0x000fe20000400000 */
[----:B------:R-:W-:Y:S01]  /*8350*/  LOP3.LUT R40, R67, 0xffff0000, RZ, 0xc0, !PT ;  /* 0xffff000043287812 */ /* 0x000fe200078ec0ff */
[----:B------:R-:W-:Y:S01]  /*8360*/  FFMA R22, R45, R41, R22 ;  /* 0x000000292d167223 */ /* 0x000fe20000000016 */
[----:B------:R-:W-:Y:S01]  /*8370*/  FMUL R2, R43, R11 ;  /* 0x0000000b2b027220 */ /* 0x000fe20000400000 */
[----:B------:R-:W-:Y:S01]  /*8380*/  FFMA R0, R45, R23, R0 ;  /* 0x000000172d007223 */ /* 0x000fe20000000000 */
[----:B------:R-:W-:Y:S01]  /*8390*/  F2FP.BF16.F32.PACK_AB R109, R3, R21 ;  /* 0x00000015036d723e */ /* 0x000fe200000010ff */
[----:B------:R-:W-:Y:S01]  /*83a0*/  FMUL R3, R43, R12 ;  /* 0x0000000c2b037220 */ /* 0x000fe20000400000 */
[----:B------:R-:W-:Y:S01]  /*83b0*/  FFMA R2, R45, R40, R2 ;  /* 0x000000282d027223 */ /* 0x000fe20000000002 */
[----:B------:R-:W-:Y:S01]  /*83c0*/  SHF.L.U32 R23, R68, 0x10, RZ ;  /* 0x0000001044177819 */ /* 0x000fe200000006ff */
[C---:B------:R-:W-:Y:S01]  /*83d0*/  FMUL R21, R43.reuse, R14 ;  /* 0x0000000e2b157220 */ /* 0x040fe20000400000 */
[----:B------:R-:W-:Y:S01]  /*83e0*/  F2FP.BF16.F32.PACK_AB R110, R22, R20 ;  /* 0x00000014166e723e */ /* 0x000fe200000010ff */
[C---:B------:R-:W-:Y:S01]  /*83f0*/  FMUL R20, R43.reuse, R13 ;  /* 0x0000000d2b147220 */ /* 0x040fe20000400000 */
[----:B------:R-:W-:Y:S01]  /*8400*/  LOP3.LUT R40, R68, 0xffff0000, RZ, 0xc0, !PT ;  /* 0xffff000044287812 */ /* 0x000fe200078ec0ff */
[----:B------:R-:W-:Y:S01]  /*8410*/  FMUL R22, R43, R15 ;  /* 0x0000000f2b167220 */ /* 0x000fe20000400000 */
[----:B------:R-:W-:Y:S01]  /*8420*/  SHF.L.U32 R41, R69, 0x10, RZ ;  /* 0x0000001045297819 */ /* 0x000fe200000006ff */
[----:B------:R-:W-:Y:S01]  /*8430*/  FFMA R3, R45, R23, R3 ;  /* 0x000000172d037223 */ /* 0x000fe20000000003 */
[----:B------:R-:W-:Y:S01]  /*8440*/  FMUL R23, R43, R16 ;  /* 0x000000102b177220 */ /* 0x000fe20000400000 */
[----:B------:R-:W-:Y:S01]  /*8450*/  FFMA R20, R45, R40, R20 ;  /* 0x000000282d147223 */ /* 0x000fe20000000014 */
[----:B------:R-:W-:Y:S01]  /*8460*/  FMUL R40, R43, R17 ;  /* 0x000000112b287220 */ /* 0x000fe20000400000 */
[C---:B------:R-:W-:Y:S01]  /*8470*/  FFMA R21, R45.reuse, R41, R21 ;  /* 0x000000292d157223 */ /* 0x040fe20000000015 */
[----:B------:R-:W-:Y:S01]  /*8480*/  FFMA R22, R45, R42, R22 ;  /* 0x0000002a2d167223 */ /* 0x000fe20000000016 */
[C---:B------:R-:W-:Y:S01]  /*8490*/  FMUL R41, R43.reuse, R18 ;  /* 0x000000122b297220 */ /* 0x040fe20000400000 */
[----:B------:R-:W-:Y:S01]  /*84a0*/  FMUL R42, R43, R19 ;  /* 0x000000132b2a7220 */ /* 0x000fe20000400000 */
[----:B------:R-:W-:Y:S01]  /*84b0*/  F2FP.BF16.F32.PACK_AB R111, R2, R0 ;  /* 0x00000000026f723e */ /* 0x000fe200000010ff */
[C---:B------:R-:W-:Y:S01]  /*84c0*/  FFMA R23, R45.reuse, R44, R23 ;  /* 0x0000002c2d177223 */ /* 0x040fe20000000017 */
[C---:B------:R-:W-:Y:S01]  /*84d0*/  FFMA R40, R45.reuse, R46, R40 ;  /* 0x0000002e2d287223 */ /* 0x040fe20000000028 */
[C---:B------:R-:W-:Y:S01]  /*84e0*/  FFMA R41, R45.reuse, R47, R41 ;  /* 0x0000002f2d297223 */ /* 0x040fe20000000029 */
[----:B------:R-:W-:Y:S01]  /*84f0*/  FFMA R42, R45, R48, R42 ;  /* 0x000000302d2a7223 */ /* 0x000fe2000000002a */
[----:B------:R1:W-:Y:S01]  /*8500*/  @!P0 STS.128 [R50+0xa00], R108 ;  /* 0x000a006c32008388 */ /* 0x0003e20000000c00 */
[----:B------:R-:W-:Y:S02]  /*8510*/  F2FP.BF16.F32.PACK_AB R21, R22, R21 ;  /* 0x000000151615723e */ /* 0x000fe400000010ff */
[----:B------:R-:W-:Y:S02]  /*8520*/  F2FP.BF16.F32.PACK_AB R22, R40, R23 ;  /* 0x000000172816723e */ /* 0x000fe400000010ff */
[----:B------:R-:W-:Y:S02]  /*8530*/  F2FP.BF16.F32.PACK_AB R20, R20, R3 ;  /* 0x000000031414723e */ /* 0x000fe400000010ff */
[----:B------:R-:W-:Y:S05]  /*8540*/  F2FP.BF16.F32.PACK_AB R23, R42, R41 ;  /* 0x000000292a17723e */ /* 0x000fea00000010ff */
[----:B------:R1:W-:Y:S01]  /*8550*/  @!P0 STS.128 [R49+0xa00], R20 ;  /* 0x000a001431008388 */ /* 0x0003e20000000c00 */
[----:B------:R-:W-:Y:S01]  /*8560*/  @!PT LDS RZ, [RZ] ;  /* 0x00000000fffff984 */ /* 0x000fe20000000800 */
[----:B------:R-:W-:Y:S01]  /*8570*/  @!PT LDS RZ, [RZ] ;  /* 0x00000000fffff984 */ /* 0x000fe20000000800 */
[----:B------:R-:W-:Y:S01]  /*8580*/  @!PT LDS RZ, [RZ] ;  /* 0x00000000fffff984 */ /* 0x000fe20000000800 */
[----:B------:R-:W-:Y:S01]  /*8590*/  @!PT LDS RZ, [RZ] ;  /* 0x00000000fffff984 */ /* 0x000fe20000000800 */
[----:B------:R2:W-:Y:S07]  /*85a0*/  MEMBAR.ALL.CTA ;  /* 0x0000000000007992 */ /* 0x0005ee0000008000 */
[----:B--2---:R-:W2:Y:S01]  /*85b0*/  FENCE.VIEW.ASYNC.S ;  /* 0x00000000000073c6 */ /* 0x004ea20000000000 */
[----:B------:R-:W-:Y:S05]  /*85c0*/  WARPSYNC.ALL ;  /* 0x0000000000007948 */ /* 0x000fea0003800000 */
[----:B------:R-:W-:Y:S01]  /*85d0*/  BSSY.RECONVERGENT B0, `(.L_x_121) ;  /* 0x0000011000007945 */ /* 0x000fe20003800200 */
[----:B--2---:R-:W-:Y:S06]  /*85e0*/  BAR.SYNC.DEFER_BLOCKING 0x1, 0x80 ;  /* 0x0042000000007b1d */ /* 0x004fec0000010000 */
[----:B------:R-:W-:Y:S05]  /*85f0*/  @P1 BRA `(.L_x_122) ;  /* 0x0000000000381947 */ /* 0x000fea0003800000 */
[----:B------:R-:W2:Y:S01]  /*8600*/  LDCU.64 UR6, c[0x0][0x348] ;  /* 0x00006900ff0677ac */ /* 0x000ea20008000a00 */
[----:B------:R-:W-:Y:S01]  /*8610*/  R2UR UR5, R51 ;  /* 0x00000000330572ca */ /* 0x000fe200000e0000 */
[----:B------:R-:W-:Y:S01]  /*8620*/  UMOV UR51, UR36 ;  /* 0x0000002400337c82 */ /* 0x000fe20008000000 */
[----:B------:R-:W-:Y:S01]  /*8630*/  UIADD3 UR9, UPT, UPT, UR49, 0x20, URZ ;  /* 0x0000002031097890 */ /* 0x000fe2000fffe0ff */
[----:B------:R-:W-:Y:S01]  /*8640*/  UMOV UR10, UR50 ;  /* 0x00000032000a7c82 */ /* 0x000fe20008000000 */
[----:B------:R-:W-:Y:S09]  /*8650*/  UMOV UR11, UR36 ;  /* 0x00000024000b7c82 */ /* 0x000ff20008000000 */
[----:B------:R-:W-:Y:S02]  /*8660*/  UIADD3 UR5, UPT, UPT, UR44, UR5, URZ ;  /* 0x000000052c057290 */ /* 0x000fe4000fffe0ff */
[----:B--2---:R-:W-:Y:S02]  /*8670*/  UIADD3 UR4, UP0, UPT, UR6, 0xa80, URZ ;  /* 0x00000a8006047890 */ /* 0x004fe4000ff1e0ff */
[----:B------:R-:W-:Y:S02]  /*8680*/  UIADD3 UR48, UPT, UPT, UR5, 0x200, URZ ;  /* 0x0000020005307890 */ /* 0x000fe4000fffe0ff */
[----:B------:R-:W-:Y:S02]  /*8690*/  UIADD3 UR8, UPT, UPT, UR5, 0xa00, URZ ;  /* 0x00000a0005087890 */ /* 0x000fe4000fffe0ff */
[----:B------:R-:W-:Y:S09]  /*86a0*/  UIADD3.X UR5, UPT, UPT, URZ, UR7, URZ, UP0, !UPT ;  /* 0x00000007ff057290 */ /* 0x000ff200087fe4ff */
[----:B------:R2:W-:Y:S01]  /*86b0*/  UTMASTG.3D [UR48], [UR4] ;  /* 0x00000030040073b5 */ /* 0x0005e20008010000 */
[----:B------:R2:W-:Y:S02]  /*86c0*/  UTMASTG.3D [UR8], [UR4] ;  /* 0x00000008040073b5 */ /* 0x0005e40008010000 */
[----:B--2---:R0:W-:Y:S02]  /*86d0*/  UTMACMDFLUSH ;  /* 0x00000000000079b7 */ /* 0x0041e40000000000 */
.L_x_122:
[----:B------:R-:W-:Y:S05]  /*86e0*/  BSYNC.RECONVERGENT B0 ;  /* 0x0000000000007941 */ /* 0x000fea0003800200 */
.L_x_121:
[----:B------:R-:W-:Y:S01]  /*86f0*/  UIADD3 UR47, UPT, UPT, UR45, 0x1, URZ ;  /* 0x000000012d2f7890 */ /* 0x000fe2000fffe0ff */
[----:B------:R-:W-:Y:S03]  /*8700*/  BSSY.RECONVERGENT B0, `(.L_x_123) ;  /* 0x0000005000007945 */ /* 0x000fe60003800200 */
[----:B------:R-:W-:Y:S04]  /*8710*/  UISETP.NE.AND UP0, UPT, UR47, 0x3, UPT ;  /* 0x000000032f00788c */ /* 0x000fe8000bf05270 */
[----:B------:R-:W-:Y:S01]  /*8720*/  USEL UR46, UR47, URZ, UP0 ;  /* 0x000000ff2f2e7287 */ /* 0x000fe20008000000 */
[----:B------:R-:W-:Y:S11]  /*8730*/  @P1 BRA `(.L_x_124) ;  /* 0x0000000000041947 */ /* 0x000ff60003800000 */
[----:B------:R-:W-:Y:S04]  /*8740*/  DEPBAR.LE SB0, 0x1 ;  /* 0x000080400000791a */ /* 0x000fe80000000000 */
.L_x_124:
[----:B------:R-:W-:Y:S05]  /*8750*/  BSYNC.RECONVERGENT B0 ;  /* 0x0000000000007941 */ /* 0x000fea0003800200 */
.L_x_123:
[----:B------:R-:W-:Y:S01]  /*8760*/  BAR.SYNC.DEFER_BLOCKING 0x1, 0x80 ;  /* 0x0042000000007b1d */ /* 0x000fe20000010000 */
[----:B------:R-:W-:Y:S01]  /*8770*/  ISETP.NE.AND P1, PT, R97, RZ, PT ;  /* 0x000000ff6100720c */ /* 0x000fe20003f25270 */
[----:B------:R-:W-:Y:S01]  /*8780*/  UISETP.NE.AND UP0, UPT, UR56, URZ, UPT ;  /* 0x000000ff3800728c */ /* 0x000fe2000bf05270 */
[----:B-1----:R-:W-:Y:S11]  /*8790*/  LEA R20, R106, UR44, 0x3 ;  /* 0x0000002c6a147c11 */ /* 0x002ff6000f8e18ff */
[----:B------:R-:W-:Y:S01]  /*87a0*/  @P1 SHF.L.U32 R3, R112, 0x1f, RZ ;  /* 0x0000001f70031819 */ /* 0x000fe200000006ff */
[----:B------:R-:W-:Y:S06]  /*87b0*/  BRA.U !UP0, `(.L_x_125) ;  /* 0x0000000108247547 */ /* 0x000fec000b800000 */
[----:B------:R-:W1:Y:S01]  /*87c0*/  S2R R0, SR_CgaCtaId ;  /* 0x0000000000007919 */ /* 0x000e620000008800 */
[----:B------:R-:W-:Y:S01]  /*87d0*/  IMAD.U32 R2, RZ, RZ, UR52 ;  /* 0x00000034ff027e24 */ /* 0x000fe2000f8e00ff */
[----:B------:R-:W-:Y:S04]  /*87e0*/  UIADD3 UR4, UPT, UPT, UR52, 0x1, URZ ;  /* 0x0000000134047890 */ /* 0x000fe8000fffe0ff */
[----:B------:R-:W-:Y:S01]  /*87f0*/  @P1 LEA R2, R2, UR44, 0x3 ;  /* 0x0000002c02021c11 */ /* 0x000fe2000f8e18ff */
[----:B------:R-:W-:Y:S04]  /*8800*/  UISETP.NE.AND UP0, UPT, UR4, 0x3, UPT ;  /* 0x000000030400788c */ /* 0x000fe8000bf05270 */
[----:B------:R-:W-:Y:S01]  /*8810*/  @P1 VIADD R2, R2, 0x108 ;  /* 0x0000010802021836 */ /* 0x000fe20000000000 */
[----:B------:R-:W-:Y:S04]  /*8820*/  USEL UR52, UR4, URZ, UP0 ;  /* 0x000000ff04347287 */ /* 0x000fe80008000000 */
[----:B-1----:R-:W-:Y:S04]  /*8830*/  @P1 PRMT R0, R0, 0x654, R2 ;  /* 0x0000065400001816 */ /* 0x002fe80000000002 */
[----:B------:R1:W-:Y:S04]  /*8840*/  @P1 SYNCS.ARRIVE.TRANS64.RED.A1T0 RZ, [R0+URZ], RZ ;  /* 0x000000ff00ff19a7 */ /* 0x0003e800081004ff */
.L_x_125:
[----:B------:R-:W2:Y:S01]  /*8850*/  @P1 SYNCS.PHASECHK.TRANS64.TRYWAIT P0, [R20+URZ+0xf0], R3 ;  /* 0x0000f003140015a7 */ /* 0x000ea200080011ff */
[----:B------:R-:W-:Y:S01]  /*8860*/  BSSY B1, `(.L_x_126) ;  /* 0x0000019000017945 */ /* 0x000fe20003800000 */
[----:B--2---:R-:W-:Y:S03]  /*8870*/  @P1 SEL R107, RZ, 0x1, !P0 ;  /* 0x00000001ff6b1807 */ /* 0x004fe60004000000 */
[----:B------:R-:W-:Y:S05]  /*8880*/  @!P1 BRA `(.L_x_127) ;  /* 0x0000000000589947 */ /* 0x000fea0003800000 */
[----:B------:R-:W-:Y:S01]  /*8890*/  ISETP.NE.AND P1, PT, R113, RZ, PT ;  /* 0x000000ff7100720c */ /* 0x000fe20003f25270 */
[----:B------:R-:W-:Y:S01]  /*88a0*/  BSSY B0, `(.L_x_128) ;  /* 0x0000009000007945 */ /* 0x000fe20003800000 */
[----:B------:R-:W-:Y:S11]  /*88b0*/  ISETP.NE.AND P0, PT, R107, RZ, PT ;  /* 0x000000ff6b00720c */ /* 0x000ff60003f05270 */
[----:B------:R-:W-:Y:S05]  /*88c0*/  @P1 IMAD R3, R106, 0x1000, R99 ;  /* 0x000010006a031824 */ /* 0x000fea00078e0263 */
[----:B------:R-:W-:Y:S05]  /*88d0*/  @P1 IADD3 R2, PT, PT, R3, UR44, RZ ;  /* 0x0000002c03021c10 */ /* 0x000fea000fffe0ff */
[----:B------:R-:W-:Y:S01]  /*88e0*/  @P1 IMAD.IADD R2, R98, 0x1, R2 ;  /* 0x0000000162021824 */ /* 0x000fe200078e0202 */
[----:B------:R-:W-:Y:S06]  /*88f0*/  @P0 BRA `(.L_x_129) ;  /* 0x00000000000c0947 */ /* 0x000fec0003800000 */
[----:B-1----:R-:W-:Y:S04]  /*8900*/  SHF.L.U32 R0, R112, 0x1f, RZ ;  /* 0x0000001f70007819 */ /* 0x002fe800000006ff */
[----:B------:R-:W1:Y:S02]  /*8910*/  SYNCS.PHASECHK.TRANS64.TRYWAIT P0, [R20+URZ+0xf0], R0 ;  /* 0x0000f000140075a7 */ /* 0x000e6400080011ff */
[----:B-1----:R-:W-:Y:S05]  /*8920*/  @!P0 BRA `(.L_x_130) ;  /* 0x0000003c00c48947 */ /* 0x002fea0003800000 */
.L_x_129:
[----:B------:R-:W-:Y:S05]  /*8930*/  BSYNC B0 ;  /* 0x0000000000007941 */ /* 0x000fea0003800000 */
.L_x_128:
[----:B------:R-:W-:Y:S01]  /*8940*/  ISETP.NE.AND P0, PT, R113, RZ, PT ;  /* 0x000000ff7100720c */ /* 0x000fe20003f05270 */
[----:B------:R-:W-:Y:S11]  /*8950*/  VIADD R106, R106, 0x1 ;  /* 0x000000016a6a7836 */ /* 0x000ff60000000000 */
[----:B------:R-:W-:Y:S01]  /*8960*/  @!UPT UIADD3 URZ, UPT, UPT, URZ, URZ, URZ ;  /* 0x000000fffffff290 */ /* 0x000fe2000fffe0ff */
[----:B------:R2:W4:Y:S04]  /*8970*/  @P0 LDS.128 R52, [R3+UR44+0x200] ;  /* 0x0002002c03340984 */ /* 0x0005280008000c00 */
[----:B------:R2:W2:Y:S04]  /*8980*/  @P0 LDS.128 R64, [R3+UR44+0xa00] ;  /* 0x000a002c03400984 */ /* 0x0004a80008000c00 */
[----:B------:R2:W2:Y:S04]  /*8990*/  @P0 LDS.128 R56, [R2+0x200] ;  /* 0x0002000002380984 */ /* 0x0004a80000000c00 */
[----:B------:R2:W2:Y:S01]  /*89a0*/  @P0 LDS.128 R68, [R2+0xa00] ;  /* 0x000a000002440984 */ /* 0x0004a20000000c00 */
[C---:B------:R-:W-:Y:S04]  /*89b0*/  ISETP.NE.AND P0, PT, R106.reuse, 0x3, PT ;  /* 0x000000036a00780c */ /* 0x040fe80003f05270 */
[----:B-1----:R-:W-:Y:S02]  /*89c0*/  SEL R0, RZ, 0x1, P0 ;  /* 0x00000001ff007807 */ /* 0x002fe40000000000 */
[----:B------:R-:W-:Y:S02]  /*89d0*/  SEL R106, R106, RZ, P0 ;  /* 0x000000ff6a6a7207 */ /* 0x000fe40000000000 */
[----:B------:R-:W-:Y:S02]  /*89e0*/  LOP3.LUT R112, R112, R0, RZ, 0x3c, !PT ;  /* 0x0000000070707212 */ /* 0x000fe400078e3cff */
.L_x_127:
[----:B------:R-:W-:Y:S05]  /*89f0*/  BSYNC B1 ;  /* 0x0000000000017941 */ /* 0x000fea0003800000 */
.L_x_126:
[----:B--2---:R-:W-:Y:S05]  /*8a00*/  VIADD R3, R105, 0x400000 ;  /* 0x0040000069037836 */ /* 0x004fea0000000000 */
[----:B-1----:R-:W-:Y:S04]  /*8a10*/  SHF.R.U32.HI R0, RZ, 0x15, R3 ;  /* 0x00000015ff007819 */ /* 0x002fe80000011603 */
[----:B------:R-:W-:Y:S04]  /*8a20*/  LOP3.LUT R2, R0, 0x3, RZ, 0xc0, !PT ;  /* 0x0000000300027812 */ /* 0x000fe800078ec0ff */
[----:B------:R-:W-:Y:S11]  /*8a30*/  ISETP.NE.AND P0, PT, R84, R2, PT ;  /* 0x000000025400720c */ /* 0x000ff60003f05270 */
[----:B------:R-:W-:Y:S02]  /*8a40*/  @!UPT UIADD3 URZ, UPT, UPT, URZ, URZ, URZ ;  /* 0x000000fffffff290 */ /* 0x000fe4000fffe0ff */
[----:B------:R-:W-:Y:S05]  /*8a50*/  @P0 BRA `(.L_x_131) ;  /* 0x0000000000bc0947 */ /* 0x000fea0003800000 */
[----:B------:R-:W-:Y:S02]  /*8a60*/  LOP3.LUT P0, RZ, R0, 0x3, R86, 0x48, !PT ;  /* 0x0000000300ff7812 */ /* 0x000fe40007804856 */
[----:B------:R-:W-:Y:S11]  /*8a70*/  MOV R16, R3 ;  /* 0x0000000300107202 */ /* 0x000ff60000000f00 */
[----:B------:R-:W-:Y:S05]  /*8a80*/  @!P0 BRA `(.L_x_132) ;  /* 0x0000000000408947 */ /* 0x000fea0003800000 */
[----:B------:R-:W1:Y:S01]  /*8a90*/  LDCU.64 UR8, c[0x4][0x70] ;  /* 0x01000e00ff0877ac */ /* 0x000e620008000a00 */
[----:B------:R-:W-:Y:S01]  /*8aa0*/  MOV R15, 0x0 ;  /* 0x00000000000f7802 */ /* 0x000fe20000000f00 */
[----:B------:R-:W-:Y:S02]  /*8ab0*/  HFMA2 R12, -RZ, RZ, 0, 5.9604644775390625e-08 ;  /* 0x00000001ff0c7431 */ /* 0x000fe400000001ff */
[----:B------:R-:W-:Y:S02]  /*8ac0*/  IMAD.MOV.U32 R8, RZ, RZ, 0x192 ;  /* 0x00000192ff087424 */ /* 0x000fe400078e00ff */
[----:B------:R-:W-:Y:S01]  /*8ad0*/  IMAD.MOV.U32 R13, RZ, RZ, RZ ;  /* 0x000000ffff0d7224 */ /* 0x000fe200078e00ff */
[----:B------:R-:W2:Y:S01]  /*8ae0*/  LDCU.64 UR6, c[0x4][0x78] ;  /* 0x01000f00ff0677ac */ /* 0x000ea20008000a00 */
[----:B------:R-:W3:Y:S01]  /*8af0*/  LDC.64 R14, c[0x4][R15] ;  /* 0x010000000f0e7b82 */ /* 0x000ee20000000a00 */
[----:B------:R-:W5:Y:S01]  /*8b00*/  LDCU.64 UR4, c[0x4][0x10] ;  /* 0x01000200ff0477ac */ /* 0x000f620008000a00 */
[----:B-1----:R-:W-:Y:S01]  /*8b10*/  MOV R5, UR9 ;  /* 0x0000000900057c02 */ /* 0x002fe20008000f00 */
[----:B------:R-:W-:Y:S01]  /*8b20*/  IMAD.U32 R4, RZ, RZ, UR8 ;  /* 0x00000008ff047e24 */ /* 0x000fe2000f8e00ff */
[----:B--2---:R-:W-:Y:S01]  /*8b30*/  MOV R7, UR7 ;  /* 0x0000000700077c02 */ /* 0x004fe20008000f00 */
[----:B------:R-:W-:Y:S01]  /*8b40*/  IMAD.U32 R6, RZ, RZ, UR6 ;  /* 0x00000006ff067e24 */ /* 0x000fe2000f8e00ff */
[----:B-----5:R-:W-:Y:S01]  /*8b50*/  MOV R11, UR5 ;  /* 0x00000005000b7c02 */ /* 0x020fe20008000f00 */
[----:B------:R-:W-:Y:S02]  /*8b60*/  IMAD.U32 R10, RZ, RZ, UR4 ;  /* 0x00000004ff0a7e24 */ /* 0x000fe4000f8e00ff */
[----:B------:R-:W-:Y:S07]  /*8b70*/  LEPC R20, `(.L_x_132) ;  /* 0x000000001014794e */ /* 0x000fee0000000000 */
[----:B---34-:R-:W-:Y:S05]  /*8b80*/  CALL.ABS.NOINC R14 ;  /* 0x000000000e007343 */ /* 0x018fea0003c00000 */
.L_x_132:
        /* <DEDUP_REMOVED lines=23> */
.L_x_133:
[----:B------:R-:W-:Y:S05]  /*8d00*/  WARPSYNC.ALL ;  /* 0x0000000000007948 */ /* 0x000fea0003800000 */
[----:B------:R-:W-:Y:S11]  /*8d10*/  R2UR UR4, R16 ;  /* 0x00000000100472ca */ /* 0x000ff600000e0000 */
[----:B------:R-:W-:Y:S02]  /*8d20*/  @!UPT UIADD3 URZ, UPT, UPT, URZ, URZ, URZ ;  /* 0x000000fffffff290 */ /* 0x000fe4000fffe0ff */
[----:B------:R-:W1:Y:S02]  /*8d30*/  LDTM.x16 R4, tmem[UR4+0x20] ;  /* 0x00002004000479ee */ /* 0x000e640008240000 */
[----:B-1----:R-:W-:Y:S01]  /*8d40*/  NOP ;  /* 0x0000000000007918 */ /* 0x002fe20000000000 */
.L_x_131:
[----:B----4-:R-:W-:Y:S01]  /*8d50*/  SHF.L.U32 R3, R52, 0x10, RZ ;  /* 0x0000001034037819 */ /* 0x010fe200000006ff */
[C---:B------:R-:W-:Y:S01]  /*8d60*/  FMUL R0, R43.reuse, R24 ;  /* 0x000000182b007220 */ /* 0x040fe20000400000 */
[----:B------:R-:W-:Y:S01]  /*8d70*/  ISETP.NE.AND P1, PT, R84, R2, PT ;  /* 0x000000025400720c */ /* 0x000fe20003f25270 */
[----:B------:R-:W-:Y:S01]  /*8d80*/  FMUL R2, R43, R25 ;  /* 0x000000192b027220 */ /* 0x000fe20000400000 */
[----:B------:R-:W-:Y:S01]  /*8d90*/  LOP3.LUT R21, R52, 0xffff0000, RZ, 0xc0, !PT ;  /* 0xffff000034157812 */ /* 0x000fe200078ec0ff */
[----:B------:R-:W-:Y:S01]  /*8da0*/  FFMA R0, R45, R3, R0 ;  /* 0x000000032d007223 */ /* 0x000fe20000000000 */
[----:B------:R-:W-:Y:S01]  /*8db0*/  SHF.L.U32 R22, R53, 0x10, RZ ;  /* 0x0000001035167819 */ /* 0x000fe200000006ff */
[----:B------:R-:W-:Y:S01]  /*8dc0*/  FMUL R3, R43, R26 ;  /* 0x0000001a2b037220 */ /* 0x000fe20000400000 */
[----:B------:R-:W-:Y:S01]  /*8dd0*/  LOP3.LUT R23, R53, 0xffff0000, RZ, 0xc0, !PT ;  /* 0xffff000035177812 */ /* 0x000fe200078ec0ff */
[----:B------:R-:W-:Y:S01]  /*8de0*/  FMUL R20, R43, R27 ;  /* 0x0000001b2b147220 */ /* 0x000fe20000400000 */
[----:B------:R-:W-:Y:S01]  /*8df0*/  SHF.L.U32 R40, R54, 0x10, RZ ;  /* 0x0000001036287819 */ /* 0x000fe200000006ff */
[----:B------:R-:W-:Y:S01]  /*8e00*/  FFMA R2, R45, R21, R2 ;  /* 0x000000152d027223 */ /* 0x000fe20000000002 */
[----:B------:R-:W-:Y:S01]  /*8e10*/  LOP3.LUT R41, R57, 0xffff0000, RZ, 0xc0, !PT ;  /* 0xffff000039297812 */ /* 0x000fe200078ec0ff */
[C---:B------:R-:W-:Y:S01]  /*8e20*/  FFMA R3, R45.reuse, R22, R3 ;  /* 0x000000162d037223 */ /* 0x040fe20000000003 */
[----:B------:R-:W-:Y:S01]  /*8e30*/  LOP3.LUT R42, R66, 0xffff0000, RZ, 0xc0, !PT ;  /* 0xffff0000422a7812 */ /* 0x000fe200078ec0ff */
[----:B------:R-:W-:Y:S01]  /*8e40*/  FFMA R20, R45, R23, R20 ;  /* 0x000000172d147223 */ /* 0x000fe20000000014 */
[----:B------:R-:W-:Y:S01]  /*8e50*/  LOP3.LUT R23, R54, 0xffff0000, RZ, 0xc0, !PT ;  /* 0xffff000036177812 */ /* 0x000fe200078ec0ff */
[C---:B------:R-:W-:Y:S01]  /*8e60*/  FMUL R21, R43.reuse, R28 ;  /* 0x0000001c2b157220 */ /* 0x040fe20000400000 */
[----:B------:R-:W-:Y:S01]  /*8e70*/  F2FP.BF16.F32.PACK_AB R48, R2, R0 ;  /* 0x000000000230723e */ /* 0x000fe200000010ff */
[----:B------:R-:W-:Y:S01]  /*8e80*/  FMUL R22, R43, R29 ;  /* 0x0000001d2b167220 */ /* 0x000fe20000400000 */
[----:B---3--:R-:W-:Y:S01]  /*8e90*/  F2FP.BF16.F32.PACK_AB R49, R20, R3 ;  /* 0x000000031431723e */ /* 0x008fe200000010ff */
[----:B------:R-:W-:Y:S01]  /*8ea0*/  FFMA R21, R45, R40, R21 ;  /* 0x000000282d157223 */ /* 0x000fe20000000015 */
[----:B------:R-:W-:Y:S01]  /*8eb0*/  SHF.L.U32 R20, R55, 0x10, RZ ;  /* 0x0000001037147819 */ /* 0x000fe200000006ff */
[----:B------:R-:W-:Y:S01]  /*8ec0*/  FFMA R22, R45, R23, R22 ;  /* 0x000000172d167223 */ /* 0x000fe20000000016 */
[----:B------:R-:W-:Y:S01]  /*8ed0*/  LOP3.LUT R23, R55, 0xffff0000, RZ, 0xc0, !PT ;  /* 0xffff000037177812 */ /* 0x000fe200078ec0ff */
[C---:B------:R-:W-:Y:S01]  /*8ee0*/  FMUL R0, R43.reuse, R30 ;  /* 0x0000001e2b007220 */ /* 0x040fe20000400000 */
[----:B------:R-:W-:Y:S01]  /*8ef0*/  SHF.L.U32 R40, R56, 0x10, RZ ;  /* 0x0000001038287819 */ /* 0x000fe200000006ff */
[C---:B------:R-:W-:Y:S01]  /*8f00*/  FMUL R2, R43.reuse, R31 ;  /* 0x0000001f2b027220 */ /* 0x040fe20000400000 */
[----:B------:R-:W-:Y:S01]  /*8f10*/  F2FP.BF16.F32.PACK_AB R50, R22, R21 ;  /* 0x000000151632723e */ /* 0x000fe200000010ff */
[----:B------:R-:W-:Y:S01]  /*8f20*/  FMUL R3, R43, R32 ;  /* 0x000000202b037220 */ /* 0x000fe20000400000 */
[----:B------:R-:W-:Y:S01]  /*8f30*/  SHF.L.U32 R44, R67, 0x10, RZ ;  /* 0x00000010432c7819 */ /* 0x000fe200000006ff */
[----:B------:R-:W-:Y:S01]  /*8f40*/  FFMA R0, R45, R20, R0 ;  /* 0x000000142d007223 */ /* 0x000fe20000000000 */
[----:B------:R-:W-:Y:S01]  /*8f50*/  LOP3.LUT R46, R67, 0xffff0000, RZ, 0xc0, !PT ;  /* 0xffff0000432e7812 */ /* 0x000fe200078ec0ff */
[C---:B------:R-:W-:Y:S01]  /*8f60*/  FFMA R2, R45.reuse, R23, R2 ;  /* 0x000000172d027223 */ /* 0x040fe20000000002 */
[----:B------:R-:W-:Y:S01]  /*8f70*/  LOP3.LUT R23, R56, 0xffff0000, RZ, 0xc0, !PT ;  /* 0xffff000038177812 */ /* 0x000fe200078ec0ff */
[----:B------:R-:W-:Y:S01]  /*8f80*/  FFMA R3, R45, R40, R3 ;  /* 0x000000282d037223 */ /* 0x000fe20000000003 */
[----:B------:R-:W-:Y:S01]  /*8f90*/  SHF.L.U32 R40, R57, 0x10, RZ ;  /* 0x0000001039287819 */ /* 0x000fe200000006ff */
[C---:B------:R-:W-:Y:S01]  /*8fa0*/  FMUL R20, R43.reuse, R33 ;  /* 0x000000212b147220 */ /* 0x040fe20000400000 */
[----:B------:R-:W-:Y:S01]  /*8fb0*/  F2FP.BF16.F32.PACK_AB R51, R2, R0 ;  /* 0x000000000233723e */ /* 0x000fe200000010ff */
[C---:B------:R-:W-:Y:S01]  /*8fc0*/  FMUL R21, R43.reuse, R34 ;  /* 0x000000222b157220 */ /* 0x040fe20000400000 */
[----:B------:R-:W-:Y:S01]  /*8fd0*/  MOV R47, UR46 ;  /* 0x0000002e002f7c02 */ /* 0x000fe20008000f00 */
[----:B------:R-:W-:Y:S01]  /*8fe0*/  FMUL R22, R43, R35 ;  /* 0x000000232b167220 */ /* 0x000fe20000400000 */
[----:B------:R-:W-:Y:S01]  /*8ff0*/  ISETP.NE.AND P0, PT, R84, RZ, PT ;  /* 0x000000ff5400720c */ /* 0x000fe20003f05270 */
[C---:B------:R-:W-:Y:S01]  /*9000*/  FFMA R20, R45.reuse, R23, R20 ;  /* 0x000000172d147223 */ /* 0x040fe20000000014 */
[C---:B------:R-:W-:Y:S01]  /*9010*/  SHF.L.U32 R23, R58.reuse, 0x10, RZ ;  /* 0x000000103a177819 */ /* 0x040fe200000006ff */
[C---:B------:R-:W-:Y:S01]  /*9020*/  FFMA R21, R45.reuse, R40, R21 ;  /* 0x000000282d157223 */ /* 0x040fe20000000015 */
[----:B------:R-:W-:Y:S01]  /*9030*/  LOP3.LUT R40, R58, 0xffff0000, RZ, 0xc0, !PT ;  /* 0xffff00003a287812 */ /* 0x000fe200078ec0ff */
[----:B------:R-:W-:Y:S01]  /*9040*/  FFMA R22, R45, R41, R22 ;  /* 0x000000292d167223 */ /* 0x000fe20000000016 */
[----:B------:R-:W-:Y:S01]  /*9050*/  F2FP.BF16.F32.PACK_AB R60, R20, R3 ;  /* 0x00000003143c723e */ /* 0x000fe200000010ff */
[----:B------:R-:W-:Y:S01]  /*9060*/  FMUL R0, R43, R36 ;  /* 0x000000242b007220 */ /* 0x000fe20000400000 */
[----:B------:R-:W-:Y:S01]  /*9070*/  LOP3.LUT R41, R65, 0xffff0000, RZ, 0xc0, !PT ;  /* 0xffff000041297812 */ /* 0x000fe200078ec0ff */
[----:B------:R-:W-:Y:S01]  /*9080*/  FMUL R2, R43, R37 ;  /* 0x000000252b027220 */ /* 0x000fe20000400000 */
[----:B------:R-:W-:Y:S01]  /*9090*/  F2FP.BF16.F32.PACK_AB R61, R22, R21 ;  /* 0x00000015163d723e */ /* 0x000fe200000010ff */
[----:B------:R-:W-:Y:S01]  /*90a0*/  FFMA R0, R45, R23, R0 ;  /* 0x000000172d007223 */ /* 0x000fe20000000000 */
[----:B------:R-:W-:Y:S01]  /*90b0*/  SHF.L.U32 R22, R59, 0x10, RZ ;  /* 0x000000103b167819 */ /* 0x000fe200000006ff */
[----:B------:R-:W-:Y:S01]  /*90c0*/  FFMA R2, R45, R40, R2 ;  /* 0x000000282d027223 */ /* 0x000fe20000000002 */
[----:B------:R-:W-:Y:S01]  /*90d0*/  LOP3.LUT R23, R59, 0xffff0000, RZ, 0xc0, !PT ;  /* 0xffff00003b177812 */ /* 0x000fe200078ec0ff */
[C---:B------:R-:W-:Y:S01]  /*90e0*/  FMUL R3, R43.reuse, R38 ;  /* 0x000000262b037220 */ /* 0x040fe20000400000 */
[----:B------:R-:W-:Y:S01]  /*90f0*/  SHF.L.U32 R40, R64, 0x10, RZ ;  /* 0x0000001040287819 */ /* 0x000fe200000006ff */
[C---:B------:R-:W-:Y:S01]  /*9100*/  FMUL R20, R43.reuse, R39 ;  /* 0x000000272b147220 */ /* 0x040fe20000400000 */
[----:B------:R-:W-:Y:S01]  /*9110*/  FMUL R21, R43, R4 ;  /* 0x000000042b157220 */ /* 0x000fe20000400000 */
[C---:B------:R-:W-:Y:S01]  /*9120*/  FFMA R3, R45.reuse, R22, R3 ;  /* 0x000000162d037223 */ /* 0x040fe20000000003 */
[----:B------:R-:W-:Y:S01]  /*9130*/  F2FP.BF16.F32.PACK_AB R62, R2, R0 ;  /* 0x00000000023e723e */ /* 0x000fe200000010ff */
[C---:B------:R-:W-:Y:S01]  /*9140*/  FFMA R20, R45.reuse, R23, R20 ;  /* 0x000000172d147223 */ /* 0x040fe20000000014 */
[----:B------:R-:W-:Y:S01]  /*9150*/  FFMA R21, R45, R40, R21 ;  /* 0x000000282d157223 */ /* 0x000fe20000000015 */
[----:B------:R-:W-:Y:S01]  /*9160*/  LOP3.LUT R23, R64, 0xffff0000, RZ, 0xc0, !PT ;  /* 0xffff000040177812 */ /* 0x000fe200078ec0ff */
[----:B------:R-:W-:Y:S01]  /*9170*/  FMUL R0, R43, R5 ;  /* 0x000000052b007220 */ /* 0x000fe20000400000 */
[----:B------:R-:W-:Y:S01]  /*9180*/  SHF.L.U32 R40, R65, 0x10, RZ ;  /* 0x0000001041287819 */ /* 0x000fe200000006ff */
[C---:B------:R-:W-:Y:S01]  /*9190*/  FMUL R2, R43.reuse, R6 ;  /* 0x000000062b027220 */ /* 0x040fe20000400000 */
[----:B------:R-:W-:Y:S01]  /*91a0*/  FMUL R22, R43, R7 ;  /* 0x000000072b167220 */ /* 0x000fe20000400000 */
[C---:B------:R-:W-:Y:S01]  /*91b0*/  FFMA R0, R45.reuse, R23, R0 ;  /* 0x000000172d007223 */ /* 0x040fe20000000000 */
[----:B------:R-:W-:Y:S01]  /*91c0*/  F2FP.BF16.F32.PACK_AB R63, R20, R3 ;  /* 0x00000003143f723e */ /* 0x000fe200000010ff */
[C---:B------:R-:W-:Y:S01]  /*91d0*/  FFMA R2, R45.reuse, R40, R2 ;  /* 0x000000282d027223 */ /* 0x040fe20000000002 */
[----:B------:R-:W-:Y:S01]  /*91e0*/  FFMA R22, R45, R41, R22 ;  /* 0x000000292d167223 */ /* 0x000fe20000000016 */
[----:B------:R-:W-:Y:S01]  /*91f0*/  SHF.L.U32 R41, R66, 0x10, RZ ;  /* 0x0000001042297819 */ /* 0x000fe200000006ff */
[C---:B------:R-:W-:Y:S01]  /*9200*/  FMUL R3, R43.reuse, R8 ;  /* 0x000000082b037220 */ /* 0x040fe20000400000 */
[C---:B------:R-:W-:Y:S01]  /*9210*/  FMUL R20, R43.reuse, R9 ;  /* 0x000000092b147220 */ /* 0x040fe20000400000 */
[C---:B------:R-:W-:Y:S01]  /*9220*/  FMUL R23, R43.reuse, R10 ;  /* 0x0000000a2b177220 */ /* 0x040fe20000400000 */
[----:B------:R-:W-:Y:S01]  /*9230*/  FMUL R40, R43, R11 ;  /* 0x0000000b2b287220 */ /* 0x000fe20000400000 */
[C---:B------:R-:W-:Y:S01]  /*9240*/  FFMA R3, R45.reuse, R41, R3 ;  /* 0x000000292d037223 */ /* 0x040fe20000000003 */
[C---:B------:R-:W-:Y:S01]  /*9250*/  FFMA R20, R45.reuse, R42, R20 ;  /* 0x0000002a2d147223 */ /* 0x040fe20000000014 */
[C---:B------:R-:W-:Y:S01]  /*9260*/  FFMA R23, R45.reuse, R44, R23 ;  /* 0x0000002c2d177223 */ /* 0x040fe20000000017 */
[----:B------:R-:W-:Y:S01]  /*9270*/  FFMA R40, R45, R46, R40 ;  /* 0x0000002e2d287223 */ /* 0x000fe20000000028 */
[----:B------:R-:W-:Y:S01]  /*9280*/  F2FP.BF16.F32.PACK_AB R100, R0, R21 ;  /* 0x000000150064723e */ /* 0x000fe200000010ff */
[----:B------:R-:W1:Y:S01]  /*9290*/  S2R R46, SR_CgaCtaId ;  /* 0x00000000002e7919 */ /* 0x000e620000008800 */
[----:B------:R-:W-:Y:S01]  /*92a0*/  SHF.L.U32 R42, R68, 0x10, RZ ;  /* 0x00000010442a7819 */ /* 0x000fe200000006ff */
[C---:B------:R-:W-:Y:S01]  /*92b0*/  FMUL R41, R43.reuse, R12 ;  /* 0x0000000c2b297220 */ /* 0x040fe20000400000 */
[----:B------:R-:W-:Y:S01]  /*92c0*/  F2FP.BF16.F32.PACK_AB R101, R22, R2 ;  /* 0x000000021665723e */ /* 0x000fe200000010ff */
[C---:B------:R-:W-:Y:S01]  /*92d0*/  FMUL R0, R43.reuse, R13 ;  /* 0x0000000d2b007220 */ /* 0x040fe20000400000 */
[----:B------:R-:W-:Y:S01]  /*92e0*/  LOP3.LUT R21, R68, 0xffff0000, RZ, 0xc0, !PT ;  /* 0xffff000044157812 */ /* 0x000fe200078ec0ff */
[----:B------:R-:W-:Y:S01]  /*92f0*/  FMUL R2, R43, R14 ;  /* 0x0000000e2b027220 */ /* 0x000fe20000400000 */
[----:B------:R-:W-:Y:S01]  /*9300*/  F2FP.BF16.F32.PACK_AB R103, R40, R23 ;  /* 0x000000172867723e */ /* 0x000fe200000010ff */
[----:B------:R-:W-:Y:S01]  /*9310*/  FFMA R41, R45, R42, R41 ;  /* 0x0000002a2d297223 */ /* 0x000fe20000000029 */
[----:B------:R-:W-:Y:S01]  /*9320*/  SHF.L.U32 R22, R69, 0x10, RZ ;  /* 0x0000001045167819 */ /* 0x000fe200000006ff */
[----:B------:R-:W-:Y:S01]  /*9330*/  FFMA R0, R45, R21, R0 ;  /* 0x000000152d007223 */ /* 0x000fe20000000000 */
[----:B------:R-:W-:Y:S01]  /*9340*/  F2FP.BF16.F32.PACK_AB R102, R20, R3 ;  /* 0x000000031466723e */ /* 0x000fe200000010ff */
[----:B------:R-:W-:Y:S01]  /*9350*/  FMUL R3, R43, R15 ;  /* 0x0000000f2b037220 */ /* 0x000fe20000400000 */
[----:B------:R-:W-:Y:S01]  /*9360*/  LOP3.LUT R23, R69, 0xffff0000, RZ, 0xc0, !PT ;  /* 0xffff000045177812 */ /* 0x000fe200078ec0ff */
[----:B------:R-:W-:Y:S01]  /*9370*/  FMUL R20, R43, R16 ;  /* 0x000000102b147220 */ /* 0x000fe20000400000 */
[C---:B------:R-:W-:Y:S01]  /*9380*/  SHF.L.U32 R40, R70.reuse, 0x10, RZ ;  /* 0x0000001046287819 */ /* 0x040fe200000006ff */
[----:B------:R-:W-:Y:S01]  /*9390*/  FFMA R2, R45, R22, R2 ;  /* 0x000000162d027223 */ /* 0x000fe20000000002 */
[----:B------:R-:W-:Y:S01]  /*93a0*/  FMUL R21, R43, R17 ;  /* 0x000000112b157220 */ /* 0x000fe20000400000 */
[----:B------:R-:W-:Y:S01]  /*93b0*/  FFMA R3, R45, R23, R3 ;  /* 0x000000172d037223 */ /* 0x000fe20000000003 */
[----:B------:R-:W-:Y:S01]  /*93c0*/  @!P1 LEA R47, R47, R99, 0xc ;  /* 0x000000632f2f9211 */ /* 0x000fe200078e60ff */
[----:B------:R-:W-:Y:S01]  /*93d0*/  FFMA R20, R45, R40, R20 ;  /* 0x000000282d147223 */ /* 0x000fe20000000014 */
[----:B------:R-:W-:Y:S01]  /*93e0*/  LOP3.LUT R40, R70, 0xffff0000, RZ, 0xc0, !PT ;  /* 0xffff000046287812 */ /* 0x000fe200078ec0ff */
[----:B------:R-:W-:Y:S01]  /*93f0*/  FMUL R22, R43, R18 ;  /* 0x000000122b167220 */ /* 0x000fe20000400000 */
[----:B------:R-:W-:Y:S01]  /*9400*/  F2FP.BF16.F32.PACK_AB R108, R0, R41 ;  /* 0x00000029006c723e */ /* 0x000fe200000010ff */
[----:B------:R2:W-:Y:S01]  /*9410*/  @!P1 STS.128 [R47+UR44+0x200], R48 ;  /* 0x000200302f009988 */ /* 0x0005e20008000c2c */
[----:B------:R-:W-:Y:S01]  /*9420*/  SHF.L.U32 R42, R71, 0x10, RZ ;  /* 0x00000010472a7819 */ /* 0x000fe200000006ff */
[----:B------:R-:W-:Y:S01]  /*9430*/  FFMA R21, R45, R40, R21 ;  /* 0x000000282d157223 */ /* 0x000fe20000000015 */
[----:B------:R-:W-:Y:S01]  /*9440*/  @!P1 IADD3 R40, PT, PT, R47, UR44, RZ ;  /* 0x0000002c2f289c10 */ /* 0x000fe2000fffe0ff */
[----:B------:R-:W-:Y:S01]  /*9450*/  FMUL R23, R43, R19 ;  /* 0x000000132b177220 */ /* 0x000fe20000400000 */
[----:B------:R-:W-:Y:S01]  /*9460*/  LOP3.LUT R44, R71, 0xffff0000, RZ, 0xc0, !PT ;  /* 0xffff0000472c7812 */ /* 0x000fe200078ec0ff */
[----:B------:R-:W-:Y:S01]  /*9470*/  FFMA R22, R45, R42, R22 ;  /* 0x0000002a2d167223 */ /* 0x000fe20000000016 */
[----:B------:R-:W-:Y:S02]  /*9480*/  @!P1 IADD3 R40, PT, PT, R98, R40, RZ ;  /* 0x0000002862289210 */ /* 0x000fe40007ffe0ff */
[----:B------:R-:W-:Y:S01]  /*9490*/  F2FP.BF16.F32.PACK_AB R109, R3, R2 ;  /* 0x00000002036d723e */ /* 0x000fe200000010ff */
[----:B------:R-:W-:Y:S01]  /*94a0*/  FFMA R23, R45, R44, R23 ;  /* 0x0000002c2d177223 */ /* 0x000fe20000000017 */
[----:B------:R-:W-:Y:S01]  /*94b0*/  F2FP.BF16.F32.PACK_AB R110, R21, R20 ;  /* 0x00000014156e723e */ /* 0x000fe200000010ff */
[----:B------:R2:W-:Y:S03]  /*94c0*/  @!P1 STS.128 [R40+0x200], R60 ;  /* 0x0002003c28009388 */ /* 0x0005e60000000c00 */
[----:B------:R-:W-:Y:S05]  /*94d0*/  F2FP.BF16.F32.PACK_AB R111, R23, R22 ;  /* 0x00000016176f723e */ /* 0x000fea00000010ff */
[----:B------:R2:W-:Y:S08]  /*94e0*/  @!P1 STS.128 [R47+UR44+0xa00], R100 ;  /* 0x000a00642f009988 */ /* 0x0005f00008000c2c */
[----:B------:R2:W-:Y:S01]  /*94f0*/  @!P1 STS.128 [R40+0xa00], R108 ;  /* 0x000a006c28009388 */ /* 0x0005e20000000c00 */
[----:B------:R-:W-:Y:S01]  /*9500*/  @!PT LDS RZ, [RZ] ;  /* 0x00000000fffff984 */ /* 0x000fe20000000800 */
[----:B------:R-:W-:Y:S01]  /*9510*/  @!PT LDS RZ, [RZ] ;  /* 0x00000000fffff984 */ /* 0x000fe20000000800 */
[----:B------:R-:W-:Y:S01]  /*9520*/  @!PT LDS RZ, [RZ] ;  /* 0x00000000fffff984 */ /* 0x000fe20000000800 */
[----:B------:R-:W-:Y:S01]  /*9530*/  @!PT LDS RZ, [RZ] ;  /* 0x00000000fffff984 */ /* 0x000fe20000000800 */
[----:B------:R3:W-:Y:S07]  /*9540*/  MEMBAR.ALL.CTA ;  /* 0x0000000000007992 */ /* 0x0007ee0000008000 */
[----:B---3--:R-:W3:Y:S01]  /*9550*/  FENCE.VIEW.ASYNC.S ;  /* 0x00000000000073c6 */ /* 0x008ee20000000000 */
[----:B------:R-:W-:Y:S05]  /*9560*/  WARPSYNC.ALL ;  /* 0x0000000000007948 */ /* 0x000fea0003800000 */
[----:B------:R-:W-:Y:S01]  /*9570*/  BSSY.RECONVERGENT B0, `(.L_x_134) ;  /* 0x0000012000007945 */ /* 0x000fe20003800200 */
[----:B---3--:R-:W-:Y:S06]  /*9580*/  BAR.SYNC.DEFER_BLOCKING 0x1, 0x80 ;  /* 0x0042000000007b1d */ /* 0x008fec0000010000 */
[----:B-1----:R-:W-:Y:S05]  /*9590*/  @P0 BRA `(.L_x_135) ;  /* 0x00000000003c0947 */ /* 0x002fea0003800000 */
[----:B------:R-:W1:Y:S01]  /*95a0*/  LDCU.64 UR6, c[0x0][0x348] ;  /* 0x00006900ff0677ac */ /* 0x000e620008000a00 */
[----:B------:R-:W-:Y:S02]  /*95b0*/  ULEA UR5, UR46, UR44, 0xc ;  /* 0x0000002c2e057291 */ /* 0x000fe4000f8e60ff */
[----:B------:R-:W-:Y:S02]  /*95c0*/  UIADD3 UR10, UPT, UPT, UR50, 0x40, URZ ;  /* 0x00000040320a7890 */ /* 0x000fe4000fffe0ff */
[----:B------:R-:W-:Y:S02]  /*95d0*/  UIADD3 UR8, UPT, UPT, UR5, 0x200, URZ ;  /* 0x0000020005087890 */ /* 0x000fe4000fffe0ff */
[----:B------:R-:W-:Y:S01]  /*95e0*/  UIADD3 UR12, UPT, UPT, UR5, 0xa00, URZ ;  /* 0x00000a00050c7890 */ /* 0x000fe2000fffe0ff */
[----:B------:R-:W-:Y:S01]  /*95f0*/  UMOV UR9, UR49 ;  /* 0x0000003100097c82 */ /* 0x000fe20008000000 */
[----:B------:R-:W-:Y:S01]  /*9600*/  UMOV UR11, UR36 ;  /* 0x00000024000b7c82 */ /* 0x000fe20008000000 */
[----:B------:R-:W-:Y:S01]  /*9610*/  UIADD3 UR13, UPT, UPT, UR49, 0x20, URZ ;  /* 0x00000020310d7890 */ /* 0x000fe2000fffe0ff */
[----:B------:R-:W-:Y:S01]  /*9620*/  UMOV UR15, UR36 ;  /* 0x00000024000f7c82 */ /* 0x000fe20008000000 */
[----:B------:R-:W-:Y:S01]  /*9630*/  UMOV UR14, UR10 ;  /* 0x0000000a000e7c82 */ /* 0x000fe20008000000 */
[----:B-1----:R-:W-:Y:S04]  /*9640*/  UIADD3 UR4, UP0, UPT, UR6, 0xa80, URZ ;  /* 0x00000a8006047890 */ /* 0x002fe8000ff1e0ff */
[----:B------:R-:W-:Y:S09]  /*9650*/  UIADD3.X UR5, UPT, UPT, URZ, UR7, URZ, UP0, !UPT ;  /* 0x00000007ff057290 */ /* 0x000ff200087fe4ff */
[----:B------:R1:W-:Y:S01]  /*9660*/  UTMASTG.3D [UR8], [UR4] ;  /* 0x00000008040073b5 */ /* 0x0003e20008010000 */
[----:B------:R1:W-:Y:S02]  /*9670*/  UTMASTG.3D [UR12], [UR4] ;  /* 0x0000000c040073b5 */ /* 0x0003e40008010000 */
[----:B-1----:R0:W-:Y:S02]  /*9680*/  UTMACMDFLUSH ;  /* 0x00000000000079b7 */ /* 0x0021e40000000000 */
.L_x_135:
[----:B------:R-:W-:Y:S05]  /*9690*/  BSYNC.RECONVERGENT B0 ;  /* 0x0000000000007941 */ /* 0x000fea0003800200 */
.L_x_134:
[----:B------:R-:W-:Y:S01]  /*96a0*/  UIADD3 UR4, UPT, UPT, UR46, 0x1, URZ ;  /* 0x000000012e047890 */ /* 0x000fe2000fffe0ff */
[----:B------:R-:W-:Y:S03]  /*96b0*/  BSSY.RECONVERGENT B0, `(.L_x_136) ;  /* 0x0000007000007945 */ /* 0x000fe60003800200 */
[----:B------:R-:W-:Y:S04]  /*96c0*/  UISETP.NE.AND UP0, UPT, UR4, 0x3, UPT ;  /* 0x000000030400788c */ /* 0x000fe8000bf05270 */
[----:B------:R-:W-:Y:S02]  /*96d0*/  USEL UR45, UR4, URZ, UP0 ;  /* 0x000000ff042d7287 */ /* 0x000fe40008000000 */
[----:B------:R-:W-:Y:S04]  /*96e0*/  UISETP.EQ.XOR UP0, UPT, UR47, 0x3, !UP0 ;  /* 0x000000032f00788c */ /* 0x000fe8000c702a70 */
[----:B------:R-:W-:Y:S01]  /*96f0*/  UP2UR UR51, UPR, URZ, 0x1 ;  /* 0x00000001ff337883 */ /* 0x000fe20008000000 */
[----:B------:R-:W-:Y:S11]  /*9700*/  @P0 BRA `(.L_x_137) ;  /* 0x0000000000040947 */ /* 0x000ff60003800000 */
[----:B------:R-:W-:Y:S04]  /*9710*/  DEPBAR.LE SB0, 0x1 ;  /* 0x000080400000791a */ /* 0x000fe80000000000 */
.L_x_137:
[----:B------:R-:W-:Y:S05]  /*9720*/  BSYNC.RECONVERGENT B0 ;  /* 0x0000000000007941 */ /* 0x000fea0003800200 */
.L_x_136:
[----:B------:R-:W1:Y:S08]  /*9730*/  S2UR UR4, SR_CgaCtaId ;  /* 0x00000000000479c3 */ /* 0x000e700000008800 */
[----:B------:R-:W-:Y:S01]  /*9740*/  BAR.SYNC.DEFER_BLOCKING 0x1, 0x80 ;  /* 0x0042000000007b1d */ /* 0x000fe20000010000 */
[----:B------:R-:W-:Y:S01]  /*9750*/  ISETP.NE.AND P1, PT, R97, RZ, PT ;  /* 0x000000ff6100720c */ /* 0x000fe20003f25270 */
[----:B------:R-:W-:Y:S01]  /*9760*/  IMAD.U32 R0, RZ, RZ, UR52 ;  /* 0x00000034ff007e24 */ /* 0x000fe2000f8e00ff */
[----:B------:R-:W-:Y:S11]  /*9770*/  UIADD3 UR53, UPT, UPT, UR49, 0x10, URZ ;  /* 0x0000001031357890 */ /* 0x000ff6000fffe0ff */
[----:B------:R-:W-:Y:S05]  /*9780*/  @P1 LEA R0, R0, UR44, 0x3 ;  /* 0x0000002c00001c11 */ /* 0x000fea000f8e18ff */
[----:B------:R-:W-:Y:S01]  /*9790*/  @P1 VIADD R2, R0, 0x108 ;  /* 0x0000010800021836 */ /* 0x000fe20000000000 */
[----:B------:R-:W-:Y:S04]  /*97a0*/  @P1 SHF.L.U32 R0, R112, 0x1f, RZ ;  /* 0x0000001f70001819 */ /* 0x000fe800000006ff */
[----:B------:R-:W-:Y:S01]  /*97b0*/  @P1 PRMT R46, R46, 0x654, R2 ;  /* 0x000006542e2e1816 */ /* 0x000fe20000000002 */
[----:B------:R-:W-:Y:S01]  /*97c0*/  UMOV UR44, 0x400 ;  /* 0x00000400002c7882 */ /* 0x000fe20000000000 */
[----:B------:R-:W-:Y:S01]  /*97d0*/  BSSY B1, `(.L_x_138) ;  /* 0x0000021000017945 */ /* 0x000fe20003800000 */
[----:B-1----:R-:W-:Y:S01]  /*97e0*/  ULEA UR44, UR4, UR44, 0x18 ;  /* 0x0000002c042c7291 */ /* 0x002fe2000f8ec0ff */
[----:B------:R-:W-:Y:S01]  /*97f0*/  @P1 SYNCS.ARRIVE.TRANS64.RED.A1T0 RZ, [R46+URZ], RZ ;  /* 0x000000ff2eff19a7 */ /* 0x000fe200081004ff */
[----:B------:R-:W-:Y:S04]  /*9800*/  UIADD3 UR4, UPT, UPT, UR52, 0x1, URZ ;  /* 0x0000000134047890 */ /* 0x000fe8000fffe0ff */
[----:B------:R-:W-:Y:S01]  /*9810*/  LEA R21, R106, UR44, 0x3 ;  /* 0x0000002c6a157c11 */ /* 0x000fe2000f8e18ff */
[----:B------:R-:W-:Y:S03]  /*9820*/  UISETP.NE.AND UP0, UPT, UR4, 0x3, UPT ;  /* 0x000000030400788c */ /* 0x000fe6000bf05270 */
[----:B------:R1:W3:Y:S01]  /*9830*/  @P1 SYNCS.PHASECHK.TRANS64.TRYWAIT P0, [R21+URZ+0xf0], R0 ;  /* 0x0000f000150015a7 */ /* 0x0002e200080011ff */
[----:B------:R-:W-:Y:S01]  /*9840*/  USEL UR48, UR4, URZ, UP0 ;  /* 0x000000ff04307287 */ /* 0x000fe20008000000 */
[----:B-1----:R-:W-:Y:S01]  /*9850*/  VIADD R0, R105, 0x10 ;  /* 0x0000001069007836 */ /* 0x002fe20000000000 */
[----:B---3--:R-:W-:Y:S01]  /*9860*/  @P1 SEL R107, RZ, 0x1, !P0 ;  /* 0x00000001ff6b1807 */ /* 0x008fe20004000000 */
[----:B------:R-:W-:Y:S09]  /*9870*/  @!P1 BRA `(.L_x_139) ;  /* 0x0000000000589947 */ /* 0x000ff20003800000 */
[----:B------:R-:W-:Y:S01]  /*9880*/  ISETP.NE.AND P1, PT, R113, RZ, PT ;  /* 0x000000ff7100720c */ /* 0x000fe20003f25270 */
[----:B------:R-:W-:Y:S01]  /*9890*/  BSSY B0, `(.L_x_140) ;  /* 0x0000009000007945 */ /* 0x000fe20003800000 */
[----:B------:R-:W-:Y:S11]  /*98a0*/  ISETP.NE.AND P0, PT, R107, RZ, PT ;  /* 0x000000ff6b00720c */ /* 0x000ff60003f05270 */
[----:B------:R-:W-:Y:S05]  /*98b0*/  @P1 IMAD R3, R106, 0x1000, R99 ;  /* 0x000010006a031824 */ /* 0x000fea00078e0263 */
[----:B------:R-:W-:Y:S05]  /*98c0*/  @P1 IADD3 R2, PT, PT, R3, UR44, RZ ;  /* 0x0000002c03021c10 */ /* 0x000fea000fffe0ff */
[----:B------:R-:W-:Y:S01]  /*98d0*/  @P1 IMAD.IADD R2, R98, 0x1, R2 ;  /* 0x0000000162021824 */ /* 0x000fe200078e0202 */
[----:B------:R-:W-:Y:S06]  /*98e0*/  @P0 BRA `(.L_x_141) ;  /* 0x00000000000c0947 */ /* 0x000fec0003800000 */
[----:B------:R-:W-:Y:S04]  /*98f0*/  SHF.L.U32 R20, R112, 0x1f, RZ ;  /* 0x0000001f70147819 */ /* 0x000fe800000006ff */
[----:B------:R-:W1:Y:S02]  /*9900*/  SYNCS.PHASECHK.TRANS64.TRYWAIT P0, [R21+URZ+0xf0], R20 ;  /* 0x0000f014150075a7 */ /* 0x000e6400080011ff */
[----:B-1----:R-:W-:Y:S05]  /*9910*/  @!P0 BRA `(.L_x_142) ;  /* 0x0000002c00dc8947 */ /* 0x002fea0003800000 */
.L_x_141:
[----:B------:R-:W-:Y:S05]  /*9920*/  BSYNC B0 ;  /* 0x0000000000007941 */ /* 0x000fea0003800000 */
.L_x_140:
[----:B------:R-:W-:Y:S01]  /*9930*/  ISETP.NE.AND P0, PT, R113, RZ, PT ;  /* 0x000000ff7100720c */ /* 0x000fe20003f05270 */
[----:B------:R-:W-:Y:S11]  /*9940*/  VIADD R106, R106, 0x1 ;  /* 0x000000016a6a7836 */ /* 0x000ff60000000000 */
[----:B------:R-:W-:Y:S01]  /*9950*/  @!UPT UIADD3 URZ, UPT, UPT, URZ, URZ, URZ ;  /* 0x000000fffffff290 */ /* 0x000fe2000fffe0ff */
[----:B------:R-:W3:Y:S04]  /*9960*/  @P0 LDS.128 R52, [R3+UR44+0x200] ;  /* 0x0002002c03340984 */ /* 0x000ee80008000c00 */
[----:B------:R-:W4:Y:S04]  /*9970*/  @P0 LDS.128 R64, [R3+UR44+0xa00] ;  /* 0x000a002c03400984 */ /* 0x000f280008000c00 */
[----:B------:R-:W1:Y:S04]  /*9980*/  @P0 LDS.128 R56, [R2+0x200] ;  /* 0x0002000002380984 */ /* 0x000e680000000c00 */
[----:B------:R5:W1:Y:S01]  /*9990*/  @P0 LDS.128 R68, [R2+0xa00] ;  /* 0x000a000002440984 */ /* 0x000a620000000c00 */
[C---:B------:R-:W-:Y:S04]  /*99a0*/  ISETP.NE.AND P0, PT, R106.reuse, 0x3, PT ;  /* 0x000000036a00780c */ /* 0x040fe80003f05270 */
[----:B------:R-:W-:Y:S02]  /*99b0*/  SEL R106, R106, RZ, P0 ;  /* 0x000000ff6a6a7207 */ /* 0x000fe40000000000 */
[----:B-----5:R-:W-:Y:S04]  /*99c0*/  SEL R2, RZ, 0x1, P0 ;  /* 0x00000001ff027807 */ /* 0x020fe80000000000 */
[----:B------:R-:W-:Y:S02]  /*99d0*/  LOP3.LUT R112, R112, R2, RZ, 0x3c, !PT ;  /* 0x0000000270707212 */ /* 0x000fe400078e3cff */
.L_x_139:
[----:B------:R-:W-:Y:S05]  /*99e0*/  BSYNC B1 ;  /* 0x0000000000017941 */ /* 0x000fea0003800000 */
.L_x_138:
[----:B------:R-:W-:Y:S04]  /*99f0*/  SHF.R.U32.HI R3, RZ, 0x15, R0 ;  /* 0x00000015ff037819 */ /* 0x000fe80000011600 */
[----:B------:R-:W-:Y:S04]  /*9a00*/  LOP3.LUT R2, R3, 0x3, RZ, 0xc0, !PT ;  /* 0x0000000303027812 */ /* 0x000fe800078ec0ff */
[----:B------:R-:W-:Y:S11]  /*9a10*/  ISETP.NE.AND P0, PT, R84, R2, PT ;  /* 0x000000025400720c */ /* 0x000ff60003f05270 */
[----:B------:R-:W-:Y:S02]  /*9a20*/  @!UPT UIADD3 URZ, UPT, UPT, URZ, URZ, URZ ;  /* 0x000000fffffff290 */ /* 0x000fe4000fffe0ff */
[----:B------:R-:W-:Y:S05]  /*9a30*/  @P0 BRA `(.L_x_143) ;  /* 0x0000000000bc0947 */ /* 0x000fea0003800000 */
[----:B------:R-:W-:Y:S02]  /*9a40*/  LOP3.LUT P0, RZ, R3, 0x3, R86, 0x48, !PT ;  /* 0x0000000303ff7812 */ /* 0x000fe40007804856 */
[----:B------:R-:W-:Y:S11]  /*9a50*/  MOV R16, R0 ;  /* 0x0000000000107202 */ /* 0x000ff60000000f00 */
[----:B------:R-:W-:Y:S05]  /*9a60*/  @!P0 BRA `(.L_x_144) ;  /* 0x0000000000408947 */ /* 0x000fea0003800000 */
[----:B------:R-:W5:Y:S01]  /*9a70*/  LDCU.64 UR8, c[0x4][0x70] ;  /* 0x01000e00ff0877ac */ /* 0x000f620008000a00 */
[----:B------:R-:W-:Y:S01]  /*9a80*/  MOV R15, 0x0 ;  /* 0x00000000000f7802 */ /* 0x000fe20000000f00 */
[----:B------:R-:W-:Y:S02]  /*9a90*/  HFMA2 R12, -RZ, RZ, 0, 5.9604644775390625e-08 ;  /* 0x00000001ff0c7431 */ /* 0x000fe400000001ff */
[----:B------:R-:W-:Y:S02]  /*9aa0*/  IMAD.MOV.U32 R8, RZ, RZ, 0x192 ;  /* 0x00000192ff087424 */ /* 0x000fe400078e00ff */
[----:B------:R-:W-:Y:S01]  /*9ab0*/  IMAD.MOV.U32 R13, RZ, RZ, RZ ;  /* 0x000000ffff0d7224 */ /* 0x000fe200078e00ff */
[----:B------:R-:W1:Y:S01]  /*9ac0*/  LDCU.64 UR6, c[0x4][0x78] ;  /* 0x01000f00ff0677ac */ /* 0x000e620008000a00 */
[----:B------:R-:W2:Y:S01]  /*9ad0*/  LDC.64 R14, c[0x4][R15] ;  /* 0x010000000f0e7b82 */ /* 0x000ea20000000a00 */
[----:B------:R-:W3:Y:S01]  /*9ae0*/  LDCU.64 UR4, c[0x4][0x10] ;  /* 0x01000200ff0477ac */ /* 0x000ee20008000a00 */
[----:B-----5:R-:W-:Y:S01]  /*9af0*/  MOV R5, UR9 ;  /* 0x0000000900057c02 */ /* 0x020fe20008000f00 */
[----:B------:R-:W-:Y:S01]  /*9b00*/  IMAD.U32 R4, RZ, RZ, UR8 ;  /* 0x00000008ff047e24 */ /* 0x000fe2000f8e00ff */
[----:B-1----:R-:W-:Y:S01]  /*9b10*/  MOV R7, UR7 ;  /* 0x0000000700077c02 */ /* 0x002fe20008000f00 */
[----:B------:R-:W-:Y:S01]  /*9b20*/  IMAD.U32 R6, RZ, RZ, UR6 ;  /* 0x00000006ff067e24 */ /* 0x000fe2000f8e00ff */
[----:B---3--:R-:W-:Y:S01]  /*9b30*/  MOV R11, UR5 ;  /* 0x00000005000b7c02 */ /* 0x008fe20008000f00 */
[----:B------:R-:W-:Y:S02]  /*9b40*/  IMAD.U32 R10, RZ, RZ, UR4 ;  /* 0x00000004ff0a7e24 */ /* 0x000fe4000f8e00ff */
[----:B------:R-:W-:Y:S07]  /*9b50*/  LEPC R20, `(.L_x_144) ;  /* 0x000000001014794e */ /* 0x000fee0000000000 */
[----:B--2-4-:R-:W-:Y:S05]  /*9b60*/  CALL.ABS.NOINC R14 ;  /* 0x000000000e007343 */ /* 0x014fea0003c00000 */
.L_x_144:
        /* <DEDUP_REMOVED lines=12> */
[----:B------:R-:W5:Y:S01]  /*9c30*/  LDCU.64 UR6, c[0x4][0x78] ;  /* 0x01000f00ff0677ac */ /* 0x000f620008000a00 */
[----:B------:R-:W2:Y:S01]  /*9c40*/  LDC.64 R14, c[0x4][R15] ;  /* 0x010000000f0e7b82 */ /* 0x000ea20000000a00 */
[----:B------:R-:W3:Y:S01]  /*9c50*/  LDCU.64 UR4, c[0x4][0x10] ;  /* 0x01000200ff0477ac */ /* 0x000ee20008000a00 */
[----:B-1----:R-:W-:Y:S01]  /*9c60*/  MOV R5, UR9 ;  /* 0x0000000900057c02 */ /* 0x002fe20008000f00 */
[----:B------:R-:W-:Y:S01]  /*9c70*/  IMAD.U32 R4, RZ, RZ, UR8 ;  /* 0x00000008ff047e24 */ /* 0x000fe2000f8e00ff */
[----:B-----5:R-:W-:Y:S01]  /*9c80*/  MOV R7, UR7 ;  /* 0x0000000700077c02 */ /* 0x020fe20008000f00 */
[----:B------:R-:W-:Y:S01]  /*9c90*/  IMAD.U32 R6, RZ, RZ, UR6 ;  /* 0x00000006ff067e24 */ /* 0x000fe2000f8e00ff */
[----:B---3--:R-:W-:Y:S01]  /*9ca0*/  MOV R11, UR5 ;  /* 0x00000005000b7c02 */ /* 0x008fe20008000f00 */
[----:B------:R-:W-:Y:S02]  /*9cb0*/  IMAD.U32 R10, RZ, RZ, UR4 ;  /* 0x00000004ff0a7e24 */ /* 0x000fe4000f8e00ff */
[----:B------:R-:W-:Y:S07]  /*9cc0*/  LEPC R20, `(.L_x_145) ;  /* 0x000000001014794e */ /* 0x000fee0000000000 */
[----:B--2-4-:R-:W-:Y:S05]  /*9cd0*/  CALL.ABS.NOINC R14 ;  /* 0x000000000e007343 */ /* 0x014fea0003c00000 */
.L_x_145:
[----:B------:R-:W-:Y:S05]  /*9ce0*/  WARPSYNC.ALL ;  /* 0x0000000000007948 */ /* 0x000fea0003800000 */
[----:B------:R-:W-:Y:S11]  /*9cf0*/  R2UR UR4, R16 ;  /* 0x00000000100472ca */ /* 0x000ff600000e0000 */
[----:B------:R-:W-:Y:S02]  /*9d00*/  @!UPT UIADD3 URZ, UPT, UPT, URZ, URZ, URZ ;  /* 0x000000fffffff290 */ /* 0x000fe4000fffe0ff */
[----:B------:R-:W1:Y:S02]  /*9d10*/  LDTM.x16 R4, tmem[UR4+0x20] ;  /* 0x00002004000479ee */ /* 0x000e640008240000 */
[----:B-1----:R-:W-:Y:S01]  /*9d20*/  NOP ;  /* 0x0000000000007918 */ /* 0x002fe20000000000 */
.L_x_143:
[----:B---3--:R-:W-:Y:S01]  /*9d30*/  SHF.L.U32 R3, R52, 0x10, RZ ;  /* 0x0000001034037819 */ /* 0x008fe200000006ff */
[C---:B------:R-:W-:Y:S01]  /*9d40*/  FMUL R0, R43.reuse, R24 ;  /* 0x000000182b007220 */ /* 0x040fe20000400000 */
[----:B------:R-:W-:Y:S01]  /*9d50*/  ISETP.NE.AND P1, PT, R84, R2, PT ;  /* 0x000000025400720c */ /* 0x000fe20003f25270 */
[----:B------:R-:W-:Y:S01]  /*9d60*/  FMUL R2, R43, R25 ;  /* 0x000000192b027220 */ /* 0x000fe20000400000 */
[----:B-1----:R-:W-:Y:S01]  /*9d70*/  LOP3.LUT R21, R52, 0xffff0000, RZ, 0xc0, !PT ;  /* 0xffff000034157812 */ /* 0x002fe200078ec0ff */
[----:B------:R-:W-:Y:S01]  /*9d80*/  FFMA R0, R45, R3, R0 ;  /* 0x000000032d007223 */ /* 0x000fe20000000000 */
[----:B------:R-:W-:Y:S01]  /*9d90*/  SHF.L.U32 R22, R53, 0x10, RZ ;  /* 0x0000001035167819 */ /* 0x000fe200000006ff */
[----:B------:R-:W-:Y:S01]  /*9da0*/  FMUL R3, R43, R26 ;  /* 0x0000001a2b037220 */ /* 0x000fe20000400000 */
[----:B------:R-:W-:Y:S01]  /*9db0*/  LOP3.LUT R23, R53, 0xffff0000, RZ, 0xc0, !PT ;  /* 0xffff000035177812 */ /* 0x000fe200078ec0ff */
[----:B------:R-:W-:Y:S01]  /*9dc0*/  FMUL R20, R43, R27 ;  /* 0x0000001b2b147220 */ /* 0x000fe20000400000 */
[----:B--2---:R-:W-:Y:S01]  /*9dd0*/  SHF.L.U32 R40, R54, 0x10, RZ ;  /* 0x0000001036287819 */ /* 0x004fe200000006ff */
[----:B------:R-:W-:Y:S01]  /*9de0*/  FFMA R2, R45, R21, R2 ;  /* 0x000000152d027223 */ /* 0x000fe20000000002 */
[----:B------:R-:W-:Y:S01]  /*9df0*/  LOP3.LUT R41, R57, 0xffff0000, RZ, 0xc0, !PT ;  /* 0xffff000039297812 */ /* 0x000fe200078ec0ff */
[C---:B------:R-:W-:Y:S01]  /*9e00*/  FFMA R3, R45.reuse, R22, R3 ;  /* 0x000000162d037223 */ /* 0x040fe20000000003 */
[----:B----4-:R-:W-:Y:S01]  /*9e10*/  LOP3.LUT R42, R66, 0xffff0000, RZ, 0xc0, !PT ;  /* 0xffff0000422a7812 */ /* 0x010fe200078ec0ff */
[----:B------:R-:W-:Y:S01]  /*9e20*/  FFMA R20, R45, R23, R20 ;  /* 0x000000172d147223 */ /* 0x000fe20000000014 */
[----:B------:R-:W-:Y:S01]  /*9e30*/  LOP3.LUT R23, R54, 0xffff0000, RZ, 0xc0, !PT ;  /* 0xffff000036177812 */ /* 0x000fe200078ec0ff */
[C---:B------:R-:W-:Y:S01]  /*9e40*/  FMUL R21, R43.reuse, R28 ;  /* 0x0000001c2b157220 */ /* 0x040fe20000400000 */
[----:B------:R-:W-:Y:S01]  /*9e50*/  F2FP.BF16.F32.PACK_AB R48, R2, R0 ;  /* 0x000000000230723e */ /* 0x000fe200000010ff */
        /* <DEDUP_REMOVED lines=115> */
[----:B------:R-:W-:Y:S01]  /*a590*/  ULEA UR5, UR45, UR44, 0xc ;  /* 0x0000002c2d057291 */ /* 0x000fe2000f8e60ff */
[----:B------:R-:W-:Y:S01]  /*a5a0*/  UMOV UR54, UR50 ;  /* 0x0000003200367c82 */ /* 0x000fe20008000000 */
[----:B------:R-:W-:Y:S02]  /*a5b0*/  UMOV UR55, UR36 ;  /* 0x0000002400377c82 */ /* 0x000fe40008000000 */
[----:B------:R-:W-:Y:S02]  /*a5c0*/  UIADD3 UR52, UPT, UPT, UR5, 0x200, URZ ;  /* 0x0000020005347890 */ /* 0x000fe4000fffe0ff */
[----:B------:R-:W-:Y:S02]  /*a5d0*/  UIADD3 UR8, UPT, UPT, UR5, 0xa00, URZ ;  /* 0x00000a0005087890 */ /* 0x000fe4000fffe0ff */
        /* <DEDUP_REMOVED lines=8> */
.L_x_147:
[----:B------:R-:W-:Y:S05]  /*a660*/  BSYNC.RECONVERGENT B0 ;  /* 0x0000000000007941 */ /* 0x000fea0003800200 */
.L_x_146:
[----:B------:R-:W-:Y:S01]  /*a670*/  UISETP.NE.AND UP1, UPT, UR51, URZ, UPT ;  /* 0x000000ff3300728c */ /* 0x000fe2000bf25270 */
[----:B------:R-:W-:Y:S01]  /*a680*/  BSSY.RECONVERGENT B0, `(.L_x_148) ;  /* 0x0000008000007945 */ /* 0x000fe20003800200 */
[----:B------:R-:W-:Y:S04]  /*a690*/  UIADD3 UR4, UPT, UPT, UR45, 0x1, URZ ;  /* 0x000000012d047890 */ /* 0x000fe8000fffe0ff */
[----:B------:R-:W-:Y:S02]  /*a6a0*/  UISETP.NE.AND UP0, UPT, UR4, 0x3, UPT ;  /* 0x000000030400788c */ /* 0x000fe4000bf05270 */
[----:B------:R-:W-:Y:S02]  /*a6b0*/  UISETP.EQ.XOR UP1, UPT, UR4, 0x3, UP1 ;  /* 0x000000030400788c */ /* 0x000fe40008f22a70 */
[----:B------:R-:W-:Y:S02]  /*a6c0*/  USEL UR46, UR4, URZ, UP0 ;  /* 0x000000ff042e7287 */ /* 0x000fe40008000000 */
[----:B------:R-:W-:Y:S01]  /*a6d0*/  UP2UR UR47, UPR, URZ, 0x2 ;  /* 0x00000002ff2f7883 */ /* 0x000fe20008000000 */
[----:B------:R-:W-:Y:S11]  /*a6e0*/  @P0 BRA `(.L_x_149) ;  /* 0x0000000000040947 */ /* 0x000ff60003800000 */
[----:B------:R-:W-:Y:S04]  /*a6f0*/  DEPBAR.LE SB0, 0x1 ;  /* 0x000080400000791a */ /* 0x000fe80000000000 */
.L_x_149:
[----:B------:R-:W-:Y:S05]  /*a700*/  BSYNC.RECONVERGENT B0 ;  /* 0x0000000000007941 */ /* 0x000fea0003800200 */
.L_x_148:
[----:B------:R-:W1:Y:S08]  /*a710*/  S2UR UR54, SR_CgaCtaId ;  /* 0x00000000003679c3 */ /* 0x000e700000008800 */
[----:B------:R-:W-:Y:S01]  /*a720*/  BAR.SYNC.DEFER_BLOCKING 0x1, 0x80 ;  /* 0x0042000000007b1d */ /* 0x000fe20000010000 */
[----:B------:R-:W-:Y:S01]  /*a730*/  ISETP.NE.AND P1, PT, R97, RZ, PT ;  /* 0x000000ff6100720c */ /* 0x000fe20003f25270 */
[----:B------:R-:W-:Y:S01]  /*a740*/  IMAD.U32 R0, RZ, RZ, UR48 ;  /* 0x00000030ff007e24 */ /* 0x000fe2000f8e00ff */
[----:B------:R-:W-:Y:S04]  /*a750*/  UIADD3 UR4, UPT, UPT, UR48, 0x1, URZ ;  /* 0x0000000130047890 */ /* 0x000fe8000fffe0ff */
[----:B------:R-:W-:Y:S04]  /*a760*/  UISETP.NE.AND UP0, UPT, UR4, 0x3, UPT ;  /* 0x000000030400788c */ /* 0x000fe8000bf05270 */
[----:B------:R-:W-:Y:S03]  /*a770*/  USEL UR52, UR4, URZ, UP0 ;  /* 0x000000ff04347287 */ /* 0x000fe60008000000 */
[----:B------:R-:W-:Y:S05]  /*a780*/  @P1 LEA R0, R0, UR44, 0x3 ;  /* 0x0000002c00001c11 */ /* 0x000fea000f8e18ff */
[----:B------:R-:W-:Y:S01]  /*a790*/  @P1 VIADD R2, R0, 0x108 ;  /* 0x0000010800021836 */ /* 0x000fe20000000000 */
[----:B------:R-:W-:Y:S04]  /*a7a0*/  @P1 SHF.L.U32 R0, R112, 0x1f, RZ ;  /* 0x0000001f70001819 */ /* 0x000fe800000006ff */
[----:B------:R-:W-:Y:S01]  /*a7b0*/  @P1 PRMT R46, R46, 0x654, R2 ;  /* 0x000006542e2e1816 */ /* 0x000fe20000000002 */
[----:B------:R-:W-:Y:S01]  /*a7c0*/  UMOV UR44, 0x400 ;  /* 0x00000400002c7882 */ /* 0x000fe20000000000 */
[----:B------:R-:W-:Y:S01]  /*a7d0*/  BSSY B1, `(.L_x_150) ;  /* 0x0000018000017945 */ /* 0x000fe20003800000 */
[----:B-1----:R-:W-:Y:S01]  /*a7e0*/  ULEA UR44, UR54, UR44, 0x18 ;  /* 0x0000002c362c7291 */ /* 0x002fe2000f8ec0ff */
[----:B------:R1:W-:Y:S05]  /*a7f0*/  @P1 SYNCS.ARRIVE.TRANS64.RED.A1T0 RZ, [R46+URZ], RZ ;  /* 0x000000ff2eff19a7 */ /* 0x0003ea00081004ff */
[----:B------:R-:W-:Y:S04]  /*a800*/  LEA R2, R106, UR44, 0x3 ;  /* 0x0000002c6a027c11 */ /* 0x000fe8000f8e18ff */
[----:B------:R-:W3:Y:S02]  /*a810*/  @P1 SYNCS.PHASECHK.TRANS64.TRYWAIT P0, [R2+URZ+0xf0], R0 ;  /* 0x0000f000020015a7 */ /* 0x000ee400080011ff */
[----:B---3--:R-:W-:Y:S01]  /*a820*/  @P1 SEL R107, RZ, 0x1, !P0 ;  /* 0x00000001ff6b1807 */ /* 0x008fe20004000000 */
[----:B-1----:R-:W-:Y:S06]  /*a830*/  @!P1 BRA `(.L_x_151) ;  /* 0x0000000000449947 */ /* 0x002fec0003800000 */
        /* <DEDUP_REMOVED lines=10> */
.L_x_153:
[----:B------:R-:W-:Y:S05]  /*a8e0*/  BSYNC B0 ;  /* 0x0000000000007941 */ /* 0x000fea0003800000 */
.L_x_152:
[----:B------:R-:W-:Y:S11]  /*a8f0*/  ISETP.NE.AND P0, PT, R113, RZ, PT ;  /* 0x000000ff7100720c */ /* 0x000ff60003f05270 */
[----:B------:R-:W-:Y:S02]  /*a900*/  @!UPT UIADD3 URZ, UPT, UPT, URZ, URZ, URZ ;  /* 0x000000fffffff290 */ /* 0x000fe4000fffe0ff */
[----:B------:R3:W4:Y:S04]  /*a910*/  @P0 LDS.128 R52, [R106+UR44+0x200] ;  /* 0x0002002c6a340984 */ /* 0x0007280008000c00 */
[----:B------:R3:W1:Y:S04]  /*a920*/  @P0 LDS.128 R64, [R106+UR44+0xa00] ;  /* 0x000a002c6a400984 */ /* 0x0006680008000c00 */
[----:B------:R3:W1:Y:S04]  /*a930*/  @P0 LDS.128 R56, [R0+0x200] ;  /* 0x0002000000380984 */ /* 0x0006680000000c00 */
[----:B------:R3:W1:Y:S02]  /*a940*/  @P0 LDS.128 R68, [R0+0xa00] ;  /* 0x000a000000440984 */ /* 0x0006640000000c00 */
.L_x_151:
[----:B------:R-:W-:Y:S05]  /*a950*/  BSYNC B1 ;  /* 0x0000000000017941 */ /* 0x000fea0003800000 */
.L_x_150:
[----:B------:R-:W-:Y:S05]  /*a960*/  VIADD R105, R105, 0x400010 ;  /* 0x0040001069697836 */ /* 0x000fea0000000000 */
[----:B---3--:R-:W-:Y:S04]  /*a970*/  SHF.R.U32.HI R0, RZ, 0x15, R105 ;  /* 0x00000015ff007819 */ /* 0x008fe80000011669 */
[----:B-1----:R-:W-:Y:S04]  /*a980*/  LOP3.LUT R2, R0, 0x3, RZ, 0xc0, !PT ;  /* 0x0000000300027812 */ /* 0x002fe800078ec0ff */
        /* <DEDUP_REMOVED lines=11> */
[----:B------:R-:W3:Y:S01]  /*aa40*/  LDCU.64 UR6, c[0x4][0x78] ;  /* 0x01000f00ff0677ac */ /* 0x000ee20008000a00 */
[----:B------:R-:W2:Y:S01]  /*aa50*/  LDC.64 R14, c[0x4][R15] ;  /* 0x010000000f0e7b82 */ /* 0x000ea20000000a00 */
[----:B------:R-:W5:Y:S01]  /*aa60*/  LDCU.64 UR4, c[0x4][0x10] ;  /* 0x01000200ff0477ac */ /* 0x000f620008000a00 */
[----:B-1----:R-:W-:Y:S01]  /*aa70*/  MOV R5, UR9 ;  /* 0x0000000900057c02 */ /* 0x002fe20008000f00 */
[----:B------:R-:W-:Y:S01]  /*aa80*/  IMAD.U32 R4, RZ, RZ, UR8 ;  /* 0x00000008ff047e24 */ /* 0x000fe2000f8e00ff */
[----:B---3--:R-:W-:Y:S01]  /*aa90*/  MOV R7, UR7 ;  /* 0x0000000700077c02 */ /* 0x008fe20008000f00 */
[----:B------:R-:W-:Y:S01]  /*aaa0*/  IMAD.U32 R6, RZ, RZ, UR6 ;  /* 0x00000006ff067e24 */ /* 0x000fe2000f8e00ff */
[----:B-----5:R-:W-:Y:S01]  /*aab0*/  MOV R11, UR5 ;  /* 0x00000005000b7c02 */ /* 0x020fe20008000f00 */
[----:B------:R-:W-:Y:S02]  /*aac0*/  IMAD.U32 R10, RZ, RZ, UR4 ;  /* 0x00000004ff0a7e24 */ /* 0x000fe4000f8e00ff */
[----:B------:R-:W-:Y:S07]  /*aad0*/  LEPC R20, `(.L_x_156) ;  /* 0x000000001014794e */ /* 0x000fee0000000000 */
[----:B--2-4-:R-:W-:Y:S05]  /*aae0*/  CALL.ABS.NOINC R14 ;  /* 0x000000000e007343 */ /* 0x014fea0003c00000 */
.L_x_156:
        /* <DEDUP_REMOVED lines=23> */
.L_x_157:
[----:B------:R-:W-:Y:S05]  /*ac60*/  WARPSYNC.ALL ;  /* 0x0000000000007948 */ /* 0x000fea0003800000 */
[----:B------:R-:W-:Y:S11]  /*ac70*/  R2UR UR4, R16 ;  /* 0x00000000100472ca */ /* 0x000ff600000e0000 */
[----:B------:R-:W-:Y:S02]  /*ac80*/  @!UPT UIADD3 URZ, UPT, UPT, URZ, URZ, URZ ;  /* 0x000000fffffff290 */ /* 0x000fe4000fffe0ff */
[----:B------:R-:W1:Y:S02]  /*ac90*/  LDTM.x16 R4, tmem[UR4+0x20] ;  /* 0x00002004000479ee */ /* 0x000e640008240000 */
[----:B-1----:R-:W-:Y:S01]  /*aca0*/  NOP ;  /* 0x0000000000007918 */ /* 0x002fe20000000000 */
.L_x_155:
[----:B------:R-:W-:Y:S01]  /*acb0*/  ISETP.NE.AND P1, PT, R84, R2, PT ;  /* 0x000000025400720c */ /* 0x000fe20003f25270 */
[----:B------:R-:W-:Y:S05]  /*acc0*/  WARPSYNC.ALL ;  /* 0x0000000000007948 */ /* 0x000fea0003800000 */
[C---:B----4-:R-:W-:Y:S01]  /*acd0*/  SHF.L.U32 R3, R52.reuse, 0x10, RZ ;  /* 0x0000001034037819 */ /* 0x050fe200000006ff */
[----:B------:R-:W-:Y:S01]  /*ace0*/  NOP ;  /* 0x0000000000007918 */ /* 0x000fe20000000000 */
[----:B--2---:R-:W-:Y:S01]  /*acf0*/  LOP3.LUT R40, R52, 0xffff0000, RZ, 0xc0, !PT ;  /* 0xffff000034287812 */ /* 0x004fe200078ec0ff */
[----:B------:R-:W-:Y:S01]  /*ad00*/  FMUL R0, R43, R24 ;  /* 0x000000182b007220 */ /* 0x000fe20000400000 */
[----:B------:R-:W-:Y:S01]  /*ad10*/  SHF.L.U32 R41, R53, 0x10, RZ ;  /* 0x0000001035297819 */ /* 0x000fe200000006ff */
[C---:B------:R-:W-:Y:S01]  /*ad20*/  FMUL R20, R43.reuse, R4 ;  /* 0x000000042b147220 */ /* 0x040fe20000400000 */
[----:B------:R-:W-:Y:S01]  /*ad30*/  MOV R4, UR46 ;  /* 0x0000002e00047c02 */ /* 0x000fe20008000f00 */
[----:B------:R-:W-:Y:S01]  /*ad40*/  FMUL R2, R43, R25 ;  /* 0x000000192b027220 */ /* 0x000fe20000400000 */
[----:B------:R-:W-:Y:S01]  /*ad50*/  LOP3.LUT R42, R53, 0xffff0000, RZ, 0xc0, !PT ;  /* 0xffff0000352a7812 */ /* 0x000fe200078ec0ff */
[C---:B------:R-:W-:Y:S01]  /*ad60*/  FFMA R0, R45.reuse, R3, R0 ;  /* 0x000000032d007223 */ /* 0x040fe20000000000 */
[----:B------:R-:W-:Y:S01]  /*ad70*/  @!P1 LEA R99, R4, R99, 0xc ;  /* 0x0000006304639211 */ /* 0x000fe200078e60ff */
[----:B------:R-:W-:Y:S01]  /*ad80*/  FFMA R2, R45, R40, R2 ;  /* 0x000000282d027223 */ /* 0x000fe20000000002 */
[----:B------:R-:W-:Y:S01]  /*ad90*/  R2UR UR4, R104 ;  /* 0x00000000680472ca */ /* 0x000fe200000e0000 */
[C---:B------:R-:W-:Y:S01]  /*ada0*/  FMUL R3, R43.reuse, R26 ;  /* 0x0000001a2b037220 */ /* 0x040fe20000400000 */
[----:B------:R-:W-:Y:S01]  /*adb0*/  SHF.L.U32 R44, R54, 0x10, RZ ;  /* 0x00000010362c7819 */ /* 0x000fe200000006ff */
[C---:B------:R-:W-:Y:S01]  /*adc0*/  FMUL R4, R43.reuse, R27 ;  /* 0x0000001b2b047220 */ /* 0x040fe20000400000 */
[----:B------:R-:W-:Y:S01]  /*add0*/  F2FP.BF16.F32.PACK_AB R100, R2, R0 ;  /* 0x000000000264723e */ /* 0x000fe200000010ff */
[----:B------:R-:W-:Y:S01]  /*ade0*/  FMUL R21, R43, R5 ;  /* 0x000000052b157220 */ /* 0x000fe20000400000 */
[----:B------:R-:W-:Y:S01]  /*adf0*/  @!P1 IADD3 R5, PT, PT, R99, UR44, RZ ;  /* 0x0000002c63059c10 */ /* 0x000fe2000fffe0ff */
[C---:B------:R-:W-:Y:S01]  /*ae00*/  FFMA R3, R45.reuse, R41, R3 ;  /* 0x000000292d037223 */ /* 0x040fe20000000003 */
[----:B------:R-:W-:Y:S01]  /*ae10*/  LOP3.LUT R46, R54, 0xffff0000, RZ, 0xc0, !PT ;  /* 0xffff0000362e7812 */ /* 0x000fe200078ec0ff */
[----:B------:R-:W-:Y:S01]  /*ae20*/  FFMA R4, R45, R42, R4 ;  /* 0x0000002a2d047223 */ /* 0x000fe20000000004 */
[----:B------:R-:W-:Y:S01]  /*ae30*/  SHF.L.U32 R47, R55, 0x10, RZ ;  /* 0x00000010372f7819 */ /* 0x000fe200000006ff */
[C---:B------:R-:W-:Y:S01]  /*ae40*/  FMUL R0, R43.reuse, R28 ;  /* 0x0000001c2b007220 */ /* 0x040fe20000400000 */
[----:B------:R-:W-:Y:S01]  /*ae50*/  @!P1 IADD3 R98, PT, PT, R98, R5, RZ ;  /* 0x0000000562629210 */ /* 0x000fe20007ffe0ff */
[----:B------:R-:W-:Y:S01]  /*ae60*/  FMUL R2, R43, R29 ;  /* 0x0000001d2b027220 */ /* 0x000fe20000400000 */
[----:B------:R-:W-:Y:S01]  /*ae70*/  LOP3.LUT R48, R55, 0xffff0000, RZ, 0xc0, !PT ;  /* 0xffff000037307812 */ /* 0x000fe200078ec0ff */
[C---:B------:R-:W-:Y:S01]  /*ae80*/  FMUL R5, R43.reuse, R30 ;  /* 0x0000001e2b057220 */ /* 0x040fe20000400000 */
[C---:B------:R-:W-:Y:S01]  /*ae90*/  SHF.L.U32 R49, R56.reuse, 0x10, RZ ;  /* 0x0000001038317819 */ /* 0x040fe200000006ff */
[C---:B------:R-:W-:Y:S01]  /*aea0*/  FMUL R22, R43.reuse, R6 ;  /* 0x000000062b167220 */ /* 0x040fe20000400000 */
[----:B------:R-:W-:Y:S01]  /*aeb0*/  LOP3.LUT R50, R56, 0xffff0000, RZ, 0xc0, !PT ;  /* 0xffff000038327812 */ /* 0x000fe200078ec0ff */
[----:B------:R-:W-:Y:S01]  /*aec0*/  FMUL R6, R43, R31 ;  /* 0x0000001f2b067220 */ /* 0x000fe20000400000 */
[----:B------:R-:W-:Y:S01]  /*aed0*/  F2FP.BF16.F32.PACK_AB R101, R4, R3 ;  /* 0x000000030465723e */ /* 0x000fe200000010ff */
[----:B------:R-:W-:Y:S01]  /*aee0*/  FFMA R0, R45, R44, R0 ;  /* 0x0000002c2d007223 */ /* 0x000fe20000000000 */
[----:B------:R-:W-:Y:S01]  /*aef0*/  SHF.L.U32 R51, R57, 0x10, RZ ;  /* 0x0000001039337819 */ /* 0x000fe200000006ff */
[----:B------:R-:W-:Y:S01]  /*af00*/  FMUL R23, R43, R7 ;  /* 0x000000072b177220 */ /* 0x000fe20000400000 */
[----:B------:R-:W-:Y:S01]  /*af10*/  LOP3.LUT R52, R57, 0xffff0000, RZ, 0xc0, !PT ;  /* 0xffff000039347812 */ /* 0x000fe200078ec0ff */
[----:B------:R-:W-:Y:S01]  /*af20*/  FFMA R2, R45, R46, R2 ;  /* 0x0000002e2d027223 */ /* 0x000fe20000000002 */
[C---:B------:R-:W-:Y:S01]  /*af30*/  SHF.L.U32 R53, R58.reuse, 0x10, RZ ;  /* 0x000000103a357819 */ /* 0x040fe200000006ff */
[C---:B------:R-:W-:Y:S01]  /*af40*/  FMUL R7, R43.reuse, R32 ;  /* 0x000000202b077220 */ /* 0x040fe20000400000 */
[----:B------:R-:W-:Y:S01]  /*af50*/  LOP3.LUT R54, R58, 0xffff0000, RZ, 0xc0, !PT ;  /* 0xffff00003a367812 */ /* 0x000fe200078ec0ff */
[----:B------:R-:W-:Y:S01]  /*af60*/  FMUL R3, R43, R33 ;  /* 0x000000212b037220 */ /* 0x000fe20000400000 */
[----:B------:R-:W-:Y:S01]  /*af70*/  F2FP.BF16.F32.PACK_AB R102, R2, R0 ;  /* 0x000000000266723e */ /* 0x000fe200000010ff */
[----:B------:R-:W-:Y:S01]  /*af80*/  FFMA R5, R45, R47, R5 ;  /* 0x0000002f2d057223 */ /* 0x000fe20000000005 */
[----:B------:R-:W-:Y:S01]  /*af90*/  SHF.L.U32 R55, R59, 0x10, RZ ;  /* 0x000000103b377819 */ /* 0x000fe200000006ff */
[----:B------:R-:W-:Y:S01]  /*afa0*/  FFMA R6, R45, R48, R6 ;  /* 0x000000302d067223 */ /* 0x000fe20000000006 */
[----:B------:R-:W-:Y:S01]  /*afb0*/  LOP3.LUT R56, R59, 0xffff0000, RZ, 0xc0, !PT ;  /* 0xffff00003b387812 */ /* 0x000fe200078ec0ff */
[C---:B------:R-:W-:Y:S01]  /*afc0*/  FFMA R7, R45.reuse, R49, R7 ;  /* 0x000000312d077223 */ /* 0x040fe20000000007 */
[----:B------:R-:W-:Y:S01]  /*afd0*/  SHF.L.U32 R57, R64, 0x10, RZ ;  /* 0x0000001040397819 */ /* 0x000fe200000006ff */
[----:B------:R-:W-:Y:S01]  /*afe0*/  UIADD3 UR4, UPT, UPT, UR4, 0x160, URZ ;  /* 0x0000016004047890 */ /* 0x000fe2000fffe0ff */
[----:B------:R-:W-:Y:S01]  /*aff0*/  F2FP.BF16.F32.PACK_AB R103, R6, R5 ;  /* 0x000000050667723e */ /* 0x000fe200000010ff */
[----:B------:R-:W-:Y:S01]  /*b000*/  FFMA R3, R45, R50, R3 ;  /* 0x000000322d037223 */ /* 0x000fe20000000003 */
[----:B------:R-:W-:Y:S01]  /*b010*/  LOP3.LUT R58, R64, 0xffff0000, RZ, 0xc0, !PT ;  /* 0xffff0000403a7812 */ /* 0x000fe200078ec0ff */
[----:B------:R-:W-:Y:S01]  /*b020*/  FMUL R0, R43, R34 ;  /* 0x000000222b007220 */ /* 0x000fe20000400000 */
[----:B------:R-:W-:Y:S01]  /*b030*/  SHF.L.U32 R59, R65, 0x10, RZ ;  /* 0x00000010413b7819 */ /* 0x000fe200000006ff */
[----:B------:R-:W-:Y:S01]  /*b040*/  FMUL R2, R43, R35 ;  /* 0x000000232b027220 */ /* 0x000fe20000400000 */
[----:B------:R-:W-:Y:S01]  /*b050*/  F2FP.BF16.F32.PACK_AB R28, R3, R7 ;  /* 0x00000007031c723e */ /* 0x000fe200000010ff */
[----:B------:R-:W-:Y:S01]  /*b060*/  UPRMT UR4, UR54, 0x654, UR4 ;  /* 0x0000065436047896 */ /* 0x000fe20008000004 */
[----:B------:R-:W-:Y:S01]  /*b070*/  LOP3.LUT R60, R65, 0xffff0000, RZ, 0xc0, !PT ;  /* 0xffff0000413c7812 */ /* 0x000fe200078ec0ff */
[C---:B------:R-:W-:Y:S01]  /*b080*/  FMUL R4, R43.reuse, R36 ;  /* 0x000000242b047220 */ /* 0x040fe20000400000 */
[C---:B------:R-:W-:Y:S01]  /*b090*/  SHF.L.U32 R61, R66.reuse, 0x10, RZ ;  /* 0x00000010423d7819 */ /* 0x040fe200000006ff */
[----:B------:R-:W-:Y:S01]  /*b0a0*/  FMUL R5, R43, R37 ;  /* 0x000000252b057220 */ /* 0x000fe20000400000 */
[----:B------:R-:W-:Y:S01]  /*b0b0*/  LOP3.LUT R62, R66, 0xffff0000, RZ, 0xc0, !PT ;  /* 0xffff0000423e7812 */ /* 0x000fe200078ec0ff */
[----:B------:R-:W-:Y:S01]  /*b0c0*/  FFMA R0, R45, R51, R0 ;  /* 0x000000332d007223 */ /* 0x000fe20000000000 */
[----:B------:R-:W-:Y:S01]  /*b0d0*/  FMUL R6, R43, R38 ;  /* 0x000000262b067220 */ /* 0x000fe20000400000 */
[----:B------:R-:W-:Y:S01]  /*b0e0*/  FFMA R2, R45, R52, R2 ;  /* 0x000000342d027223 */ /* 0x000fe20000000002 */
[----:B------:R-:W-:Y:S01]  /*b0f0*/  FMUL R3, R43, R39 ;  /* 0x000000272b037220 */ /* 0x000fe20000400000 */
[C---:B------:R-:W-:Y:S01]  /*b100*/  FFMA R4, R45.reuse, R53, R4 ;  /* 0x000000352d047223 */ /* 0x040fe20000000004 */
[C---:B------:R-:W-:Y:S01]  /*b110*/  FFMA R5, R45.reuse, R54, R5 ;  /* 0x000000362d057223 */ /* 0x040fe20000000005 */
[C---:B------:R-:W-:Y:S01]  /*b120*/  FFMA R6, R45.reuse, R55, R6 ;  /* 0x000000372d067223 */ /* 0x040fe20000000006 */
[C---:B------:R-:W-:Y:S01]  /*b130*/  FFMA R3, R45.reuse, R56, R3 ;  /* 0x000000382d037223 */ /* 0x040fe20000000003 */
[----:B------:R-:W-:Y:S01]  /*b140*/  FFMA R20, R45, R57, R20 ;  /* 0x000000392d147223 */ /* 0x000fe20000000014 */
[----:B------:R-:W-:Y:S01]  /*b150*/  FMUL R8, R43, R8 ;  /* 0x000000082b087220 */ /* 0x000fe20000400000 */
[----:B------:R-:W-:Y:S01]  /*b160*/  SYNCS.ARRIVE.TRANS64.RED.A1T0 RZ, [UR4], RZ ;  /* 0x000000ffffff79a7 */ /* 0x000fe20008100404 */
[----:B------:R1:W-:Y:S01]  /*b170*/  @!P1 STS.128 [R99+UR44+0x200], R100 ;  /* 0x0002006463009988 */ /* 0x0003e20008000c2c */
[----:B------:R-:W-:Y:S01]  /*b180*/  SHF.L.U32 R63, R67, 0x10, RZ ;  /* 0x00000010433f7819 */ /* 0x000fe200000006ff */
[----:B------:R-:W-:Y:S01]  /*b190*/  FFMA R21, R45, R58, R21 ;  /* 0x0000003a2d157223 */ /* 0x000fe20000000015 */
[----:B------:R-:W-:Y:S01]  /*b1a0*/  LOP3.LUT R64, R67, 0xffff0000, RZ, 0xc0, !PT ;  /* 0xffff000043407812 */ /* 0x000fe200078ec0ff */
[----:B------:R-:W-:Y:S01]  /*b1b0*/  FMUL R9, R43, R9 ;  /* 0x000000092b097220 */ /* 0x000fe20000400000 */
[C---:B------:R-:W-:Y:S01]  /*b1c0*/  SHF.L.U32 R24, R68.reuse, 0x10, RZ ;  /* 0x0000001044187819 */ /* 0x040fe200000006ff */
[----:B------:R-:W-:Y:S01]  /*b1d0*/  FFMA R22, R45, R59, R22 ;  /* 0x0000003b2d167223 */ /* 0x000fe20000000016 */
[----:B------:R-:W-:Y:S01]  /*b1e0*/  LOP3.LUT R25, R68, 0xffff0000, RZ, 0xc0, !PT ;  /* 0xffff000044197812 */ /* 0x000fe200078ec0ff */
[----:B------:R-:W-:Y:S01]  /*b1f0*/  FMUL R10, R43, R10 ;  /* 0x0000000a2b0a7220 */ /* 0x000fe20000400000 */
[----:B------:R-:W-:Y:S01]  /*b200*/  FFMA R23, R45, R60, R23 ;  /* 0x0000003c2d177223 */ /* 0x000fe20000000017 */
[----:B------:R-:W-:Y:S01]  /*b210*/  FMUL R11, R43, R11 ;  /* 0x0000000b2b0b7220 */ /* 0x000fe20000400000 */
[----:B------:R-:W-:Y:S01]  /*b220*/  F2FP.BF16.F32.PACK_AB R29, R2, R0 ;  /* 0x00000000021d723e */ /* 0x000fe200000010ff */
[----:B------:R-:W-:Y:S01]  /*b230*/  FFMA R8, R45, R61, R8 ;  /* 0x0000003d2d087223 */ /* 0x000fe20000000008 */
[----:B------:R-:W-:Y:S01]  /*b240*/  F2FP.BF16.F32.PACK_AB R30, R5, R4 ;  /* 0x00000004051e723e */ /* 0x000fe200000010ff */
[----:B------:R-:W-:Y:S01]  /*b250*/  FMUL R12, R43, R12 ;  /* 0x0000000c2b0c7220 */ /* 0x000fe20000400000 */
[----:B------:R-:W-:Y:S01]  /*b260*/  F2FP.BF16.F32.PACK_AB R31, R3, R6 ;  /* 0x00000006031f723e */ /* 0x000fe200000010ff */
[----:B------:R-:W-:Y:S01]  /*b270*/  FFMA R9, R45, R62, R9 ;  /* 0x0000003e2d097223 */ /* 0x000fe20000000009 */
[----:B------:R-:W-:Y:S01]  /*b280*/  FMUL R13, R43, R13 ;  /* 0x0000000d2b0d7220 */ /* 0x000fe20000400000 */
[----:B------:R-:W-:Y:S01]  /*b290*/  SHF.L.U32 R26, R69, 0x10, RZ ;  /* 0x00000010451a7819 */ /* 0x000fe200000006ff */
[----:B------:R-:W-:Y:S01]  /*b2a0*/  FFMA R10, R45, R63, R10 ;  /* 0x0000003f2d0a7223 */ /* 0x000fe2000000000a */
[----:B------:R1:W-:Y:S01]  /*b2b0*/  @!P1 STS.128 [R98+0x200], R28 ;  /* 0x0002001c62009388 */ /* 0x0003e20000000c00 */
[----:B------:R-:W-:Y:S01]  /*b2c0*/  FMUL R14, R43, R14 ;  /* 0x0000000e2b0e7220 */ /* 0x000fe20000400000 */
[----:B------:R-:W-:Y:S01]  /*b2d0*/  LOP3.LUT R40, R69, 0xffff0000, RZ, 0xc0, !PT ;  /* 0xffff000045287812 */ /* 0x000fe200078ec0ff */
[----:B------:R-:W-:Y:S01]  /*b2e0*/  FFMA R11, R45, R64, R11 ;  /* 0x000000402d0b7223 */ /* 0x000fe2000000000b */
[----:B------:R-:W-:Y:S01]  /*b2f0*/  FMUL R15, R43, R15 ;  /* 0x0000000f2b0f7220 */ /* 0x000fe20000400000 */
[C---:B------:R-:W-:Y:S01]  /*b300*/  SHF.L.U32 R65, R70.reuse, 0x10, RZ ;  /* 0x0000001046417819 */ /* 0x040fe200000006ff */
[----:B------:R-:W-:Y:S01]  /*b310*/  FFMA R12, R45, R24, R12 ;  /* 0x000000182d0c7223 */ /* 0x000fe2000000000c */
[----:B------:R-:W-:Y:S01]  /*b320*/  FMUL R16, R43, R16 ;  /* 0x000000102b107220 */ /* 0x000fe20000400000 */
[----:B------:R-:W-:Y:S01]  /*b330*/  LOP3.LUT R66, R70, 0xffff0000, RZ, 0xc0, !PT ;  /* 0xffff000046427812 */ /* 0x000fe200078ec0ff */
[----:B------:R-:W-:Y:S01]  /*b340*/  FFMA R13, R45, R25, R13 ;  /* 0x000000192d0d7223 */ /* 0x000fe2000000000d */
[----:B------:R-:W-:Y:S01]  /*b350*/  FMUL R17, R43, R17 ;  /* 0x000000112b117220 */ /* 0x000fe20000400000 */
[----:B------:R-:W-:Y:S01]  /*b360*/  SHF.L.U32 R67, R71, 0x10, RZ ;  /* 0x0000001047437819 */ /* 0x000fe200000006ff */
[----:B------:R-:W-:Y:S01]  /*b370*/  FFMA R14, R45, R26, R14 ;  /* 0x0000001a2d0e7223 */ /* 0x000fe2000000000e */
[----:B------:R-:W-:Y:S01]  /*b380*/  F2FP.BF16.F32.PACK_AB R20, R21, R20 ;  /* 0x000000141514723e */ /* 0x000fe200000010ff */
[----:B------:R-:W-:Y:S01]  /*b390*/  FMUL R18, R43, R18 ;  /* 0x000000122b127220 */ /* 0x000fe20000400000 */
[----:B------:R-:W-:Y:S01]  /*b3a0*/  LOP3.LUT R68, R71, 0xffff0000, RZ, 0xc0, !PT ;  /* 0xffff000047447812 */ /* 0x000fe200078ec0ff */
[----:B------:R-:W-:Y:S01]  /*b3b0*/  FFMA R15, R45, R40, R15 ;  /* 0x000000282d0f7223 */ /* 0x000fe2000000000f */
[----:B------:R-:W-:Y:S01]  /*b3c0*/  F2FP.BF16.F32.PACK_AB R21, R23, R22 ;  /* 0x000000161715723e */ /* 0x000fe200000010ff */
[----:B------:R-:W-:Y:S01]  /*b3d0*/  FMUL R19, R43, R19 ;  /* 0x000000132b137220 */ /* 0x000fe20000400000 */
[----:B------:R-:W-:Y:S01]  /*b3e0*/  F2FP.BF16.F32.PACK_AB R22, R9, R8 ;  /* 0x000000080916723e */ /* 0x000fe200000010ff */
[----:B------:R-:W-:Y:S01]  /*b3f0*/  FFMA R16, R45, R65, R16 ;  /* 0x000000412d107223 */ /* 0x000fe20000000010 */
[----:B------:R-:W-:Y:S01]  /*b400*/  F2FP.BF16.F32.PACK_AB R23, R11, R10 ;  /* 0x0000000a0b17723e */ /* 0x000fe200000010ff */
[C---:B------:R-:W-:Y:S01]  /*b410*/  FFMA R17, R45.reuse, R66, R17 ;  /* 0x000000422d117223 */ /* 0x040fe20000000011 */
[C---:B------:R-:W-:Y:S01]  /*b420*/  FFMA R18, R45.reuse, R67, R18 ;  /* 0x000000432d127223 */ /* 0x040fe20000000012 */
[----:B------:R-:W-:Y:S01]  /*b430*/  FFMA R19, R45, R68, R19 ;  /* 0x000000442d137223 */ /* 0x000fe20000000013 */
[----:B------:R-:W-:Y:S01]  /*b440*/  F2FP.BF16.F32.PACK_AB R12, R13, R12 ;  /* 0x0000000c0d0c723e */ /* 0x000fe200000010ff */
[----:B------:R1:W-:Y:S01]  /*b450*/  @!P1 STS.128 [R99+UR44+0xa00], R20 ;  /* 0x000a001463009988 */ /* 0x0003e20008000c2c */
[----:B------:R-:W-:Y:S01]  /*b460*/  F2FP.BF16.F32.PACK_AB R13, R15, R14 ;  /* 0x0000000e0f0d723e */ /* 0x000fe200000010ff */
[----:B------:R-:W-:Y:S01]  /*b470*/  BSSY.RECONVERGENT B0, `(.L_x_158) ;  /* 0x000001c000007945 */ /* 0x000fe20003800200 */
[----:B------:R-:W-:Y:S02]  /*b480*/  F2FP.BF16.F32.PACK_AB R14, R17, R16 ;  /* 0x00000010110e723e */ /* 0x000fe400000010ff */
[----:B------:R-:W-:Y:S02]  /*b490*/  F2FP.BF16.F32.PACK_AB R15, R19, R18 ;  /* 0x00000012130f723e */ /* 0x000fe400000010ff */
[----:B------:R-:W-:Y:S03]  /*b4a0*/  ISETP.NE.AND P0, PT, R84, RZ, PT ;  /* 0x000000ff5400720c */ /* 0x000fe60003f05270 */
[----:B------:R1:W-:Y:S01]  /*b4b0*/  @!P1 STS.128 [R98+0xa00], R12 ;  /* 0x000a000c62009388 */ /* 0x0003e20000000c00 */
[----:B------:R-:W-:Y:S01]  /*b4c0*/  @!PT LDS RZ, [RZ] ;  /* 0x00000000fffff984 */ /* 0x000fe20000000800 */
[----:B------:R-:W-:Y:S01]  /*b4d0*/  @!PT LDS RZ, [RZ] ;  /* 0x00000000fffff984 */ /* 0x000fe20000000800 */
[----:B------:R-:W-:Y:S01]  /*b4e0*/  @!PT LDS RZ, [RZ] ;  /* 0x00000000fffff984 */ /* 0x000fe20000000800 */
[----:B------:R-:W-:Y:S01]  /*b4f0*/  @!PT LDS RZ, [RZ] ;  /* 0x00000000fffff984 */ /* 0x000fe20000000800 */
[----:B------:R2:W-:Y:S07]  /*b500*/  MEMBAR.ALL.CTA ;  /* 0x0000000000007992 */ /* 0x0005ee0000008000 */
[----:B--2---:R-:W2:Y:S02]  /*b510*/  FENCE.VIEW.ASYNC.S ;  /* 0x00000000000073c6 */ /* 0x004ea40000000000 */
[----:B--2---:R-:W-:Y:S06]  /*b520*/  BAR.SYNC.DEFER_BLOCKING 0x1, 0x80 ;  /* 0x0042000000007b1d */ /* 0x004fec0000010000 */
[----:B------:R-:W-:Y:S05]  /*b530*/  @P0 BRA `(.L_x_159) ;  /* 0x00000000003c0947 */ /* 0x000fea0003800000 */
[----:B------:R-:W2:Y:S01]  /*b540*/  LDCU.64 UR6, c[0x0][0x348] ;  /* 0x00006900ff0677ac */ /* 0x000ea20008000a00 */
        /* <DEDUP_REMOVED lines=9> */
[----:B--2---:R-:W-:Y:S04]  /*b5e0*/  UIADD3 UR4, UP0, UPT, UR6, 0xa80, URZ ;  /* 0x00000a8006047890 */ /* 0x004fe8000ff1e0ff */
[----:B------:R-:W-:Y:S09]  /*b5f0*/  UIADD3.X UR5, UPT, UPT, URZ, UR7, URZ, UP0, !UPT ;  /* 0x00000007ff057290 */ /* 0x000ff200087fe4ff */
[----:B------:R2:W-:Y:S01]  /*b600*/  UTMASTG.3D [UR8], [UR4] ;  /* 0x00000008040073b5 */ /* 0x0005e20008010000 */
[----:B------:R2:W-:Y:S02]  /*b610*/  UTMASTG.3D [UR12], [UR4] ;  /* 0x0000000c040073b5 */ /* 0x0005e40008010000 */
[----:B--2---:R0:W-:Y:S02]  /*b620*/  UTMACMDFLUSH ;  /* 0x00000000000079b7 */ /* 0x0041e40000000000 */
.L_x_159:
[----:B------:R-:W-:Y:S05]  /*b630*/  BSYNC.RECONVERGENT B0 ;  /* 0x0000000000007941 */ /* 0x000fea0003800200 */
.L_x_158:
[----:B------:R-:W-:Y:S01]  /*b640*/  UISETP.NE.AND UP0, UPT, UR47, URZ, UPT ;  /* 0x000000ff2f00728c */ /* 0x000fe2000bf05270 */
[----:B------:R-:W-:Y:S01]  /*b650*/  BSSY.RECONVERGENT B0, `(.L_x_160) ;  /* 0x0000009000007945 */ /* 0x000fe20003800200 */
[----:B------:R-:W-:Y:S04]  /*b660*/  UIADD3 UR4, UPT, UPT, UR46, 0x1, URZ ;  /* 0x000000012e047890 */ /* 0x000fe8000fffe0ff */
[----:B------:R-:W-:Y:S02]  /*b670*/  UISETP.EQ.XOR UP1, UPT, UR4, 0x3, UP0 ;  /* 0x000000030400788c */ /* 0x000fe40008722a70 */
[----:B------:R-:W-:Y:S02]  /*b680*/  UISETP.NE.AND UP0, UPT, UR4, 0x3, UPT ;  /* 0x000000030400788c */ /* 0x000fe4000bf05270 */
[----:B------:R-:W-:Y:S02]  /*b690*/  USEL UR5, URZ, 0x1, !UP1 ;  /* 0x00000001ff057887 */ /* 0x000fe4000c800000 */
[----:B------:R-:W-:Y:S02]  /*b6a0*/  USEL UR45, UR4, URZ, UP0 ;  /* 0x000000ff042d7287 */ /* 0x000fe40008000000 */
[----:B------:R-:W-:Y:S01]  /*b6b0*/  ULOP3.LUT UR57, UR57, UR5, URZ, 0x3c, !UPT ;  /* 0x0000000539397292 */ /* 0x000fe2000f8e3cff */
[----:B------:R-:W-:Y:S11]  /*b6c0*/  @P0 BRA `(.L_x_161) ;  /* 0x0000000000040947 */ /* 0x000ff60003800000 */
[----:B------:R-:W-:Y:S04]  /*b6d0*/  DEPBAR.LE SB0, 0x1 ;  /* 0x000080400000791a */ /* 0x000fe80000000000 */
.L_x_161:
[----:B------:R-:W-:Y:S05]  /*b6e0*/  BSYNC.RECONVERGENT B0 ;  /* 0x0000000000007941 */ /* 0x000fea0003800200 */
.L_x_160:
[----:B------:R-:W-:Y:S01]  /*b6f0*/  BAR.SYNC.DEFER_BLOCKING 0x1, 0x80 ;  /* 0x0042000000007b1d */ /* 0x000fe20000010000 */
[----:B------:R-:W-:Y:S01]  /*b700*/  UISETP.NE.AND UP0, UPT, UR56, -0x4, UPT ;  /* 0xfffffffc3800788c */ /* 0x000fe2000bf05270 */
[----:B------:R-:W-:Y:S08]  /*b710*/  IADD3 R80, PT, PT, R80, 0x1, RZ ;  /* 0x0000000150507810 */ /* 0x000ff00007ffe0ff */
[----:B------:R-:W-:Y:S05]  /*b720*/  BRA.U !UP0, `(.L_x_162) ;  /* 0x0000000108287547 */ /* 0x000fea000b800000 */
[----:B------:R-:W2:Y:S01]  /*b730*/  S2R R0, SR_CgaCtaId ;  /* 0x0000000000007919 */ /* 0x000ea20000008800 */
[----:B------:R-:W-:Y:S01]  /*b740*/  ISETP.NE.AND P0, PT, R97, RZ, PT ;  /* 0x000000ff6100720c */ /* 0x000fe20003f05270 */
[----:B------:R-:W-:Y:S01]  /*b750*/  IMAD.U32 R2, RZ, RZ, UR52 ;  /* 0x00000034ff027e24 */ /* 0x000fe2000f8e00ff */
[----:B------:R-:W-:Y:S04]  /*b760*/  UIADD3 UR4, UPT, UPT, UR52, 0x1, URZ ;  /* 0x0000000134047890 */ /* 0x000fe8000fffe0ff */
[----:B------:R-:W-:Y:S04]  /*b770*/  UISETP.NE.AND UP0, UPT, UR4, 0x3, UPT ;  /* 0x000000030400788c */ /* 0x000fe8000bf05270 */
[----:B------:R-:W-:Y:S03]  /*b780*/  USEL UR52, UR4, URZ, UP0 ;  /* 0x000000ff04347287 */ /* 0x000fe60008000000 */
[----:B------:R-:W-:Y:S05]  /*b790*/  @P0 LEA R2, R2, UR44, 0x3 ;  /* 0x0000002c02020c11 */ /* 0x000fea000f8e18ff */
[----:B------:R-:W-:Y:S05]  /*b7a0*/  @P0 VIADD R2, R2, 0x108 ;  /* 0x0000010802020836 */ /* 0x000fea0000000000 */
[----:B--2---:R-:W-:Y:S04]  /*b7b0*/  @P0 PRMT R0, R0, 0x654, R2 ;  /* 0x0000065400000816 */ /* 0x004fe80000000002 */
[----:B------:R2:W-:Y:S03]  /*b7c0*/  @P0 SYNCS.ARRIVE.TRANS64.RED.A1T0 RZ, [R0+URZ], RZ ;  /* 0x000000ff00ff09a7 */ /* 0x0005e600081004ff */
.L_x_162:
[----:B------:R-:W-:Y:S01]  /*b7d0*/  R2UR UR6, R95 ;  /* 0x000000005f0672ca */ /* 0x000fe200000e0000 */
[----:B------:R-:W-:Y:S01]  /*b7e0*/  UIADD3 UR56, UPT, UPT, UR56, 0x4, URZ ;  /* 0x0000000438387890 */ /* 0x000fe2000fffe0ff */
[----:B------:R-:W-:Y:S02]  /*b7f0*/  R2UR UR5, R91 ;  /* 0x000000005b0572ca */ /* 0x000fe400000e0000 */
[----:B------:R-:W-:Y:S02]  /*b800*/  R2UR UR4, R92 ;  /* 0x000000005c0472ca */ /* 0x000fe400000e0000 */
[----:B------:R-:W-:Y:S02]  /*b810*/  R2UR UR36, R93 ;  /* 0x000000005d2472ca */ /* 0x000fe400000e0000 */
[----:B------:R-:W-:Y:S02]  /*b820*/  ISETP.NE.AND P0, PT, R77, 0x2, PT ;  /* 0x000000024d00780c */ /* 0x000fe40003f05270 */
[----:B------:R-:W-:Y:S02]  /*b830*/  ISETP.NE.AND P1, PT, R80, 0x2, PT ;  /* 0x000000025000780c */ /* 0x000fe40003f25270 */
[----:B------:R-:W-:Y:S01]  /*b840*/  SEL R2, RZ, 0x1, P0 ;  /* 0x00000001ff027807 */ /* 0x000fe20000000000 */
[----:B------:R-:W-:Y:S01]  /*b850*/  UISETP.NE.AND UP0, UPT, UR6, URZ, UPT ;  /* 0x000000ff0600728c */ /* 0x000fe2000bf05270 */
[----:B--2---:R-:W-:Y:S01]  /*b860*/  SEL R0, RZ, 0x1, P1 ;  /* 0x00000001ff007807 */ /* 0x004fe20000800000 */
[----:B------:R-:W-:Y:S01]  /*b870*/  UIADD3 UR26, UPT, UPT, UR37, UR5, URZ ;  /* 0x00000005251a7290 */ /* 0x000fe2000fffe0ff */
[----:B------:R-:W-:Y:S01]  /*b880*/  LOP3.LUT R78, R78, R2, RZ, 0x3c, !PT ;  /* 0x000000024e4e7212 */ /* 0x000fe200078e3cff */
[----:B------:R-:W-:Y:S01]  /*b890*/  UIADD3 UR20, UPT, UPT, UR38, UR4, URZ ;  /* 0x0000000426147290 */ /* 0x000fe2000fffe0ff */
[----:B------:R-:W-:Y:S02]  /*b8a0*/  LOP3.LUT R79, R79, R0, RZ, 0x3c, !PT ;  /* 0x000000004f4f7212 */ /* 0x000fe400078e3cff */
[----:B------:R-:W-:Y:S02]  /*b8b0*/  SEL R77, R77, RZ, P0 ;  /* 0x000000ff4d4d7207 */ /* 0x000fe40000000000 */
[----:B------:R-:W-:Y:S01]  /*b8c0*/  SEL R80, R80, RZ, P1 ;  /* 0x000000ff50507207 */ /* 0x000fe20000800000 */
[----:B------:R-:W-:Y:S06]  /*b8d0*/  BRA.U UP0, `(.L_x_163) ;  /* 0xffffffb100147547 */ /* 0x000fec000b83ffff */
[----:B------:R-:W-:-:S13]  /*b8e0*/  R2UR UR4, R96 ;  /* 0x00000000600472ca */ /* 0x000fda00000e0000 */
[----:B------:R-:W-:-:S09]  /*b8f0*/  UISETP.NE.AND UP0, UPT, UR4, URZ, UPT ;  /* 0x000000ff0400728c */ /* 0x000fd2000bf05270 */
[----:B------:R-:W-:Y:S05]  /*b900*/  BRA.U !UP0, `(.L_x_164) ;  /* 0x0000000108487547 */ /* 0x000fea000b800000 */
[----:B------:R-:W2:Y:S02]  /*b910*/  LDCU.64 UR4, c[0x0][0xc90] ;  /* 0x00019200ff0477ac */ /* 0x000ea40008000a00 */
[----:B--2---:R-:W-:-:S04]  /*b920*/  UISETP.NE.U32.AND UP0, UPT, UR4, URZ, UPT ;  /* 0x000000ff0400728c */ /* 0x004fc8000bf05070 */
[----:B------:R-:W-:-:S09]  /*b930*/  UISETP.NE.AND.EX UP0, UPT, UR5, URZ, UPT, UP0 ;  /* 0x000000ff0500728c */ /* 0x000fd2000bf05300 */
[----:B------:R-:W-:Y:S05]  /*b940*/  BRA.U UP0, `(.L_x_165) ;  /* 0x00000001000c7547 */ /* 0x000fea000b800000 */
[----:B------:R-:W-:-:S13]  /*b950*/  FSETP.NEU.AND P0, PT, R45, RZ, PT ;  /* 0x000000ff2d00720b */ /* 0x000fda0003f0d000 */
[----:B------:R-:W-:Y:S05]  /*b960*/  @!P0 EXIT ;  /* 0x000000000000894d */ /* 0x000fea0003800000 */
[----:B------:R-:W-:Y:S05]  /*b970*/  BRA `(.L_x_164) ;  /* 0x00000000002c7947 */ /* 0x000fea0003800000 */
.L_x_165:
[----:B------:R-:W-:Y:S01]  /*b980*/  ISETP.NE.AND P0, PT, R76, RZ, PT ;  /* 0x000000ff4c00720c */ /* 0x000fe20003f05270 */
[----:B------:R-:W-:-:S12]  /*b990*/  BSSY.RECONVERGENT B0, `(.L_x_164) ;  /* 0x0000009000007945 */ /* 0x000fd80003800200 */
[----:B------:R-:W-:Y:S05]  /*b9a0*/  @P0 BRA `(.L_x_166) ;  /* 0x0000000000140947 */ /* 0x000fea0003800000 */
[----:B------:R-:W2:Y:S02]  /*b9b0*/  LDCU.64 UR4, c[0x0][0xc88] ;  /* 0x00019100ff0477ac */ /* 0x000ea40008000a00 */
[----:B--2---:R-:W-:-:S04]  /*b9c0*/  ISETP.NE.U32.AND P0, PT, RZ, UR4, PT ;  /* 0x00000004ff007c0c */ /* 0x004fc8000bf05070 */
[----:B------:R-:W-:-:S13]  /*b9d0*/  ISETP.NE.AND.EX P0, PT, RZ, UR5, PT, P0 ;  /* 0x00000005ff007c0c */ /* 0x000fda000bf05300 */
[----:B------:R-:W-:Y:S05]  /*b9e0*/  @!P0 EXIT ;  /* 0x000000000000894d */ /* 0x000fea0003800000 */
[----:B------:R-:W-:Y:S05]  /*b9f0*/  BRA `(.L_x_167) ;  /* 0x0000000000087947 */ /* 0x000fea0003800000 */
.L_x_166:
[----:B------:R-:W-:-:S13]  /*ba00*/  FSETP.NEU.AND P0, PT, R45, RZ, PT ;  /* 0x000000ff2d00720b */ /* 0x000fda0003f0d000 */
[----:B------:R-:W-:Y:S05]  /*ba10*/  @!P0 EXIT ;  /* 0x000000000000894d */ /* 0x000fea0003800000 */
.L_x_167:
[----:B------:R-:W-:Y:S05]  /*ba20*/  BSYNC.RECONVERGENT B0 ;  /* 0x0000000000007941 */ /* 0x000fea0003800200 */
.L_x_164:
[----:B------:R-:W-:Y:S01]  /*ba30*/  ULEA UR4, UR52, UR44, 0x3 ;  /* 0x0000002c34047291 */ /* 0x000fe2000f8e18ff */
[----:B------:R-:W-:-:S04]  /*ba40*/  DEPBAR.LE SB0, 0x0 ;  /* 0x000080000000791a */ /* 0x000fc80000000000 */
[----:B------:R-:W-:-:S04]  /*ba50*/  UIADD3 UR4, UPT, UPT, UR4, 0x108, URZ ;  /* 0x0000010804047890 */ /* 0x000fc8000fffe0ff */
[----:B------:R-:W-:-:S09]  /*ba60*/  UPRMT UR4, UR54, 0x654, UR4 ;  /* 0x0000065436047896 */ /* 0x000fd20008000004 */
[----:B------:R-:W-:Y:S01]  /*ba70*/  SYNCS.ARRIVE.TRANS64.RED.A1T0 RZ, [UR4], RZ ;  /* 0x000000ffffff79a7 */ /* 0x000fe20008100404 */
[----:B------:R-:W-:Y:S05]  /*ba80*/  EXIT ;  /* 0x000000000000794d */ /* 0x000fea0003800000 */
.L_x_25:
[----:B--2---:R2:W3:Y:S02]  /*ba90*/  SYNCS.PHASECHK.TRANS64.TRYWAIT P0, [R0+URZ+0x180], R2 ;  /* 0x00018002000075a7 */ /* 0x0044e400080011ff */
[----:B---3--:R-:W-:Y:S05]  /*baa0*/  @!P0 NANOSLEEP.SYNCS 0x989680 ;  /* 0x009896800000895d */ /* 0x008fea0003900000 */
[----:B------:R-:W3:Y:S02]  /*bab0*/  @!P0 SYNCS.PHASECHK.TRANS64 P0, [R0+URZ+0x180], R2 ;  /* 0x00018002000085a7 */ /* 0x000ee400080010ff */
[----:B---3--:R-:W-:Y:S05]  /*bac0*/  @!P0 BRA `(.L_x_25) ;  /* 0xfffffffc00f08947 */ /* 0x008fea000383ffff */
[----:B------:R-:W-:Y:S05]  /*bad0*/  BRA `(.L_x_168) ;  /* 0xffffff6000687947 */ /* 0x000fea000383ffff */
.L_x_28:
[----:B-1----:R-:W-:-:S07]  /*bae0*/  MOV R0, UR33 ;  /* 0x0000002100007c02 */ /* 0x002fce0008000f00 */
.L_x_169:
[----:B-1----:R1:W2:Y:S02]  /*baf0*/  SYNCS.PHASECHK.TRANS64.TRYWAIT P0, [R0+URZ+0x78], R3 ;  /* 0x00007803000075a7 */ /* 0x0022a400080011ff */
[----:B--2---:R-:W-:Y:S05]  /*bb00*/  @!P0 NANOSLEEP.SYNCS 0x989680 ;  /* 0x009896800000895d */ /* 0x004fea0003900000 */
[----:B------:R-:W2:Y:S02]  /*bb10*/  @!P0 SYNCS.PHASECHK.TRANS64 P0, [R0+URZ+0x78], R3 ;  /* 0x00007803000085a7 */ /* 0x000ea400080010ff */
[----:B--2---:R-:W-:Y:S05]  /*bb20*/  @!P0 BRA `(.L_x_169) ;  /* 0xfffffffc00f08947 */ /* 0x004fea000383ffff */
[----:B------:R-:W-:Y:S05]  /*bb30*/  BRA `(.L_x_27) ;  /* 0xffffff6000c07947 */ /* 0x000fea000383ffff */
.L_x_37:
[----:B-1----:R-:W-:-:S07]  /*bb40*/  MOV R0, UR33 ;  /* 0x0000002100007c02 */ /* 0x002fce0008000f00 */
.L_x_170:
[----:B-1----:R1:W2:Y:S02]  /*bb50*/  SYNCS.PHASECHK.TRANS64.TRYWAIT P0, [R0+URZ+0x78], R3 ;  /* 0x00007803000075a7 */ /* 0x0022a400080011ff */
[----:B--2---:R-:W-:Y:S05]  /*bb60*/  @!P0 NANOSLEEP.SYNCS 0x989680 ;  /* 0x009896800000895d */ /* 0x004fea0003900000 */
[----:B------:R-:W2:Y:S02]  /*bb70*/  @!P0 SYNCS.PHASECHK.TRANS64 P0, [R0+URZ+0x78], R3 ;  /* 0x00007803000085a7 */ /* 0x000ea400080010ff */
[----:B--2---:R-:W-:Y:S05]  /*bb80*/  @!P0 BRA `(.L_x_170) ;  /* 0xfffffffc00f08947 */ /* 0x004fea000383ffff */
[----:B------:R-:W-:Y:S05]  /*bb90*/  BRA `(.L_x_36) ;  /* 0xffffff6400e07947 */ /* 0x000fea000383ffff */
.L_x_44:
[----:B-1----:R1:W4:Y:S02]  /*bba0*/  SYNCS.PHASECHK.TRANS64.TRYWAIT P0, [R3+URZ+0x130], R0 ;  /* 0x00013000030075a7 */ /* 0x00232400080011ff */
[----:B----4-:R-:W-:Y:S05]  /*bbb0*/  @!P0 NANOSLEEP.SYNCS 0x989680 ;  /* 0x009896800000895d */ /* 0x010fea0003900000 */
[----:B------:R-:W4:Y:S02]  /*bbc0*/  @!P0 SYNCS.PHASECHK.TRANS64 P0, [R3+URZ+0x130], R0 ;  /* 0x00013000030085a7 */ /* 0x000f2400080010ff */
[----:B----4-:R-:W-:Y:S05]  /*bbd0*/  @!P0 BRA `(.L_x_44) ;  /* 0xfffffffc00f08947 */ /* 0x010fea000383ffff */
[----:B------:R-:W-:Y:S05]  /*bbe0*/  BRA `(.L_x_171) ;  /* 0xffffff6800e07947 */ /* 0x000fea000383ffff */
.L_x_48:
[----:B------:R-:W-:-:S07]  /*bbf0*/  MOV R0, UR4 ;  /* 0x0000000400007c02 */ /* 0x000fce0008000f00 */
.L_x_172:
[----:B-1----:R1:W2:Y:S02]  /*bc00*/  SYNCS.PHASECHK.TRANS64.TRYWAIT P0, [R0+URZ], R2 ;  /* 0x00000002000075a7 */ /* 0x0022a400080011ff */
[----:B--2---:R-:W-:Y:S05]  /*bc10*/  @!P0 NANOSLEEP.SYNCS 0x989680 ;  /* 0x009896800000895d */ /* 0x004fea0003900000 */
[----:B------:R-:W2:Y:S02]  /*bc20*/  @!P0 SYNCS.PHASECHK.TRANS64 P0, [R0+URZ], R2 ;  /* 0x00000002000085a7 */ /* 0x000ea400080010ff */
[----:B--2---:R-:W-:Y:S05]  /*bc30*/  @!P0 BRA `(.L_x_172) ;  /* 0xfffffffc00f08947 */ /* 0x004fea000383ffff */
[----:B------:R-:W-:Y:S05]  /*bc40*/  BRA `(.L_x_173) ;  /* 0xffffff70008c7947 */ /* 0x000fea000383ffff */
.L_x_49:
[----:B------:R-:W-:-:S07]  /*bc50*/  MOV R0, UR5 ;  /* 0x0000000500007c02 */ /* 0x000fce0008000f00 */
.L_x_174:
[----:B-1----:R1:W2:Y:S02]  /*bc60*/  SYNCS.PHASECHK.TRANS64.TRYWAIT P0, [R0+URZ], R3 ;  /* 0x00000003000075a7 */ /* 0x0022a400080011ff */
[----:B--2---:R-:W-:Y:S05]  /*bc70*/  @!P0 NANOSLEEP.SYNCS 0x989680 ;  /* 0x009896800000895d */ /* 0x004fea0003900000 */
[----:B------:R-:W2:Y:S02]  /*bc80*/  @!P0 SYNCS.PHASECHK.TRANS64 P0, [R0+URZ], R3 ;  /* 0x00000003000085a7 */ /* 0x000ea400080010ff */
[----:B--2---:R-:W-:Y:S05]  /*bc90*/  @!P0 BRA `(.L_x_174) ;  /* 0xfffffffc00f08947 */ /* 0x004fea000383ffff */
[----:B------:R-:W-:Y:S05]  /*bca0*/  BRA `(.L_x_175) ;  /* 0xffffff7000987947 */ /* 0x000fea000383ffff */
.L_x_50:
[----:B------:R-:W-:-:S07]  /*bcb0*/  MOV R0, UR5 ;  /* 0x0000000500007c02 */ /* 0x000fce0008000f00 */
.L_x_176:
[----:B-1----:R1:W2:Y:S02]  /*bcc0*/  SYNCS.PHASECHK.TRANS64.TRYWAIT P0, [R0+URZ], R3 ;  /* 0x00000003000075a7 */ /* 0x0022a400080011ff */
[----:B--2---:R-:W-:Y:S05]  /*bcd0*/  @!P0 NANOSLEEP.SYNCS 0x989680 ;  /* 0x009896800000895d */ /* 0x004fea0003900000 */
[----:B------:R-:W2:Y:S02]  /*bce0*/  @!P0 SYNCS.PHASECHK.TRANS64 P0, [R0+URZ], R3 ;  /* 0x00000003000085a7 */ /* 0x000ea400080010ff */
[----:B--2---:R-:W-:Y:S05]  /*bcf0*/  @!P0 BRA `(.L_x_176) ;  /* 0xfffffffc00f08947 */ /* 0x004fea000383ffff */
[----:B------:R-:W-:Y:S05]  /*bd00*/  BRA `(.L_x_177) ;  /* 0xffffff7000a47947 */ /* 0x000fea000383ffff */
.L_x_51:
[----:B------:R-:W-:-:S07]  /*bd10*/  MOV R0, UR5 ;  /* 0x0000000500007c02 */ /* 0x000fce0008000f00 */
.L_x_178:
[----:B-1----:R1:W2:Y:S02]  /*bd20*/  SYNCS.PHASECHK.TRANS64.TRYWAIT P0, [R0+URZ], R3 ;  /* 0x00000003000075a7 */ /* 0x0022a400080011ff */
[----:B--2---:R-:W-:Y:S05]  /*bd30*/  @!P0 NANOSLEEP.SYNCS 0x989680 ;  /* 0x009896800000895d */ /* 0x004fea0003900000 */
[----:B------:R-:W2:Y:S02]  /*bd40*/  @!P0 SYNCS.PHASECHK.TRANS64 P0, [R0+URZ], R3 ;  /* 0x00000003000085a7 */ /* 0x000ea400080010ff */
[----:B--2---:R-:W-:Y:S05]  /*bd50*/  @!P0 BRA `(.L_x_178) ;  /* 0xfffffffc00f08947 */ /* 0x004fea000383ffff */
[----:B------:R-:W-:Y:S05]  /*bd60*/  BRA `(.L_x_179) ;  /* 0xffffff7000b07947 */ /* 0x000fea000383ffff */
.L_x_52:
[----:B------:R-:W-:-:S07]  /*bd70*/  MOV R0, UR5 ;  /* 0x0000000500007c02 */ /* 0x000fce0008000f00 */
.L_x_180:
[----:B-1----:R1:W2:Y:S02]  /*bd80*/  SYNCS.PHASECHK.TRANS64.TRYWAIT P0, [R0+URZ], R3 ;  /* 0x00000003000075a7 */ /* 0x0022a400080011ff */
[----:B--2---:R-:W-:Y:S05]  /*bd90*/  @!P0 NANOSLEEP.SYNCS 0x989680 ;  /* 0x009896800000895d */ /* 0x004fea0003900000 */
[----:B------:R-:W2:Y:S02]  /*bda0*/  @!P0 SYNCS.PHASECHK.TRANS64 P0, [R0+URZ], R3 ;  /* 0x00000003000085a7 */ /* 0x000ea400080010ff */
[----:B--2---:R-:W-:Y:S05]  /*bdb0*/  @!P0 BRA `(.L_x_180) ;  /* 0xfffffffc00f08947 */ /* 0x004fea000383ffff */
[----:B------:R-:W-:Y:S05]  /*bdc0*/  BRA `(.L_x_181) ;  /* 0xffffff7000bc7947 */ /* 0x000fea000383ffff */
.L_x_53:
[----:B------:R-:W-:-:S07]  /*bdd0*/  MOV R0, UR5 ;  /* 0x0000000500007c02 */ /* 0x000fce0008000f00 */
.L_x_182:
[----:B-1----:R1:W2:Y:S02]  /*bde0*/  SYNCS.PHASECHK.TRANS64.TRYWAIT P0, [R0+URZ], R3 ;  /* 0x00000003000075a7 */ /* 0x0022a400080011ff */
[----:B--2---:R-:W-:Y:S05]  /*bdf0*/  @!P0 NANOSLEEP.SYNCS 0x989680 ;  /* 0x009896800000895d */ /* 0x004fea0003900000 */
[----:B------:R-:W2:Y:S02]  /*be00*/  @!P0 SYNCS.PHASECHK.TRANS64 P0, [R0+URZ], R3 ;  /* 0x00000003000085a7 */ /* 0x000ea400080010ff */
[----:B--2---:R-:W-:Y:S05]  /*be10*/  @!P0 BRA `(.L_x_182) ;  /* 0xfffffffc00f08947 */ /* 0x004fea000383ffff */
[----:B------:R-:W-:Y:S05]  /*be20*/  BRA `(.L_x_183) ;  /* 0xffffff7000c87947 */ /* 0x000fea000383ffff */
.L_x_54:
[----:B------:R-:W-:-:S07]  /*be30*/  MOV R0, UR5 ;  /* 0x0000000500007c02 */ /* 0x000fce0008000f00 */
.L_x_184:
[----:B-1----:R1:W2:Y:S02]  /*be40*/  SYNCS.PHASECHK.TRANS64.TRYWAIT P0, [R0+URZ], R3 ;  /* 0x00000003000075a7 */ /* 0x0022a400080011ff */
[----:B--2---:R-:W-:Y:S05]  /*be50*/  @!P0 NANOSLEEP.SYNCS 0x989680 ;  /* 0x009896800000895d */ /* 0x004fea0003900000 */
[----:B------:R-:W2:Y:S02]  /*be60*/  @!P0 SYNCS.PHASECHK.TRANS64 P0, [R0+URZ], R3 ;  /* 0x00000003000085a7 */ /* 0x000ea400080010ff */
[----:B--2---:R-:W-:Y:S05]  /*be70*/  @!P0 BRA `(.L_x_184) ;  /* 0xfffffffc00f08947 */ /* 0x004fea000383ffff */
[----:B------:R-:W-:Y:S05]  /*be80*/  BRA `(.L_x_185) ;  /* 0xffffff7000d47947 */ /* 0x000fea000383ffff */
.L_x_55:
[----:B------:R-:W-:-:S07]  /*be90*/  MOV R0, UR5 ;  /* 0x0000000500007c02 */ /* 0x000fce0008000f00 */
.L_x_186:
[----:B-1----:R1:W2:Y:S02]  /*bea0*/  SYNCS.PHASECHK.TRANS64.TRYWAIT P0, [R0+URZ], R3 ;  /* 0x00000003000075a7 */ /* 0x0022a400080011ff */
[----:B--2---:R-:W-:Y:S05]  /*beb0*/  @!P0 NANOSLEEP.SYNCS 0x989680 ;  /* 0x009896800000895d */ /* 0x004fea0003900000 */
[----:B------:R-:W2:Y:S02]  /*bec0*/  @!P0 SYNCS.PHASECHK.TRANS64 P0, [R0+URZ], R3 ;  /* 0x00000003000085a7 */ /* 0x000ea400080010ff */
[----:B--2---:R-:W-:Y:S05]  /*bed0*/  @!P0 BRA `(.L_x_186) ;  /* 0xfffffffc00f08947 */ /* 0x004fea000383ffff */
[----:B------:R-:W-:Y:S05]  /*bee0*/  BRA `(.L_x_187) ;  /* 0xffffff7000e07947 */ /* 0x000fea000383ffff */
.L_x_56:
[----:B------:R-:W-:-:S07]  /*bef0*/  MOV R0, UR5 ;  /* 0x0000000500007c02 */ /* 0x000fce0008000f00 */
.L_x_188:
[----:B-1----:R1:W2:Y:S02]  /*bf00*/  SYNCS.PHASECHK.TRANS64.TRYWAIT P0, [R0+URZ], R3 ;  /* 0x00000003000075a7 */ /* 0x0022a400080011ff */
[----:B--2---:R-:W-:Y:S05]  /*bf10*/  @!P0 NANOSLEEP.SYNCS 0x989680 ;  /* 0x009896800000895d */ /* 0x004fea0003900000 */
[----:B------:R-:W2:Y:S02]  /*bf20*/  @!P0 SYNCS.PHASECHK.TRANS64 P0, [R0+URZ], R3 ;  /* 0x00000003000085a7 */ /* 0x000ea400080010ff */
[----:B--2---:R-:W-:Y:S05]  /*bf30*/  @!P0 BRA `(.L_x_188) ;  /* 0xfffffffc00f08947 */ /* 0x004fea000383ffff */
[----:B------:R-:W-:Y:S05]  /*bf40*/  BRA `(.L_x_189) ;  /* 0xffffff7000ec7947 */ /* 0x000fea000383ffff */
.L_x_57:
[----:B------:R-:W-:-:S07]  /*bf50*/  MOV R0, UR5 ;  /* 0x0000000500007c02 */ /* 0x000fce0008000f00 */
.L_x_190:
[----:B-1----:R1:W2:Y:S02]  /*bf60*/  SYNCS.PHASECHK.TRANS64.TRYWAIT P0, [R0+URZ], R3 ;  /* 0x00000003000075a7 */ /* 0x0022a400080011ff */
[----:B--2---:R-:W-:Y:S05]  /*bf70*/  @!P0 NANOSLEEP.SYNCS 0x989680 ;  /* 0x009896800000895d */ /* 0x004fea0003900000 */
[----:B------:R-:W2:Y:S02]  /*bf80*/  @!P0 SYNCS.PHASECHK.TRANS64 P0, [R0+URZ], R3 ;  /* 0x00000003000085a7 */ /* 0x000ea400080010ff */
[----:B--2---:R-:W-:Y:S05]  /*bf90*/  @!P0 BRA `(.L_x_190) ;  /* 0xfffffffc00f08947 */ /* 0x004fea000383ffff */
[----:B------:R-:W-:Y:S05]  /*bfa0*/  BRA `(.L_x_191) ;  /* 0xffffff7000f87947 */ /* 0x000fea000383ffff */
.L_x_58:
[----:B------:R-:W-:-:S07]  /*bfb0*/  MOV R0, UR5 ;  /* 0x0000000500007c02 */ /* 0x000fce0008000f00 */
.L_x_192:
[----:B-1----:R1:W2:Y:S02]  /*bfc0*/  SYNCS.PHASECHK.TRANS64.TRYWAIT P0, [R0+URZ], R3 ;  /* 0x00000003000075a7 */ /* 0x0022a400080011ff */
[----:B--2---:R-:W-:Y:S05]  /*bfd0*/  @!P0 NANOSLEEP.SYNCS 0x989680 ;  /* 0x009896800000895d */ /* 0x004fea0003900000 */
[----:B------:R-:W2:Y:S02]  /*bfe0*/  @!P0 SYNCS.PHASECHK.TRANS64 P0, [R0+URZ], R3 ;  /* 0x00000003000085a7 */ /* 0x000ea400080010ff */
[----:B--2---:R-:W-:Y:S05]  /*bff0*/  @!P0 BRA `(.L_x_192) ;  /* 0xfffffffc00f08947 */ /* 0x004fea000383ffff */
[----:B------:R-:W-:Y:S05]  /*c000*/  BRA `(.L_x_193) ;  /* 0xffffff7400047947 */ /* 0x000fea000383ffff */
.L_x_59:
[----:B------:R-:W-:-:S07]  /*c010*/  MOV R0, UR5 ;  /* 0x0000000500007c02 */ /* 0x000fce0008000f00 */
.L_x_194:
[----:B-1----:R1:W2:Y:S02]  /*c020*/  SYNCS.PHASECHK.TRANS64.TRYWAIT P0, [R0+URZ], R3 ;  /* 0x00000003000075a7 */ /* 0x0022a400080011ff */
[----:B--2---:R-:W-:Y:S05]  /*c030*/  @!P0 NANOSLEEP.SYNCS 0x989680 ;  /* 0x009896800000895d */ /* 0x004fea0003900000 */
[----:B------:R-:W2:Y:S02]  /*c040*/  @!P0 SYNCS.PHASECHK.TRANS64 P0, [R0+URZ], R3 ;  /* 0x00000003000085a7 */ /* 0x000ea400080010ff */
[----:B--2---:R-:W-:Y:S05]  /*c050*/  @!P0 BRA `(.L_x_194) ;  /* 0xfffffffc00f08947 */ /* 0x004fea000383ffff */
[----:B------:R-:W-:Y:S05]  /*c060*/  BRA `(.L_x_195) ;  /* 0xffffff7400107947 */ /* 0x000fea000383ffff */
.L_x_60:
[----:B------:R-:W-:-:S07]  /*c070*/  MOV R0, UR5 ;  /* 0x0000000500007c02 */ /* 0x000fce0008000f00 */
.L_x_196:
[----:B-1----:R1:W2:Y:S02]  /*c080*/  SYNCS.PHASECHK.TRANS64.TRYWAIT P0, [R0+URZ], R3 ;  /* 0x00000003000075a7 */ /* 0x0022a400080011ff */
[----:B--2---:R-:W-:Y:S05]  /*c090*/  @!P0 NANOSLEEP.SYNCS 0x989680 ;  /* 0x009896800000895d */ /* 0x004fea0003900000 */
[----:B------:R-:W2:Y:S02]  /*c0a0*/  @!P0 SYNCS.PHASECHK.TRANS64 P0, [R0+URZ], R3 ;  /* 0x00000003000085a7 */ /* 0x000ea400080010ff */
[----:B--2---:R-:W-:Y:S05]  /*c0b0*/  @!P0 BRA `(.L_x_196) ;  /* 0xfffffffc00f08947 */ /* 0x004fea000383ffff */
[----:B------:R-:W-:Y:S05]  /*c0c0*/  BRA `(.L_x_197) ;  /* 0xffffff74001c7947 */ /* 0x000fea000383ffff */
.L_x_61:
[----:B------:R-:W-:-:S07]  /*c0d0*/  MOV R0, UR5 ;  /* 0x0000000500007c02 */ /* 0x000fce0008000f00 */
.L_x_198:
[----:B-1----:R1:W2:Y:S02]  /*c0e0*/  SYNCS.PHASECHK.TRANS64.TRYWAIT P0, [R0+URZ], R3 ;  /* 0x00000003000075a7 */ /* 0x0022a400080011ff */
[----:B--2---:R-:W-:Y:S05]  /*c0f0*/  @!P0 NANOSLEEP.SYNCS 0x989680 ;  /* 0x009896800000895d */ /* 0x004fea0003900000 */
[----:B------:R-:W2:Y:S02]  /*c100*/  @!P0 SYNCS.PHASECHK.TRANS64 P0, [R0+URZ], R3 ;  /* 0x00000003000085a7 */ /* 0x000ea400080010ff */
[----:B--2---:R-:W-:Y:S05]  /*c110*/  @!P0 BRA `(.L_x_198) ;  /* 0xfffffffc00f08947 */ /* 0x004fea000383ffff */
[----:B------:R-:W-:Y:S05]  /*c120*/  BRA `(.L_x_199) ;  /* 0xffffff7400287947 */ /* 0x000fea000383ffff */
.L_x_64:
[----:B--2---:R2:W3:Y:S02]  /*c130*/  SYNCS.PHASECHK.TRANS64.TRYWAIT P0, [R2+URZ+0x170], R4 ;  /* 0x00017004020075a7 */ /* 0x0044e400080011ff */
[----:B---3--:R-:W-:Y:S05]  /*c140*/  @!P0 NANOSLEEP.SYNCS 0x989680 ;  /* 0x009896800000895d */ /* 0x008fea0003900000 */
[----:B------:R-:W3:Y:S02]  /*c150*/  @!P0 SYNCS.PHASECHK.TRANS64 P0, [R2+URZ+0x170], R4 ;  /* 0x00017004020085a7 */ /* 0x000ee400080010ff */
[----:B---3--:R-:W-:Y:S05]  /*c160*/  @!P0 BRA `(.L_x_64) ;  /* 0xfffffffc00f08947 */ /* 0x008fea000383ffff */
[----:B------:R-:W-:Y:S05]  /*c170*/  BRA `(.L_x_200) ;  /* 0xffffff7400847947 */ /* 0x000fea000383ffff */
.L_x_65:
[----:B------:R-:W-:-:S07]  /*c180*/  MOV R2, UR4 ;  /* 0x0000000400027c02 */ /* 0x000fce0008000f00 */
.L_x_201:
[----:B--2---:R2:W3:Y:S02]  /*c190*/  SYNCS.PHASECHK.TRANS64.TRYWAIT P0, [R2+URZ+0x140], R5 ;  /* 0x00014005020075a7 */ /* 0x0044e400080011ff */
[----:B---3--:R-:W-:Y:S05]  /*c1a0*/  @!P0 NANOSLEEP.SYNCS 0x989680 ;  /* 0x009896800000895d */ /* 0x008fea0003900000 */
[----:B------:R-:W3:Y:S02]  /*c1b0*/  @!P0 SYNCS.PHASECHK.TRANS64 P0, [R2+URZ+0x140], R5 ;  /* 0x00014005020085a7 */ /* 0x000ee400080010ff */
[----:B---3--:R-:W-:Y:S05]  /*c1c0*/  @!P0 BRA `(.L_x_201) ;  /* 0xfffffffc00f08947 */ /* 0x008fea000383ffff */
[----:B------:R-:W-:Y:S05]  /*c1d0*/  BRA `(.L_x_202) ;  /* 0xffffff7400947947 */ /* 0x000fea000383ffff */
.L_x_66:
[----:B--2---:R2:W3:Y:S02]  /*c1e0*/  SYNCS.PHASECHK.TRANS64.TRYWAIT P1, [R2+URZ+0x130], R4 ;  /* 0x00013004020075a7 */ /* 0x0044e400080211ff */
[----:B---3--:R-:W-:Y:S05]  /*c1f0*/  @!P1 NANOSLEEP.SYNCS 0x989680 ;  /* 0x009896800000995d */ /* 0x008fea0003900000 */
[----:B------:R-:W3:Y:S02]  /*c200*/  @!P1 SYNCS.PHASECHK.TRANS64 P1, [R2+URZ+0x130], R4 ;  /* 0x00013004020095a7 */ /* 0x000ee400080210ff */
[----:B---3--:R-:W-:Y:S05]  /*c210*/  @!P1 BRA `(.L_x_66) ;  /* 0xfffffffc00f09947 */ /* 0x008fea000383ffff */
[----:B------:R-:W-:Y:S05]  /*c220*/  BRA `(.L_x_203) ;  /* 0xffffff7400c47947 */ /* 0x000fea000383ffff */
.L_x_69:
[----:B------:R-:W-:-:S07]  /*c230*/  MOV R0, UR4 ;  /* 0x0000000400007c02 */ /* 0x000fce0008000f00 */
.L_x_204:
[----:B--2---:R2:W3:Y:S02]  /*c240*/  SYNCS.PHASECHK.TRANS64.TRYWAIT P0, [R0+URZ+0x140], R2 ;  /* 0x00014002000075a7 */ /* 0x0044e400080011ff */
[----:B---3--:R-:W-:Y:S05]  /*c250*/  @!P0 NANOSLEEP.SYNCS 0x989680 ;  /* 0x009896800000895d */ /* 0x008fea0003900000 */
[----:B------:R-:W3:Y:S02]  /*c260*/  @!P0 SYNCS.PHASECHK.TRANS64 P0, [R0+URZ+0x140], R2 ;  /* 0x00014002000085a7 */ /* 0x000ee400080010ff */
[----:B---3--:R-:W-:Y:S05]  /*c270*/  @!P0 BRA `(.L_x_204) ;  /* 0xfffffffc00f08947 */ /* 0x008fea000383ffff */
[----:B------:R-:W-:Y:S05]  /*c280*/  BRA `(.L_x_68) ;  /* 0xffffff7800187947 */ /* 0x000fea000383ffff */
.L_x_76:
[----:B-1----:R1:W2:Y:S02]  /*c290*/  SYNCS.PHASECHK.TRANS64.TRYWAIT P0, [R2+URZ+0x130], R0 ;  /* 0x00013000020075a7 */ /* 0x0022a400080011ff */
[----:B--2---:R-:W-:Y:S05]  /*c2a0*/  @!P0 NANOSLEEP.SYNCS 0x989680 ;  /* 0x009896800000895d */ /* 0x004fea0003900000 */
[----:B------:R-:W2:Y:S02]  /*c2b0*/  @!P0 SYNCS.PHASECHK.TRANS64 P0, [R2+URZ+0x130], R0 ;  /* 0x00013000020085a7 */ /* 0x000ea400080010ff */
[----:B--2---:R-:W-:Y:S05]  /*c2c0*/  @!P0 BRA `(.L_x_76) ;  /* 0xfffffffc00f08947 */ /* 0x004fea000383ffff */
[----:B------:R-:W-:Y:S05]  /*c2d0*/  BRA `(.L_x_205) ;  /* 0xffffff7c00b47947 */ /* 0x000fea000383ffff */
.L_x_79:
[----:B------:R-:W-:-:S07]  /*c2e0*/  MOV R0, UR44 ;  /* 0x0000002c00007c02 */ /* 0x000fce0008000f00 */
.L_x_206:
[----:B-1----:R1:W2:Y:S02]  /*c2f0*/  SYNCS.PHASECHK.TRANS64.TRYWAIT P0, [R0+URZ+0x160], R2 ;  /* 0x00016002000075a7 */ /* 0x0022a400080011ff */
[----:B--2---:R-:W-:Y:S05]  /*c300*/  @!P0 NANOSLEEP.SYNCS 0x989680 ;  /* 0x009896800000895d */ /* 0x004fea0003900000 */
[----:B------:R-:W2:Y:S02]  /*c310*/  @!P0 SYNCS.PHASECHK.TRANS64 P0, [R0+URZ+0x160], R2 ;  /* 0x00016002000085a7 */ /* 0x000ea400080010ff */
[----:B--2---:R-:W-:Y:S05]  /*c320*/  @!P0 BRA `(.L_x_206) ;  /* 0xfffffffc00f08947 */ /* 0x004fea000383ffff */
[----:B------:R-:W-:Y:S05]  /*c330*/  BRA `(.L_x_207) ;  /* 0xffffff8400447947 */ /* 0x000fea000383ffff */
.L_x_82:
[----:B------:R-:W-:Y:S07]  /*c340*/  MOV R0, UR7 ;  /* 0x0000000700007c02 */ /* 0x000fee0008000f00 */
.L_x_208:
[----:B-1----:R1:W2:Y:S02]  /*c350*/  SYNCS.PHASECHK.TRANS64.TRYWAIT P0, [R0+URZ], R2 ;  /* 0x00000002000075a7 */ /* 0x0022a400080011ff */
[----:B--2---:R-:W-:Y:S05]  /*c360*/  @!P0 NANOSLEEP.SYNCS 0x989680 ;  /* 0x009896800000895d */ /* 0x004fea0003900000 */
[----:B------:R-:W2:Y:S02]  /*c370*/  @!P0 SYNCS.PHASECHK.TRANS64 P0, [R0+URZ], R2 ;  /* 0x00000002000085a7 */ /* 0x000ea400080010ff */
[----:B--2---:R-:W-:Y:S05]  /*c380*/  @!P0 BRA `(.L_x_208) ;  /* 0xfffffffc00f08947 */ /* 0x004fea000383ffff */
[----:B------:R-:W-:Y:S05]  /*c390*/  BRA `(.L_x_81) ;  /* 0xffffff84008c7947 */ /* 0x000fea000383ffff */
.L_x_85:
[----:B------:R-:W-:-:S07]  /*c3a0*/  MOV R0, UR4 ;  /* 0x0000000400007c02 */ /* 0x000fce0008000f00 */
.L_x_209:
[----:B--2---:R2:W4:Y:S02]  /*c3b0*/  SYNCS.PHASECHK.TRANS64.TRYWAIT P0, [R0+URZ], R2 ;  /* 0x00000002000075a7 */ /* 0x00452400080011ff */
[----:B----4-:R-:W-:Y:S05]  /*c3c0*/  @!P0 NANOSLEEP.SYNCS 0x989680 ;  /* 0x009896800000895d */ /* 0x010fea0003900000 */
[----:B------:R-:W4:Y:S02]  /*c3d0*/  @!P0 SYNCS.PHASECHK.TRANS64 P0, [R0+URZ], R2 ;  /* 0x00000002000085a7 */ /* 0x000f2400080010ff */
[----:B----4-:R-:W-:Y:S05]  /*c3e0*/  @!P0 BRA `(.L_x_209) ;  /* 0xfffffffc00f08947 */ /* 0x010fea000383ffff */
[----:B------:R-:W-:Y:S05]  /*c3f0*/  BRA `(.L_x_210) ;  /* 0xffffff88007c7947 */ /* 0x000fea000383ffff */
.L_x_86:
[----:B------:R-:W-:-:S07]  /*c400*/  MOV R0, UR4 ;  /* 0x0000000400007c02 */ /* 0x000fce0008000f00 */
.L_x_211:
[----:B-1----:R1:W2:Y:S02]  /*c410*/  SYNCS.PHASECHK.TRANS64.TRYWAIT P0, [R0+URZ], R2 ;  /* 0x00000002000075a7 */ /* 0x0022a400080011ff */
[----:B--2---:R-:W-:Y:S05]  /*c420*/  @!P0 NANOSLEEP.SYNCS 0x989680 ;  /* 0x009896800000895d */ /* 0x004fea0003900000 */
[----:B------:R-:W2:Y:S02]  /*c430*/  @!P0 SYNCS.PHASECHK.TRANS64 P0, [R0+URZ], R2 ;  /* 0x00000002000085a7 */ /* 0x000ea400080010ff */
[----:B--2---:R-:W-:Y:S05]  /*c440*/  @!P0 BRA `(.L_x_211) ;  /* 0xfffffffc00f08947 */ /* 0x004fea000383ffff */
[----:B------:R-:W-:Y:S05]  /*c450*/  BRA `(.L_x_212) ;  /* 0xffffff8800887947 */ /* 0x000fea000383ffff */
.L_x_91:
[----:B---3--:R3:W4:Y:S02]  /*c460*/  SYNCS.PHASECHK.TRANS64.TRYWAIT P0, [R12+URZ+0x130], R0 ;  /* 0x000130000c0075a7 */ /* 0x00872400080011ff */
[----:B----4-:R-:W-:Y:S05]  /*c470*/  @!P0 NANOSLEEP.SYNCS 0x989680 ;  /* 0x009896800000895d */ /* 0x010fea0003900000 */
[----:B------:R-:W4:Y:S02]  /*c480*/  @!P0 SYNCS.PHASECHK.TRANS64 P0, [R12+URZ+0x130], R0 ;  /* 0x000130000c0085a7 */ /* 0x000f2400080010ff */
[----:B----4-:R-:W-:Y:S05]  /*c490*/  @!P0 BRA `(.L_x_91) ;  /* 0xfffffffc00f08947 */ /* 0x010fea000383ffff */
[----:B------:R-:W-:Y:S05]  /*c4a0*/  BRA `(.L_x_213) ;  /* 0xffffff8c00987947 */ /* 0x000fea000383ffff */
.L_x_94:
[----:B-1----:R-:W-:Y:S07]  /*c4b0*/  MOV R0, UR29 ;  /* 0x0000001d00007c02 */ /* 0x002fee0008000f00 */
.L_x_214:
[----:B-1----:R1:W3:Y:S02]  /*c4c0*/  SYNCS.PHASECHK.TRANS64.TRYWAIT P2, [R0+URZ+0x128], R6 ;  /* 0x00012806000075a7 */ /* 0x0022e400080411ff */
[----:B---3--:R-:W-:Y:S05]  /*c4d0*/  @!P2 NANOSLEEP.SYNCS 0x989680 ;  /* 0x009896800000a95d */ /* 0x008fea0003900000 */
[----:B------:R-:W3:Y:S02]  /*c4e0*/  @!P2 SYNCS.PHASECHK.TRANS64 P2, [R0+URZ+0x128], R6 ;  /* 0x000128060000a5a7 */ /* 0x000ee400080410ff */
[----:B---3--:R-:W-:Y:S05]  /*c4f0*/  @!P2 BRA `(.L_x_214) ;  /* 0xfffffffc00f0a947 */ /* 0x008fea000383ffff */
[----:B------:R-:W-:Y:S05]  /*c500*/  BRA `(.L_x_93) ;  /* 0xffffff9000fc7947 */ /* 0x000fea000383ffff */
.L_x_97:
[----:B------:R-:W-:Y:S07]  /*c510*/  MOV R0, UR4 ;  /* 0x0000000400007c02 */ /* 0x000fee0008000f00 */
.L_x_215:
[----:B-1----:R1:W3:Y:S02]  /*c520*/  SYNCS.PHASECHK.TRANS64.TRYWAIT P0, [R0+URZ+0x108], R9 ;  /* 0x00010809000075a7 */ /* 0x0022e400080011ff */
[----:B---3--:R-:W-:Y:S05]  /*c530*/  @!P0 NANOSLEEP.SYNCS 0x989680 ;  /* 0x009896800000895d */ /* 0x008fea0003900000 */
[----:B------:R-:W3:Y:S02]  /*c540*/  @!P0 SYNCS.PHASECHK.TRANS64 P0, [R0+URZ+0x108], R9 ;  /* 0x00010809000085a7 */ /* 0x000ee400080010ff */
[----:B---3--:R-:W-:Y:S05]  /*c550*/  @!P0 BRA `(.L_x_215) ;  /* 0xfffffffc00f08947 */ /* 0x008fea000383ffff */
[----:B------:R-:W-:Y:S05]  /*c560*/  BRA `(.L_x_216) ;  /* 0xffffff94005c7947 */ /* 0x000fea000383ffff */
.L_x_98:
[----:B------:R-:W-:Y:S07]  /*c570*/  MOV R0, UR7 ;  /* 0x0000000700007c02 */ /* 0x000fee0008000f00 */
.L_x_217:
[----:B-1----:R1:W3:Y:S02]  /*c580*/  SYNCS.PHASECHK.TRANS64.TRYWAIT P0, [R0+URZ+0x108], R10 ;  /* 0x0001080a000075a7 */ /* 0x0022e400080011ff */
[----:B---3--:R-:W-:Y:S05]  /*c590*/  @!P0 NANOSLEEP.SYNCS 0x989680 ;  /* 0x009896800000895d */ /* 0x008fea0003900000 */
[----:B------:R-:W3:Y:S02]  /*c5a0*/  @!P0 SYNCS.PHASECHK.TRANS64 P0, [R0+URZ+0x108], R10 ;  /* 0x0001080a000085a7 */ /* 0x000ee400080010ff */
[----:B---3--:R-:W-:Y:S05]  /*c5b0*/  @!P0 BRA `(.L_x_217) ;  /* 0xfffffffc00f08947 */ /* 0x008fea000383ffff */
[----:B------:R-:W-:Y:S05]  /*c5c0*/  BRA `(.L_x_218) ;  /* 0xffffff9400d87947 */ /* 0x000fea000383ffff */
.L_x_99:
[----:B------:R-:W-:Y:S07]  /*c5d0*/  MOV R0, UR5 ;  /* 0x0000000500007c02 */ /* 0x000fee0008000f00 */
.L_x_219:
[----:B-1----:R1:W3:Y:S02]  /*c5e0*/  SYNCS.PHASECHK.TRANS64.TRYWAIT P0, [R0+URZ+0x108], R10 ;  /* 0x0001080a000075a7 */ /* 0x0022e400080011ff */
[----:B---3--:R-:W-:Y:S05]  /*c5f0*/  @!P0 NANOSLEEP.SYNCS 0x989680 ;  /* 0x009896800000895d */ /* 0x008fea0003900000 */
[----:B------:R-:W3:Y:S02]  /*c600*/  @!P0 SYNCS.PHASECHK.TRANS64 P0, [R0+URZ+0x108], R10 ;  /* 0x0001080a000085a7 */ /* 0x000ee400080010ff */
[----:B---3--:R-:W-:Y:S05]  /*c610*/  @!P0 BRA `(.L_x_219) ;  /* 0xfffffffc00f08947 */ /* 0x008fea000383ffff */
[----:B------:R-:W-:Y:S05]  /*c620*/  BRA `(.L_x_220) ;  /* 0xffffff98005c7947 */ /* 0x000fea000383ffff */
.L_x_100:
[----:B------:R-:W-:Y:S07]  /*c630*/  MOV R0, UR4 ;  /* 0x0000000400007c02 */ /* 0x000fee0008000f00 */
.L_x_221:
[----:B-1----:R1:W3:Y:S02]  /*c640*/  SYNCS.PHASECHK.TRANS64.TRYWAIT P0, [R0+URZ+0x108], R6 ;  /* 0x00010806000075a7 */ /* 0x0022e400080011ff */
[----:B---3--:R-:W-:Y:S05]  /*c650*/  @!P0 NANOSLEEP.SYNCS 0x989680 ;  /* 0x009896800000895d */ /* 0x008fea0003900000 */
[----:B------:R-:W3:Y:S02]  /*c660*/  @!P0 SYNCS.PHASECHK.TRANS64 P0, [R0+URZ+0x108], R6 ;  /* 0x00010806000085a7 */ /* 0x000ee400080010ff */
[----:B---3--:R-:W-:Y:S05]  /*c670*/  @!P0 BRA `(.L_x_221) ;  /* 0xfffffffc00f08947 */ /* 0x008fea000383ffff */
[----:B------:R-:W-:Y:S05]  /*c680*/  BRA `(.L_x_222) ;  /* 0xffffff9800dc7947 */ /* 0x000fea000383ffff */
.L_x_102:
[----:B------:R-:W-:-:S07]  /*c690*/  MOV R0, UR4 ;  /* 0x0000000400007c02 */ /* 0x000fce0008000f00 */
.L_x_223:
[----:B-1----:R1:W3:Y:S02]  /*c6a0*/  SYNCS.PHASECHK.TRANS64.TRYWAIT P0, [R0+URZ], R2 ;  /* 0x00000002000075a7 */ /* 0x0022e400080011ff */
[----:B---3--:R-:W-:Y:S05]  /*c6b0*/  @!P0 NANOSLEEP.SYNCS 0x989680 ;  /* 0x009896800000895d */ /* 0x008fea0003900000 */
[----:B------:R-:W3:Y:S02]  /*c6c0*/  @!P0 SYNCS.PHASECHK.TRANS64 P0, [R0+URZ], R2 ;  /* 0x00000002000085a7 */ /* 0x000ee400080010ff */
[----:B---3--:R-:W-:Y:S05]  /*c6d0*/  @!P0 BRA `(.L_x_223) ;  /* 0xfffffffc00f08947 */ /* 0x008fea000383ffff */
[----:B------:R-:W-:Y:S05]  /*c6e0*/  BRA `(.L_x_224) ;  /* 0xffffff9c00887947 */ /* 0x000fea000383ffff */
.L_x_103:
[----:B------:R-:W-:-:S07]  /*c6f0*/  MOV R0, UR5 ;  /* 0x0000000500007c02 */ /* 0x000fce0008000f00 */
.L_x_225:
[----:B-1----:R1:W3:Y:S02]  /*c700*/  SYNCS.PHASECHK.TRANS64.TRYWAIT P0, [R0+URZ], R2 ;  /* 0x00000002000075a7 */ /* 0x0022e400080011ff */
[----:B---3--:R-:W-:Y:S05]  /*c710*/  @!P0 NANOSLEEP.SYNCS 0x989680 ;  /* 0x009896800000895d */ /* 0x008fea0003900000 */
[----:B------:R-:W3:Y:S02]  /*c720*/  @!P0 SYNCS.PHASECHK.TRANS64 P0, [R0+URZ], R2 ;  /* 0x00000002000085a7 */ /* 0x000ee400080010ff */
[----:B---3--:R-:W-:Y:S05]  /*c730*/  @!P0 BRA `(.L_x_225) ;  /* 0xfffffffc00f08947 */ /* 0x008fea000383ffff */
[----:B------:R-:W-:Y:S05]  /*c740*/  BRA `(.L_x_226) ;  /* 0xffffff9c00947947 */ /* 0x000fea000383ffff */
.L_x_105:
[----:B-1----:R1:W2:Y:S02]  /*c750*/  SYNCS.PHASECHK.TRANS64.TRYWAIT P0, [R0+URZ+0x130], R2 ;  /* 0x00013002000075a7 */ /* 0x0022a400080011ff */
[----:B--2---:R-:W-:Y:S05]  /*c760*/  @!P0 NANOSLEEP.SYNCS 0x989680 ;  /* 0x009896800000895d */ /* 0x004fea0003900000 */
[----:B------:R-:W2:Y:S02]  /*c770*/  @!P0 SYNCS.PHASECHK.TRANS64 P0, [R0+URZ+0x130], R2 ;  /* 0x00013002000085a7 */ /* 0x000ea400080010ff */
[----:B--2---:R-:W-:Y:S05]  /*c780*/  @!P0 BRA `(.L_x_105) ;  /* 0xfffffffc00f08947 */ /* 0x004fea000383ffff */
[----:B------:R-:W-:Y:S05]  /*c790*/  BRA `(.L_x_227) ;  /* 0xffffffa000847947 */ /* 0x000fea000383ffff */
.L_x_115:
[----:B-1----:R1:W3:Y:S02]  /*c7a0*/  SYNCS.PHASECHK.TRANS64.TRYWAIT P1, [R0+URZ+0xf0], R3 ;  /* 0x0000f003000075a7 */ /* 0x0022e400080211ff */
[----:B---3--:R-:W-:Y:S05]  /*c7b0*/  @!P1 NANOSLEEP.SYNCS 0x989680 ;  /* 0x009896800000995d */ /* 0x008fea0003900000 */
[----:B------:R-:W3:Y:S02]  /*c7c0*/  @!P1 SYNCS.PHASECHK.TRANS64 P1, [R0+URZ+0xf0], R3 ;  /* 0x0000f003000095a7 */ /* 0x000ee400080210ff */
[----:B---3--:R-:W-:Y:S05]  /*c7d0*/  @!P1 BRA `(.L_x_115) ;  /* 0xfffffffc00f09947 */ /* 0x008fea000383ffff */
[----:B------:R-:W-:Y:S05]  /*c7e0*/  BRA `(.L_x_114) ;  /* 0xffffffb000347947 */ /* 0x000fea000383ffff */
.L_x_117:
[----:B-1----:R1:W4:Y:S02]  /*c7f0*/  SYNCS.PHASECHK.TRANS64.TRYWAIT P0, [R104+URZ+0x150], R2 ;  /* 0x00015002680075a7 */ /* 0x00232400080011ff */
[----:B----4-:R-:W-:Y:S05]  /*c800*/  @!P0 NANOSLEEP.SYNCS 0x989680 ;  /* 0x009896800000895d */ /* 0x010fea0003900000 */
[----:B------:R-:W4:Y:S02]  /*c810*/  @!P0 SYNCS.PHASECHK.TRANS64 P0, [R104+URZ+0x150], R2 ;  /* 0x00015002680085a7 */ /* 0x000f2400080010ff */
[----:B----4-:R-:W-:Y:S05]  /*c820*/  @!P0 BRA `(.L_x_117) ;  /* 0xfffffffc00f08947 */ /* 0x010fea000383ffff */
[----:B------:R-:W-:Y:S05]  /*c830*/  BRA `(.L_x_116) ;  /* 0xffffffb000687947 */ /* 0x000fea000383ffff */
.L_x_130:
[----:B-1----:R1:W2:Y:S02]  /*c840*/  SYNCS.PHASECHK.TRANS64.TRYWAIT P0, [R20+URZ+0xf0], R0 ;  /* 0x0000f000140075a7 */ /* 0x0022a400080011ff */
[----:B--2---:R-:W-:Y:S05]  /*c850*/  @!P0 NANOSLEEP.SYNCS 0x989680 ;  /* 0x009896800000895d */ /* 0x004fea0003900000 */
[----:B------:R-:W2:Y:S02]  /*c860*/  @!P0 SYNCS.PHASECHK.TRANS64 P0, [R20+URZ+0xf0], R0 ;  /* 0x0000f000140085a7 */ /* 0x000ea400080010ff */
[----:B--2---:R-:W-:Y:S05]  /*c870*/  @!P0 BRA `(.L_x_130) ;  /* 0xfffffffc00f08947 */ /* 0x004fea000383ffff */
[----:B------:R-:W-:Y:S05]  /*c880*/  BRA `(.L_x_129) ;  /* 0xffffffc000287947 */ /* 0x000fea000383ffff */
.L_x_142:
[----:B-1----:R1:W3:Y:S02]  /*c890*/  SYNCS.PHASECHK.TRANS64.TRYWAIT P0, [R21+URZ+0xf0], R20 ;  /* 0x0000f014150075a7 */ /* 0x0022e400080011ff */
[----:B---3--:R-:W-:Y:S05]  /*c8a0*/  @!P0 NANOSLEEP.SYNCS 0x989680 ;  /* 0x009896800000895d */ /* 0x008fea0003900000 */
[----:B------:R-:W3:Y:S02]  /*c8b0*/  @!P0 SYNCS.PHASECHK.TRANS64 P0, [R21+URZ+0xf0], R20 ;  /* 0x0000f014150085a7 */ /* 0x000ee400080010ff */
[----:B---3--:R-:W-:Y:S05]  /*c8c0*/  @!P0 BRA `(.L_x_142) ;  /* 0xfffffffc00f08947 */ /* 0x008fea000383ffff */
[----:B------:R-:W-:Y:S05]  /*c8d0*/  BRA `(.L_x_141) ;  /* 0xffffffd000107947 */ /* 0x000fea000383ffff */
.L_x_154:
[----:B-1----:R1:W3:Y:S02]  /*c8e0*/  SYNCS.PHASECHK.TRANS64.TRYWAIT P0, [R2+URZ+0xf0], R112 ;  /* 0x0000f070020075a7 */ /* 0x0022e400080011ff */
[----:B---3--:R-:W-:Y:S05]  /*c8f0*/  @!P0 NANOSLEEP.SYNCS 0x989680 ;  /* 0x009896800000895d */ /* 0x008fea0003900000 */
[----:B------:R-:W3:Y:S02]  /*c900*/  @!P0 SYNCS.PHASECHK.TRANS64 P0, [R2+URZ+0xf0], R112 ;  /* 0x0000f070020085a7 */ /* 0x000ee400080010ff */
[----:B---3--:R-:W-:Y:S05]  /*c910*/  @!P0 BRA `(.L_x_154) ;  /* 0xfffffffc00f08947 */ /* 0x008fea000383ffff */
[----:B------:R-:W-:Y:S05]  /*c920*/  BRA `(.L_x_153) ;  /* 0xffffffdc00ec7947 */ /* 0x000fea000383ffff */
        .weak           $__internal_0_$__cuda_sm10x_tcgen05_guardrail_trap_col_being_dealloced_not_returned_by_alloc
        .type           $__internal_0_$__cuda_sm10x_tcgen05_guardrail_trap_col_being_dealloced_not_returned_by_alloc,@function
        .size           $__internal_0_$__cuda_sm10x_tcgen05_guardrail_trap_col_being_dealloced_not_returned_by_alloc,($__internal_1_$__cuda_sm10x_tcgen05_guardrail_trap_phase_invalid_during_alloc - $__internal_0_$__cuda_sm10x_tcgen05_guardrail_trap_col_being_dealloced_not_returned_by_alloc)
$__internal_0_$__cuda_sm10x_tcgen05_guardrail_trap_col_being_dealloced_not_returned_by_alloc:
[----:B------:R-:W-:Y:S05]  /*c930*/  BPT.TRAP 0x1 ;  /* 0x000000040000795c */ /* 0x000fea0000300000 */
[----:B------:R-:W-:-:S04]  /*c940*/  HFMA2 R3, -RZ, RZ, 0, 0 ;  /* 0x00000000ff037431 */ /* 0x000fc800000001ff */
[----:B------:R-:W-:Y:S05]  /*c950*/  RET.REL.NODEC R2 `(_ZN7cutlass13device_kernelINS_4gemm6kernel13GemmUniversalIN4cute5tupleIJiiiiEEENS1_10collective13CollectiveMmaINS1_46MainloopSm100TmaUmmaWarpSpecializedBlockScaledILi15ELi2ELi2ENS5_IJNS4_1CILi4EEENSA_ILi2EEENSA_ILi1EEEEEEEENS5_IJNSA_ILi128EEENSA_ILi64EEESG_EEENS5_IJNS_12float_e2m1_tENS_13float_ue4m3_tEEEENS5_IJNS5_IJlSD_lEEENS4_6LayoutINS5_IJNS5_IJNS5_IJNSA_ILi32EEESB_EEEiEEENS5_IJNS5_IJNSA_ILi16EEESB_EEEiEEENS5_IJSD_iEEEEEENS5_IJST_NS5_IJNS5_IJNSA_ILi0EEESD_EEENSA_ILi512EEEEEENS5_IJSW_iEEEEEEEEEEESL_S13_NS4_8TiledMMAINS4_8MMA_AtomIJNS4_17SM100_MMA_MXF4_SSISJ_SJ_fSK_Li128ELi64ELi16ELNS4_4UMMA5MajorE0ELS18_0ELNS17_7ScaleInE0ELS19_0EEEEEENSN_INS5_IJSD_SD_SD_EEENS5_IJSW_SW_SW_EEEEENS5_IJNS4_10UnderscoreES1F_S1F_EEEEENS5_IJNS4_23SM90_TMA_LOAD_MULTICASTES1I_EEENS5_IJNS4_14ComposedLayoutINS4_7SwizzleILi2ELi4ELi3EEENS4_18smem_ptr_flag_bitsILi4EEENSN_INS5_IJNSA_ILi8EEESG_EEENS5_IJSG_SD_EEEEEEENSN_INS5_IJNS5_IJNS5_IJSP_SD_EEESS_EEESD_NS5_IJSD_SC_EEEEEENS5_IJNS5_IJNS5_IJSS_SY_EEESX_EEESW_NS5_IJSB_SY_EEEEEEEEEEEvNS4_8identityES1J_S23_vS24_EENS_8epilogue10collective18CollectiveEpilogueINS26_23Sm100TmaWarpSpecializedILi3ELi2ELi16ELb1ELb0EEEJNS5_IJSH_SH_SG_EEENS5_IJNSN_ISH_SD_EENSN_INS5_IJSR_SC_EEENS5_IJSD_SO_EEEEEEEENS_10bfloat16_tESM_S2H_SM_NS26_6fusion15FusionCallbacksIS2A_NS2I_17LinearCombinationIS2H_fS2H_fLNS_15FloatRoundStyleE2EEES2B_S2G_JEEENS4_5SM1004TMEM4LOAD26SM100_TMEM_LOAD_32dp32b16xENS4_13SM90_TMA_LOADENS1K_INS1L_ILi1ELi4ELi3EEENS1N_ILi16EEENSN_INS5_IJS1P_SR_EEENS5_IJSR_SD_EEEEEEENS4_39AutoVectorizingCopyWithAssumedAlignmentILi128EEENS4_14SM90_TMA_STOREES2Y_S30_S30_EEEvvEEEEvNT_6ParamsE) ;  /* 0xffffff3402a87950 */ /* 0x000fea0003c3ffff */
        .weak           $__internal_1_$__cuda_sm10x_tcgen05_guardrail_trap_phase_invalid_during_alloc
        .type           $__internal_1_$__cuda_sm10x_tcgen05_guardrail_trap_phase_invalid_during_alloc,@function
        .size           $__internal_1_$__cuda_sm10x_tcgen05_guardrail_trap_phase_invalid_during_alloc,($__internal_2_$__cuda_sm10x_tcgen05_guardrail_trap_unallocated_columns_being_dealloced - $__internal_1_$__cuda_sm10x_tcgen05_guardrail_trap_phase_invalid_during_alloc)
$__internal_1_$__cuda_sm10x_tcgen05_guardrail_trap_phase_invalid_during_alloc:
[----:B------:R-:W-:Y:S05]  /*c960*/  BPT.TRAP 0x1 ;  /* 0x000000040000795c */ /* 0x000fea0000300000 */
[----:B------:R-:W-:-:S04]  /*c970*/  MOV R5, 0x0 ;  /* 0x0000000000057802 */ /* 0x000fc80000000f00 */
[----:B------:R-:W-:Y:S05]  /*c980*/  RET.REL.NODEC R4 `(_ZN7cutlass13device_kernelINS_4gemm6kernel13GemmUniversalIN4cute5tupleIJiiiiEEENS1_10collective13CollectiveMmaINS1_46MainloopSm100TmaUmmaWarpSpecializedBlockScaledILi15ELi2ELi2ENS5_IJNS4_1CILi4EEENSA_ILi2EEENSA_ILi1EEEEEEEENS5_IJNSA_ILi128EEENSA_ILi64EEESG_EEENS5_IJNS_12float_e2m1_tENS_13float_ue4m3_tEEEENS5_IJNS5_IJlSD_lEEENS4_6LayoutINS5_IJNS5_IJNS5_IJNSA_ILi32EEESB_EEEiEEENS5_IJNS5_IJNSA_ILi16EEESB_EEEiEEENS5_IJSD_iEEEEEENS5_IJST_NS5_IJNS5_IJNSA_ILi0EEESD_EEENSA_ILi512EEEEEENS5_IJSW_iEEEEEEEEEEESL_S13_NS4_8TiledMMAINS4_8MMA_AtomIJNS4_17SM100_MMA_MXF4_SSISJ_SJ_fSK_Li128ELi64ELi16ELNS4_4UMMA5MajorE0ELS18_0ELNS17_7ScaleInE0ELS19_0EEEEEENSN_INS5_IJSD_SD_SD_EEENS5_IJSW_SW_SW_EEEEENS5_IJNS4_10UnderscoreES1F_S1F_EEEEENS5_IJNS4_23SM90_TMA_LOAD_MULTICASTES1I_EEENS5_IJNS4_14ComposedLayoutINS4_7SwizzleILi2ELi4ELi3EEENS4_18smem_ptr_flag_bitsILi4EEENSN_INS5_IJNSA_ILi8EEESG_EEENS5_IJSG_SD_EEEEEEENSN_INS5_IJNS5_IJNS5_IJSP_SD_EEESS_EEESD_NS5_IJSD_SC_EEEEEENS5_IJNS5_IJNS5_IJSS_SY_EEESX_EEESW_NS5_IJSB_SY_EEEEEEEEEEEvNS4_8identityES1J_S23_vS24_EENS_8epilogue10collective18CollectiveEpilogueINS26_23Sm100TmaWarpSpecializedILi3ELi2ELi16ELb1ELb0EEEJNS5_IJSH_SH_SG_EEENS5_IJNSN_ISH_SD_EENSN_INS5_IJSR_SC_EEENS5_IJSD_SO_EEEEEEEENS_10bfloat16_tESM_S2H_SM_NS26_6fusion15FusionCallbacksIS2A_NS2I_17LinearCombinationIS2H_fS2H_fLNS_15FloatRoundStyleE2EEES2B_S2G_JEEENS4_5SM1004TMEM4LOAD26SM100_TMEM_LOAD_32dp32b16xENS4_13SM90_TMA_LOADENS1K_INS1L_ILi1ELi4ELi3EEENS1N_ILi16EEENSN_INS5_IJS1P_SR_EEENS5_IJSR_SD_EEEEEEENS4_39AutoVectorizingCopyWithAssumedAlignmentILi128EEENS4_14SM90_TMA_STOREES2Y_S30_S30_EEEvvEEEEvNT_6ParamsE) ;  /* 0xffffff34049c7950 */ /* 0x000fea0003c3ffff */
        .weak           $__internal_2_$__cuda_sm10x_tcgen05_guardrail_trap_unallocated_columns_being_dealloced
        .type           $__internal_2_$__cuda_sm10x_tcgen05_guardrail_trap_unallocated_columns_being_dealloced,@function
        .size           $__internal_2_$__cuda_sm10x_tcgen05_guardrail_trap_unallocated_columns_being_dealloced,(.L_x_229 - $__internal_2_$__cuda_sm10x_tcgen05_guardrail_trap_unallocated_columns_being_dealloced)
$__internal_2_$__cuda_sm10x_tcgen05_guardrail_trap_unallocated_columns_being_dealloced:
[----:B------:R-:W-:Y:S05]  /*c990*/  BPT.TRAP 0x1 ;  /* 0x000000040000795c */ /* 0x000fea0000300000 */
[----:B------:R-:W-:-:S04]  /*c9a0*/  HFMA2 R3, -RZ, RZ, 0, 0 ;  /* 0x00000000ff037431 */ /* 0x000fc800000001ff */
[----:B------:R-:W-:Y:S05]  /*c9b0*/  RET.REL.NODEC R2 `(_ZN7cutlass13device_kernelINS_4gemm6kernel13GemmUniversalIN4cute5tupleIJiiiiEEENS1_10collective13CollectiveMmaINS1_46MainloopSm100TmaUmmaWarpSpecializedBlockScaledILi15ELi2ELi2ENS5_IJNS4_1CILi4EEENSA_ILi2EEENSA_ILi1EEEEEEEENS5_IJNSA_ILi128EEENSA_ILi64EEESG_EEENS5_IJNS_12float_e2m1_tENS_13float_ue4m3_tEEEENS5_IJNS5_IJlSD_lEEENS4_6LayoutINS5_IJNS5_IJNS5_IJNSA_ILi32EEESB_EEEiEEENS5_IJNS5_IJNSA_ILi16EEESB_EEEiEEENS5_IJSD_iEEEEEENS5_IJST_NS5_IJNS5_IJNSA_ILi0EEESD_EEENSA_ILi512EEEEEENS5_IJSW_iEEEEEEEEEEESL_S13_NS4_8TiledMMAINS4_8MMA_AtomIJNS4_17SM100_MMA_MXF4_SSISJ_SJ_fSK_Li128ELi64ELi16ELNS4_4UMMA5MajorE0ELS18_0ELNS17_7ScaleInE0ELS19_0EEEEEENSN_INS5_IJSD_SD_SD_EEENS5_IJSW_SW_SW_EEEEENS5_IJNS4_10UnderscoreES1F_S1F_EEEEENS5_IJNS4_23SM90_TMA_LOAD_MULTICASTES1I_EEENS5_IJNS4_14ComposedLayoutINS4_7SwizzleILi2ELi4ELi3EEENS4_18smem_ptr_flag_bitsILi4EEENSN_INS5_IJNSA_ILi8EEESG_EEENS5_IJSG_SD_EEEEEEENSN_INS5_IJNS5_IJNS5_IJSP_SD_EEESS_EEESD_NS5_IJSD_SC_EEEEEENS5_IJNS5_IJNS5_IJSS_SY_EEESX_EEESW_NS5_IJSB_SY_EEEEEEEEEEEvNS4_8identityES1J_S23_vS24_EENS_8epilogue10collective18CollectiveEpilogueINS26_23Sm100TmaWarpSpecializedILi3ELi2ELi16ELb1ELb0EEEJNS5_IJSH_SH_SG_EEENS5_IJNSN_ISH_SD_EENSN_INS5_IJSR_SC_EEENS5_IJSD_SO_EEEEEEEENS_10bfloat16_tESM_S2H_SM_NS26_6fusion15FusionCallbacksIS2A_NS2I_17LinearCombinationIS2H_fS2H_fLNS_15FloatRoundStyleE2EEES2B_S2G_JEEENS4_5SM1004TMEM4LOAD26SM100_TMEM_LOAD_32dp32b16xENS4_13SM90_TMA_LOADENS1K_INS1L_ILi1ELi4ELi3EEENS1N_ILi16EEENSN_INS5_IJS1P_SR_EEENS5_IJSR_SD_EEEEEEENS4_39AutoVectorizingCopyWithAssumedAlignmentILi128EEENS4_14SM90_TMA_STOREES2Y_S30_S30_EEEvvEEEEvNT_6ParamsE) ;  /* 0xffffff3402907950 */ /* 0x000fea0003c3ffff */
.L_x_228:
[----:B------:R-:W-:-:S00]  /*c9c0*/  BRA `(.L_x_228) ;  /* 0xfffffffc00fc7947 */ /* 0x000fc0000383ffff */
[----:B------:R-:W-:-:S00]  /*c9d0*/  NOP ;  /* 0x0000000000007918 */ /* 0x000fc00000000000 */
        /* <DEDUP_REMOVED lines=10> */
.L_x_229:


//--------------------- .nv.global.init           --------------------------
	.section	.nv.global.init,"aw",@progbits
.nv.global.init:
	.type		$str$29,@object
	.size		$str$29,($str$30 - $str$29)
$str$29:
        /*0000*/ 	.byte	0x28, 0x61, 0x64, 0x64, 0x72, 0x65, 0x73, 0x73, 0x20, 0x26, 0x20, 0x6d, 0x61, 0x73, 0x6b, 0x29
        /*0010*/ 	.byte	0x20, 0x3d, 0x3d, 0x20, 0x30, 0x00
	.type		$str$30,@object
	.size		$str$30,($str$26 - $str$30)
$str$30:
        /*0016*/ 	.byte	0x2f, 0x74, 0x6d, 0x70, 0x2f, 0x63, 0x75, 0x74, 0x6c, 0x61, 0x73, 0x73, 0x5f, 0x73, 0x77, 0x65
        /*0026*/ 	.byte	0x65, 0x70, 0x5f, 0x73, 0x72, 0x63, 0x2f, 0x69, 0x6e, 0x63, 0x6c, 0x75, 0x64, 0x65, 0x2f, 0x63
        /*0036*/ 	.byte	0x75, 0x74, 0x65, 0x2f, 0x70, 0x6f, 0x69, 0x6e, 0x74, 0x65, 0x72, 0x5f, 0x66, 0x6c, 0x61, 0x67
        /*0046*/ 	.byte	0x67, 0x65, 0x64, 0x2e, 0x68, 0x70, 0x70, 0x00
	.type		$str$26,@object
	.size		$str$26,($str$25 - $str$26)
$str$26:
        /*004e*/ 	.byte	0x2f, 0x74, 0x6d, 0x70, 0x2f, 0x63, 0x75, 0x74, 0x6c, 0x61, 0x73, 0x73, 0x5f, 0x73, 0x77, 0x65
        /*005e*/ 	.byte	0x65, 0x70, 0x5f, 0x73, 0x72, 0x63, 0x2f, 0x69, 0x6e, 0x63, 0x6c, 0x75, 0x64, 0x65, 0x2f, 0x63
        /*006e*/ 	.byte	0x75, 0x74, 0x65, 0x2f, 0x61, 0x74, 0x6f, 0x6d, 0x2f, 0x63, 0x6f, 0x70, 0x79, 0x5f, 0x74, 0x72
        /*007e*/ 	.byte	0x61, 0x69, 0x74, 0x73, 0x5f, 0x73, 0x6d, 0x31, 0x30, 0x30, 0x2e, 0x68, 0x70, 0x70, 0x00
	.type		$str$25,@object
	.size		$str$25,(__unnamed_1 - $str$25)
$str$25:
        /*008d*/ 	.byte	0x28, 0x28, 0x75, 0x69, 0x6e, 0x74, 0x33, 0x32, 0x5f, 0x74, 0x28, 0x74, 0x68, 0x72, 0x65, 0x61
        /*009d*/ 	.byte	0x64, 0x49, 0x64, 0x78, 0x2e, 0x78, 0x29, 0x20, 0x2f, 0x20, 0x33, 0x32, 0x29, 0x20, 0x25, 0x20
        /*00ad*/ 	.byte	0x34, 0x29, 0x20, 0x3d, 0x3d, 0x20, 0x28, 0x28, 0x28, 0x74, 0x6d, 0x65, 0x6d, 0x5f, 0x61, 0x64
        /*00bd*/ 	.byte	0x64, 0x72, 0x20, 0x3e, 0x3e, 0x20, 0x31, 0x36, 0x29, 0x20, 0x2f, 0x20, 0x33, 0x32, 0x29, 0x20
        /*00cd*/ 	.byte	0x25, 0x20, 0x34, 0x29, 0x00
	.type		__unnamed_1,@object
	.size		__unnamed_1,(__unnamed_2 - __unnamed_1)
__unnamed_1:
        /*00d2*/ 	.byte	0x61, 0x75, 0x74, 0x6f, 0x20, 0x63, 0x75, 0x74, 0x65, 0x3a, 0x3a, 0x61, 0x73, 0x5f, 0x70, 0x6f
        /* <DEDUP_REMOVED lines=24> */
        /*0262*/ 	.byte	0x43, 0x3c, 0x32, 0x30, 0x34, 0x38, 0x3e, 0x3e, 0x3e, 0x3e, 0x5d, 0x00
	.type		__unnamed_2,@object
	.size		__unnamed_2,(.L_2 - __unnamed_2)
__unnamed_2:
        /* <DEDUP_REMOVED lines=40> */
        /*04ee*/ 	.byte	0x3a, 0x3a, 0x43, 0x3c, 0x30, 0x3e, 0x3e, 0x3e, 0x3e, 0x5d, 0x00
.L_2:


//--------------------- .nv.shared._ZN7cutlass13device_kernelINS_4gemm6kernel13GemmUniversalIN4cute5tupleIJiiiiEEENS1_10collective13CollectiveMmaINS1_46MainloopSm100TmaUmmaWarpSpecializedBlockScaledILi15ELi2ELi2ENS5_IJNS4_1CILi4EEENSA_ILi2EEENSA_ILi1EEEEEEEENS5_IJNSA_ILi128EEENSA_ILi64EEESG_EEENS5_IJNS_12float_e2m1_tENS_13float_ue4m3_tEEEENS5_IJNS5_IJlSD_lEEENS4_6LayoutINS5_IJNS5_IJNS5_IJNSA_ILi32EEESB_EEEiEEENS5_IJNS5_IJNSA_ILi16EEESB_EEEiEEENS5_IJSD_iEEEEEENS5_IJST_NS5_IJNS5_IJNSA_ILi0EEESD_EEENSA_ILi512EEEEEENS5_IJSW_iEEEEEEEEEEESL_S13_NS4_8TiledMMAINS4_8MMA_AtomIJNS4_17SM100_MMA_MXF4_SSISJ_SJ_fSK_Li128ELi64ELi16ELNS4_4UMMA5MajorE0ELS18_0ELNS17_7ScaleInE0ELS19_0EEEEEENSN_INS5_IJSD_SD_SD_EEENS5_IJSW_SW_SW_EEEEENS5_IJNS4_10UnderscoreES1F_S1F_EEEEENS5_IJNS4_23SM90_TMA_LOAD_MULTICASTES1I_EEENS5_IJNS4_14ComposedLayoutINS4_7SwizzleILi2ELi4ELi3EEENS4_18smem_ptr_flag_bitsILi4EEENSN_INS5_IJNSA_ILi8EEESG_EEENS5_IJSG_SD_EEEEEEENSN_INS5_IJNS5_IJNS5_IJSP_SD_EEESS_EEESD_NS5_IJSD_SC_EEEEEENS5_IJNS5_IJNS5_IJSS_SY_EEESX_EEESW_NS5_IJSB_SY_EEEEEEEEEEEvNS4_8identityES1J_S23_vS24_EENS_8epilogue10collective18CollectiveEpilogueINS26_23Sm100TmaWarpSpecializedILi3ELi2ELi16ELb1ELb0EEEJNS5_IJSH_SH_SG_EEENS5_IJNSN_ISH_SD_EENSN_INS5_IJSR_SC_EEENS5_IJSD_SO_EEEEEEEENS_10bfloat16_tESM_S2H_SM_NS26_6fusion15FusionCallbacksIS2A_NS2I_17LinearCombinationIS2H_fS2H_fLNS_15FloatRoundStyleE2EEES2B_S2G_JEEENS4_5SM1004TMEM4LOAD26SM100_TMEM_LOAD_32dp32b16xENS4_13SM90_TMA_LOADENS1K_INS1L_ILi1ELi4ELi3EEENS1N_ILi16EEENSN_INS5_IJS1P_SR_EEENS5_IJSR_SD_EEEEEEENS4_39AutoVectorizingCopyWithAssumedAlignmentILi128EEENS4_14SM90_TMA_STOREES2Y_S30_S30_EEEvvEEEEvNT_6ParamsE --------------------------
	.section	.nv.shared._ZN7cutlass13device_kernelINS_4gemm6kernel13GemmUniversalIN4cute5tupleIJiiiiEEENS1_10collective13CollectiveMmaINS1_46MainloopSm100TmaUmmaWarpSpecializedBlockScaledILi15ELi2ELi2ENS5_IJNS4_1CILi4EEENSA_ILi2EEENSA_ILi1EEEEEEEENS5_IJNSA_ILi128EEENSA_ILi64EEESG_EEENS5_IJNS_12float_e2m1_tENS_13float_ue4m3_tEEEENS5_IJNS5_IJlSD_lEEENS4_6LayoutINS5_IJNS5_IJNS5_IJNSA_ILi32EEESB_EEEiEEENS5_IJNS5_IJNSA_ILi16EEESB_EEEiEEENS5_IJSD_iEEEEEENS5_IJST_NS5_IJNS5_IJNSA_ILi0EEESD_EEENSA_ILi512EEEEEENS5_IJSW_iEEEEEEEEEEESL_S13_NS4_8TiledMMAINS4_8MMA_AtomIJNS4_17SM100_MMA_MXF4_SSISJ_SJ_fSK_Li128ELi64ELi16ELNS4_4UMMA5MajorE0ELS18_0ELNS17_7ScaleInE0ELS19_0EEEEEENSN_INS5_IJSD_SD_SD_EEENS5_IJSW_SW_SW_EEEEENS5_IJNS4_10UnderscoreES1F_S1F_EEEEENS5_IJNS4_23SM90_TMA_LOAD_MULTICASTES1I_EEENS5_IJNS4_14ComposedLayoutINS4_7SwizzleILi2ELi4ELi3EEENS4_18smem_ptr_flag_bitsILi4EEENSN_INS5_IJNSA_ILi8EEESG_EEENS5_IJSG_SD_EEEEEEENSN_INS5_IJNS5_IJNS5_IJSP_SD_EEESS_EEESD_NS5_IJSD_SC_EEEEEENS5_IJNS5_IJNS5_IJSS_SY_EEESX_EEESW_NS5_IJSB_SY_EEEEEEEEEEEvNS4_8identityES1J_S23_vS24_EENS_8epilogue10collective18CollectiveEpilogueINS26_23Sm100TmaWarpSpecializedILi3ELi2ELi16ELb1ELb0EEEJNS5_IJSH_SH_SG_EEENS5_IJNSN_ISH_SD_EENSN_INS5_IJSR_SC_EEENS5_IJSD_SO_EEEEEEEENS_10bfloat16_tESM_S2H_SM_NS26_6fusion15FusionCallbacksIS2A_NS2I_17LinearCombinationIS2H_fS2H_fLNS_15FloatRoundStyleE2EEES2B_S2G_JEEENS4_5SM1004TMEM4LOAD26SM100_TMEM_LOAD_32dp32b16xENS4_13SM90_TMA_LOADENS1K_INS1L_ILi1ELi4ELi3EEENS1N_ILi16EEENSN_INS5_IJS1P_SR_EEENS5_IJSR_SD_EEEEEEENS4_39AutoVectorizingCopyWithAssumedAlignmentILi128EEENS4_14SM90_TMA_STOREES2Y_S30_S30_EEEvvEEEEvNT_6ParamsE,"aw",@nobits
	.sectionflags	@""
	.align	16
	.zero		1024


//--------------------- .nv.shared.reserved.0     --------------------------
	.section	.nv.shared.reserved.0,"aw",@nobits
	.weak		__nv_reservedSMEM_offset_0_alias
	.size		__nv_reservedSMEM_offset_0_alias, 0, 64
	.other		__nv_reservedSMEM_offset_0_alias,@"STO_CUDA_RESERVED_SHARED STV_DEFAULT"
__nv_reservedSMEM_offset_0_alias:
	.zero		0
.nv.shared.reserved.0:
	.zero		64
	.weak		__nv_reservedSMEM_tcgen05_partition
	.type		__nv_reservedSMEM_tcgen05_partition,@object
	.size		__nv_reservedSMEM_tcgen05_partition,(.L_0 - __nv_reservedSMEM_tcgen05_partition)
__nv_reservedSMEM_tcgen05_partition:
	.zero		32
.L_0:


//--------------------- .nv.global                --------------------------
	.section	.nv.global,"aw",@nobits
.nv.global:
	.type		_ZN40_INTERNAL_445edd0f_4_k_cu_9bbd5b58_372244cute1_E,@object
	.size		_ZN40_INTERNAL_445edd0f_4_k_cu_9bbd5b58_372244cute1_E,(_ZN40_INTERNAL_445edd0f_4_k_cu_9bbd5b58_372244cuda3std3__45__cpo6cbeginE - _ZN40_INTERNAL_445edd0f_4_k_cu_9bbd5b58_372244cute1_E)
_ZN40_INTERNAL_445edd0f_4_k_cu_9bbd5b58_372244cute1_E:
	.zero		1
	.type		_ZN40_INTERNAL_445edd0f_4_k_cu_9bbd5b58_372244cuda3std3__45__cpo6cbeginE,@object
	.size		_ZN40_INTERNAL_445edd0f_4_k_cu_9bbd5b58_372244cuda3std3__45__cpo6cbeginE,(_ZN40_INTERNAL_445edd0f_4_k_cu_9bbd5b58_372244cuda3std3__48in_placeE - _ZN40_INTERNAL_445edd0f_4_k_cu_9bbd5b58_372244cuda3std3__45__cpo6cbeginE)
_ZN40_INTERNAL_445edd0f_4_k_cu_9bbd5b58_372244cuda3std3__45__cpo6cbeginE:
	.zero		1
	.type		_ZN40_INTERNAL_445edd0f_4_k_cu_9bbd5b58_372244cuda3std3__48in_placeE,@object
	.size		_ZN40_INTERNAL_445edd0f_4_k_cu_9bbd5b58_372244cuda3std3__48in_placeE,(_ZN40_INTERNAL_445edd0f_4_k_cu_9bbd5b58_372244cuda3std6ranges3__45__cpo9iter_moveE - _ZN40_INTERNAL_445edd0f_4_k_cu_9bbd5b58_372244cuda3std3__48in_placeE)
_ZN40_INTERNAL_445edd0f_4_k_cu_9bbd5b58_372244cuda3std3__48in_placeE:
	.zero		1
	.type		_ZN40_INTERNAL_445edd0f_4_k_cu_9bbd5b58_372244cuda3std6ranges3__45__cpo9iter_moveE,@object
	.size		_ZN40_INTERNAL_445edd0f_4_k_cu_9bbd5b58_372244cuda3std6ranges3__45__cpo9iter_moveE,(_ZN40_INTERNAL_445edd0f_4_k_cu_9bbd5b58_372244cuda3std3__45__cpo5beginE - _ZN40_INTERNAL_445edd0f_4_k_cu_9bbd5b58_372244cuda3std6ranges3__45__cpo9iter_moveE)
_ZN40_INTERNAL_445edd0f_4_k_cu_9bbd5b58_372244cuda3std6ranges3__45__cpo9iter_moveE:
	.zero		1
	.type		_ZN40_INTERNAL_445edd0f_4_k_cu_9bbd5b58_372244cuda3std3__45__cpo5beginE,@object
	.size		_ZN40_INTERNAL_445edd0f_4_k_cu_9bbd5b58_372244cuda3std3__45__cpo5beginE,(_ZN40_INTERNAL_445edd0f_4_k_cu_9bbd5b58_372244cuda3std3__442_GLOBAL__N__445edd0f_4_k_cu_9bbd5b58_372246ignoreE - _ZN40_INTERNAL_445edd0f_4_k_cu_9bbd5b58_372244cuda3std3__45__cpo5beginE)
_ZN40_INTERNAL_445edd0f_4_k_cu_9bbd5b58_372244cuda3std3__45__cpo5beginE:
	.zero		1
	.type		_ZN40_INTERNAL_445edd0f_4_k_cu_9bbd5b58_372244cuda3std3__442_GLOBAL__N__445edd0f_4_k_cu_9bbd5b58_372246ignoreE,@object
	.size		_ZN40_INTERNAL_445edd0f_4_k_cu_9bbd5b58_372244cuda3std3__442_GLOBAL__N__445edd0f_4_k_cu_9bbd5b58_372246ignoreE,(_ZN40_INTERNAL_445edd0f_4_k_cu_9bbd5b58_372244cute7productE - _ZN40_INTERNAL_445edd0f_4_k_cu_9bbd5b58_372244cuda3std3__442_GLOBAL__N__445edd0f_4_k_cu_9bbd5b58_372246ignoreE)
_ZN40_INTERNAL_445edd0f_4_k_cu_9bbd5b58_372244cuda3std3__442_GLOBAL__N__445edd0f_4_k_cu_9bbd5b58_372246ignoreE:
	.zero		1
	.type		_ZN40_INTERNAL_445edd0f_4_k_cu_9bbd5b58_372244cute7productE,@object
	.size		_ZN40_INTERNAL_445edd0f_4_k_cu_9bbd5b58_372244cute7productE,(_ZN40_INTERNAL_445edd0f_4_k_cu_9bbd5b58_372244cuda3std3__45__cpo3endE - _ZN40_INTERNAL_445edd0f_4_k_cu_9bbd5b58_372244cute7productE)
_ZN40_INTERNAL_445edd0f_4_k_cu_9bbd5b58_372244cute7productE:
	.zero		1
	.type		_ZN40_INTERNAL_445edd0f_4_k_cu_9bbd5b58_372244cuda3std3__45__cpo3endE,@object
	.size		_ZN40_INTERNAL_445edd0f_4_k_cu_9bbd5b58_372244cuda3std3__45__cpo3endE,(_ZN40_INTERNAL_445edd0f_4_k_cu_9bbd5b58_372244cuda3std3__419piecewise_constructE - _ZN40_INTERNAL_445edd0f_4_k_cu_9bbd5b58_372244cuda3std3__45__cpo3endE)
_ZN40_INTERNAL_445edd0f_4_k_cu_9bbd5b58_372244cuda3std3__45__cpo3endE:
	.zero		1
	.type		_ZN40_INTERNAL_445edd0f_4_k_cu_9bbd5b58_372244cuda3std3__419piecewise_constructE,@object
	.size		_ZN40_INTERNAL_445edd0f_4_k_cu_9bbd5b58_372244cuda3std3__419piecewise_constructE,(_ZN40_INTERNAL_445edd0f_4_k_cu_9bbd5b58_372244cuda3std3__45__cpo4cendE - _ZN40_INTERNAL_445edd0f_4_k_cu_9bbd5b58_372244cuda3std3__419piecewise_constructE)
_ZN40_INTERNAL_445edd0f_4_k_cu_9bbd5b58_372244cuda3std3__419piecewise_constructE:
	.zero		1
	.type		_ZN40_INTERNAL_445edd0f_4_k_cu_9bbd5b58_372244cuda3std3__45__cpo4cendE,@object
	.size		_ZN40_INTERNAL_445edd0f_4_k_cu_9bbd5b58_372244cuda3std3__45__cpo4cendE,(_ZN40_INTERNAL_445edd0f_4_k_cu_9bbd5b58_372244cuda3std6ranges3__45__cpo4swapE - _ZN40_INTERNAL_445edd0f_4_k_cu_9bbd5b58_372244cuda3std3__45__cpo4cendE)
_ZN40_INTERNAL_445edd0f_4_k_cu_9bbd5b58_372244cuda3std3__45__cpo4cendE:
	.zero		1
	.type		_ZN40_INTERNAL_445edd0f_4_k_cu_9bbd5b58_372244cuda3std6ranges3__45__cpo4swapE,@object
	.size		_ZN40_INTERNAL_445edd0f_4_k_cu_9bbd5b58_372244cuda3std6ranges3__45__cpo4swapE,(.L_10 - _ZN40_INTERNAL_445edd0f_4_k_cu_9bbd5b58_372244cuda3std6ranges3__45__cpo4swapE)
_ZN40_INTERNAL_445edd0f_4_k_cu_9bbd5b58_372244cuda3std6ranges3__45__cpo4swapE:
	.zero		1
.L_10:


//--------------------- .nv.constant0._ZN7cutlass13device_kernelINS_4gemm6kernel13GemmUniversalIN4cute5tupleIJiiiiEEENS1_10collective13CollectiveMmaINS1_46MainloopSm100TmaUmmaWarpSpecializedBlockScaledILi15ELi2ELi2ENS5_IJNS4_1CILi4EEENSA_ILi2EEENSA_ILi1EEEEEEEENS5_IJNSA_ILi128EEENSA_ILi64EEESG_EEENS5_IJNS_12float_e2m1_tENS_13float_ue4m3_tEEEENS5_IJNS5_IJlSD_lEEENS4_6LayoutINS5_IJNS5_IJNS5_IJNSA_ILi32EEESB_EEEiEEENS5_IJNS5_IJNSA_ILi16EEESB_EEEiEEENS5_IJSD_iEEEEEENS5_IJST_NS5_IJNS5_IJNSA_ILi0EEESD_EEENSA_ILi512EEEEEENS5_IJSW_iEEEEEEEEEEESL_S13_NS4_8TiledMMAINS4_8MMA_AtomIJNS4_17SM100_MMA_MXF4_SSISJ_SJ_fSK_Li128ELi64ELi16ELNS4_4UMMA5MajorE0ELS18_0ELNS17_7ScaleInE0ELS19_0EEEEEENSN_INS5_IJSD_SD_SD_EEENS5_IJSW_SW_SW_EEEEENS5_IJNS4_10UnderscoreES1F_S1F_EEEEENS5_IJNS4_23SM90_TMA_LOAD_MULTICASTES1I_EEENS5_IJNS4_14ComposedLayoutINS4_7SwizzleILi2ELi4ELi3EEENS4_18smem_ptr_flag_bitsILi4EEENSN_INS5_IJNSA_ILi8EEESG_EEENS5_IJSG_SD_EEEEEEENSN_INS5_IJNS5_IJNS5_IJSP_SD_EEESS_EEESD_NS5_IJSD_SC_EEEEEENS5_IJNS5_IJNS5_IJSS_SY_EEESX_EEESW_NS5_IJSB_SY_EEEEEEEEEEEvNS4_8identityES1J_S23_vS24_EENS_8epilogue10collective18CollectiveEpilogueINS26_23Sm100TmaWarpSpecializedILi3ELi2ELi16ELb1ELb0EEEJNS5_IJSH_SH_SG_EEENS5_IJNSN_ISH_SD_EENSN_INS5_IJSR_SC_EEENS5_IJSD_SO_EEEEEEEENS_10bfloat16_tESM_S2H_SM_NS26_6fusion15FusionCallbacksIS2A_NS2I_17LinearCombinationIS2H_fS2H_fLNS_15FloatRoundStyleE2EEES2B_S2G_JEEENS4_5SM1004TMEM4LOAD26SM100_TMEM_LOAD_32dp32b16xENS4_13SM90_TMA_LOADENS1K_INS1L_ILi1ELi4ELi3EEENS1N_ILi16EEENSN_INS5_IJS1P_SR_EEENS5_IJSR_SD_EEEEEEENS4_39AutoVectorizingCopyWithAssumedAlignmentILi128EEENS4_14SM90_TMA_STOREES2Y_S30_S30_EEEvvEEEEvNT_6ParamsE --------------------------
	.section	.nv.constant0._ZN7cutlass13device_kernelINS_4gemm6kernel13GemmUniversalIN4cute5tupleIJiiiiEEENS1_10collective13CollectiveMmaINS1_46MainloopSm100TmaUmmaWarpSpecializedBlockScaledILi15ELi2ELi2ENS5_IJNS4_1CILi4EEENSA_ILi2EEENSA_ILi1EEEEEEEENS5_IJNSA_ILi128EEENSA_ILi64EEESG_EEENS5_IJNS_12float_e2m1_tENS_13float_ue4m3_tEEEENS5_IJNS5_IJlSD_lEEENS4_6LayoutINS5_IJNS5_IJNS5_IJNSA_ILi32EEESB_EEEiEEENS5_IJNS5_IJNSA_ILi16EEESB_EEEiEEENS5_IJSD_iEEEEEENS5_IJST_NS5_IJNS5_IJNSA_ILi0EEESD_EEENSA_ILi512EEEEEENS5_IJSW_iEEEEEEEEEEESL_S13_NS4_8TiledMMAINS4_8MMA_AtomIJNS4_17SM100_MMA_MXF4_SSISJ_SJ_fSK_Li128ELi64ELi16ELNS4_4UMMA5MajorE0ELS18_0ELNS17_7ScaleInE0ELS19_0EEEEEENSN_INS5_IJSD_SD_SD_EEENS5_IJSW_SW_SW_EEEEENS5_IJNS4_10UnderscoreES1F_S1F_EEEEENS5_IJNS4_23SM90_TMA_LOAD_MULTICASTES1I_EEENS5_IJNS4_14ComposedLayoutINS4_7SwizzleILi2ELi4ELi3EEENS4_18smem_ptr_flag_bitsILi4EEENSN_INS5_IJNSA_ILi8EEESG_EEENS5_IJSG_SD_EEEEEEENSN_INS5_IJNS5_IJNS5_IJSP_SD_EEESS_EEESD_NS5_IJSD_SC_EEEEEENS5_IJNS5_IJNS5_IJSS_SY_EEESX_EEESW_NS5_IJSB_SY_EEEEEEEEEEEvNS4_8identityES1J_S23_vS24_EENS_8epilogue10collective18CollectiveEpilogueINS26_23Sm100TmaWarpSpecializedILi3ELi2ELi16ELb1ELb0EEEJNS5_IJSH_SH_SG_EEENS5_IJNSN_ISH_SD_EENSN_INS5_IJSR_SC_EEENS5_IJSD_SO_EEEEEEEENS_10bfloat16_tESM_S2H_SM_NS26_6fusion15FusionCallbacksIS2A_NS2I_17LinearCombinationIS2H_fS2H_fLNS_15FloatRoundStyleE2EEES2B_S2G_JEEENS4_5SM1004TMEM4LOAD26SM100_TMEM_LOAD_32dp32b16xENS4_13SM90_TMA_LOADENS1K_INS1L_ILi1ELi4ELi3EEENS1N_ILi16EEENSN_INS5_IJS1P_SR_EEENS5_IJSR_SD_EEEEEEENS4_39AutoVectorizingCopyWithAssumedAlignmentILi128EEENS4_14SM90_TMA_STOREES2Y_S30_S30_EEEvvEEEEvNT_6ParamsE,"a",@progbits
	.sectionflags	@""
	.align	4
.nv.constant0._ZN7cutlass13device_kernelINS_4gemm6kernel13GemmUniversalIN4cute5tupleIJiiiiEEENS1_10collective13CollectiveMmaINS1_46MainloopSm100TmaUmmaWarpSpecializedBlockScaledILi15ELi2ELi2ENS5_IJNS4_1CILi4EEENSA_ILi2EEENSA_ILi1EEEEEEEENS5_IJNSA_ILi128EEENSA_ILi64EEESG_EEENS5_IJNS_12float_e2m1_tENS_13float_ue4m3_tEEEENS5_IJNS5_IJlSD_lEEENS4_6LayoutINS5_IJNS5_IJNS5_IJNSA_ILi32EEESB_EEEiEEENS5_IJNS5_IJNSA_ILi16EEESB_EEEiEEENS5_IJSD_iEEEEEENS5_IJST_NS5_IJNS5_IJNSA_ILi0EEESD_EEENSA_ILi512EEEEEENS5_IJSW_iEEEEEEEEEEESL_S13_NS4_8TiledMMAINS4_8MMA_AtomIJNS4_17SM100_MMA_MXF4_SSISJ_SJ_fSK_Li128ELi64ELi16ELNS4_4UMMA5MajorE0ELS18_0ELNS17_7ScaleInE0ELS19_0EEEEEENSN_INS5_IJSD_SD_SD_EEENS5_IJSW_SW_SW_EEEEENS5_IJNS4_10UnderscoreES1F_S1F_EEEEENS5_IJNS4_23SM90_TMA_LOAD_MULTICASTES1I_EEENS5_IJNS4_14ComposedLayoutINS4_7SwizzleILi2ELi4ELi3EEENS4_18smem_ptr_flag_bitsILi4EEENSN_INS5_IJNSA_ILi8EEESG_EEENS5_IJSG_SD_EEEEEEENSN_INS5_IJNS5_IJNS5_IJSP_SD_EEESS_EEESD_NS5_IJSD_SC_EEEEEENS5_IJNS5_IJNS5_IJSS_SY_EEESX_EEESW_NS5_IJSB_SY_EEEEEEEEEEEvNS4_8identityES1J_S23_vS24_EENS_8epilogue10collective18CollectiveEpilogueINS26_23Sm100TmaWarpSpecializedILi3ELi2ELi16ELb1ELb0EEEJNS5_IJSH_SH_SG_EEENS5_IJNSN_ISH_SD_EENSN_INS5_IJSR_SC_EEENS5_IJSD_SO_EEEEEEEENS_10bfloat16_tESM_S2H_SM_NS26_6fusion15FusionCallbacksIS2A_NS2I_17LinearCombinationIS2H_fS2H_fLNS_15FloatRoundStyleE2EEES2B_S2G_JEEENS4_5SM1004TMEM4LOAD26SM100_TMEM_LOAD_32dp32b16xENS4_13SM90_TMA_LOADENS1K_INS1L_ILi1ELi4ELi3EEENS1N_ILi16EEENSN_INS5_IJS1P_SR_EEENS5_IJSR_SD_EEEEEEENS4_39AutoVectorizingCopyWithAssumedAlignmentILi128EEENS4_14SM90_TMA_STOREES2Y_S30_S30_EEEvvEEEEvNT_6ParamsE:
	.zero		3968


//--------------------- SYMBOLS --------------------------

	.type		.nv.reservedSmem.offset0,@object
	.size		.nv.reservedSmem.offset0,0x4
	.type		.nv.reservedSmem.cap,@object
	.size		.nv.reservedSmem.cap,0x4
	.type		__assertfail,@function
